	.target	sm_100a

	.elftype	@"ET_EXEC"


//--------------------- .note.nv.tkinfo           --------------------------
	.section	.note.nv.tkinfo,"",@"SHT_NOTE"
	.sectionflags	@"SHF_NOTE_NV_TKINFO"
	.tkinfo
        /*0018*/ 	.word	0x00000002
        /*0030*/ 	.string	""
        /*0030*/ 	.string	"ptxas"
        /*0030*/ 	.string	"Cuda compilation tools, release 13.0, V13.0.88"
        /*0030*/ 	.string	"Build cuda_13.0.r13.0/compiler.36424714_0"
        /*0030*/ 	.string	"-arch sm_100a -m 64 "



//--------------------- .note.nv.cuinfo           --------------------------
	.section	.note.nv.cuinfo,"",@"SHT_NOTE"
	.sectionflags	@"SHF_NOTE_NV_CUINFO"
        /*0018*/ 	.short	0x0002
        /*001a*/ 	.short	0x0064
        /*001c*/ 	.short	0x0082
	.zero		2


//--------------------- .nv.info                  --------------------------
	.section	.nv.info,"",@"SHT_CUDA_INFO"
	.align	4


	//----- nvinfo : EIATTR_REGCOUNT
	.align		4
        /*0000*/ 	.byte	0x04, 0x2f
        /*0002*/ 	.short	(.L_35 - .L_34)
	.align		4
.L_34:
        /*0004*/ 	.word	index@(_ZN7cutlass13device_kernelINS_4gemm6kernel13GemmUniversalINS1_17GroupProblemShapeIN4cute5tupleIJiiiEEEEENS1_10collective13CollectiveMmaINS1_40MainloopSm100ArrayTmaUmmaWarpSpecializedILi3ELi8ELi2ENS6_IJiiNS5_1CILi1EEEEEEEENS6_IJNSC_ILi128EEENSC_ILi256EEESG_EEENS_12float_e4m3_tEPNS6_IJlSD_NSC_ILi0EEEEEESJ_SM_NS5_8TiledMMAINS5_8MMA_AtomIJNS5_10MMA_TraitsINS5_19SM100_MMA_F8F6F4_SSEJSJ_SJ_fSG_SH_NS5_17integral_constantINS5_4UMMA5MajorELST_0EEESU_NSR_INSS_7ScaleInELSV_0EEESW_EEEEEENS5_6LayoutINS6_IJSD_SD_SD_EEENS6_IJSK_SK_SK_EEEEENS6_IJNS5_10UnderscoreES13_S13_EEEEENS5_23SM90_TMA_LOAD_MULTICASTENS5_14ComposedLayoutINS5_7SwizzleILi3ELi4ELi3EEENS5_18smem_ptr_flag_bitsILi8EEENSZ_INS6_IJNSC_ILi8EEESG_EEENS6_IJSG_SD_EEEEEEEvNS5_8identityES16_S1G_vS1H_EENS_8epilogue10collective18CollectiveEpilogueINS1J_31Sm100PtrArrayTmaWarpSpecializedILi4ELi2ELi64ELb1ELb0EEEJSI_NS6_IJNSZ_ISG_SD_EENSZ_INSC_ILi64EEESD_EEEEENS_6half_tEPNS6_IJSD_lSK_EEES1S_S1U_NS1J_6fusion15FusionCallbacksIS1N_NS1V_17LinearCombinationIS1S_fS1S_fLNS_15FloatRoundStyleE2EEESI_S1R_JEEENS5_5SM1004TMEM4LOAD26SM100_TMEM_LOAD_16dp256b8xENS5_13SM90_TMA_LOADENS17_IS19_NS1A_ILi16EEENSZ_INS6_IJS1P_S1C_EEENS6_IJSD_S1P_EEEEEEENS5_17SM75_U16x8_LDSM_TENS5_14SM90_TMA_STOREES2A_NS5_17SM90_U16x8_STSM_TENS5_39AutoVectorizingCopyWithAssumedAlignmentILi128EEEEEEvvEEEEvNT_6ParamsE)
        /*0008*/ 	.word	0x000000a8


	//----- nvinfo : EIATTR_FRAME_SIZE
	.align		4
.L_35:
        /*000c*/ 	.byte	0x04, 0x11
        /*000e*/ 	.short	(.L_37 - .L_36)
	.align		4
.L_36:
        /*0010*/ 	.word	index@($__internal_7_$__cuda_sm20_div_u64)
        /*0014*/ 	.word	0x00000000


	//----- nvinfo : EIATTR_FRAME_SIZE
	.align		4
.L_37:
        /*0018*/ 	.byte	0x04, 0x11
        /*001a*/ 	.short	(.L_39 - .L_38)
	.align		4
.L_38:
        /*001c*/ 	.word	index@($__internal_6_$__cuda_sm10x_tcgen05_guardrail_trap_unallocated_columns_being_dealloced)
        /*0020*/ 	.word	0x00000000


	//----- nvinfo : EIATTR_FRAME_SIZE
	.align		4
.L_39:
        /*0024*/ 	.byte	0x04, 0x11
        /*0026*/ 	.short	(.L_41 - .L_40)
	.align		4
.L_40:
        /*0028*/ 	.word	index@($__internal_5_$__cuda_sm10x_tcgen05_guardrail_trap_phase_invalid_during_alloc)
        /*002c*/ 	.word	0x00000000


	//----- nvinfo : EIATTR_FRAME_SIZE
	.align		4
.L_41:
        /*0030*/ 	.byte	0x04, 0x11
        /*0032*/ 	.short	(.L_43 - .L_42)
	.align		4
.L_42:
        /*0034*/ 	.word	index@($__internal_4_$__cuda_sm10x_tcgen05_guardrail_trap_col_being_dealloced_not_returned_by_alloc)
        /*0038*/ 	.word	0x00000000


	//----- nvinfo : EIATTR_FRAME_SIZE
	.align		4
.L_43:
        /*003c*/ 	.byte	0x04, 0x11
        /*003e*/ 	.short	(.L_45 - .L_44)
	.align		4
.L_44:
        /*0040*/ 	.word	index@(_ZN7cutlass13device_kernelINS_4gemm6kernel13GemmUniversalINS1_17GroupProblemShapeIN4cute5tupleIJiiiEEEEENS1_10collective13CollectiveMmaINS1_40MainloopSm100ArrayTmaUmmaWarpSpecializedILi3ELi8ELi2ENS6_IJiiNS5_1CILi1EEEEEEEENS6_IJNSC_ILi128EEENSC_ILi256EEESG_EEENS_12float_e4m3_tEPNS6_IJlSD_NSC_ILi0EEEEEESJ_SM_NS5_8TiledMMAINS5_8MMA_AtomIJNS5_10MMA_TraitsINS5_19SM100_MMA_F8F6F4_SSEJSJ_SJ_fSG_SH_NS5_17integral_constantINS5_4UMMA5MajorELST_0EEESU_NSR_INSS_7ScaleInELSV_0EEESW_EEEEEENS5_6LayoutINS6_IJSD_SD_SD_EEENS6_IJSK_SK_SK_EEEEENS6_IJNS5_10UnderscoreES13_S13_EEEEENS5_23SM90_TMA_LOAD_MULTICASTENS5_14ComposedLayoutINS5_7SwizzleILi3ELi4ELi3EEENS5_18smem_ptr_flag_bitsILi8EEENSZ_INS6_IJNSC_ILi8EEESG_EEENS6_IJSG_SD_EEEEEEEvNS5_8identityES16_S1G_vS1H_EENS_8epilogue10collective18CollectiveEpilogueINS1J_31Sm100PtrArrayTmaWarpSpecializedILi4ELi2ELi64ELb1ELb0EEEJSI_NS6_IJNSZ_ISG_SD_EENSZ_INSC_ILi64EEESD_EEEEENS_6half_tEPNS6_IJSD_lSK_EEES1S_S1U_NS1J_6fusion15FusionCallbacksIS1N_NS1V_17LinearCombinationIS1S_fS1S_fLNS_15FloatRoundStyleE2EEESI_S1R_JEEENS5_5SM1004TMEM4LOAD26SM100_TMEM_LOAD_16dp256b8xENS5_13SM90_TMA_LOADENS17_IS19_NS1A_ILi16EEENSZ_INS6_IJS1P_S1C_EEENS6_IJSD_S1P_EEEEEEENS5_17SM75_U16x8_LDSM_TENS5_14SM90_TMA_STOREES2A_NS5_17SM90_U16x8_STSM_TENS5_39AutoVectorizingCopyWithAssumedAlignmentILi128EEEEEEvvEEEEvNT_6ParamsE)
        /*0044*/ 	.word	0x00000000


	//----- nvinfo : EIATTR_REGCOUNT
	.align		4
.L_45:
        /*0048*/ 	.byte	0x04, 0x2f
        /*004a*/ 	.short	(.L_47 - .L_46)
	.align		4
.L_46:
        /*004c*/ 	.word	index@(_ZN7cutlass13device_kernelINS_4gemm6kernel13GemmUniversalINS1_17GroupProblemShapeIN4cute5tupleIJiiiEEEEENS1_10collective13CollectiveMmaINS1_40MainloopSm100ArrayTmaUmmaWarpSpecializedILi4ELi8ELi2ENS6_IJiiNS5_1CILi1EEEEEEEENS6_IJNSC_ILi256EEESG_NSC_ILi128EEEEEENS_12float_e4m3_tEPNS6_IJlSD_NSC_ILi0EEEEEESJ_SM_NS5_8TiledMMAINS5_8MMA_AtomIJNS5_10MMA_TraitsINS5_25SM100_MMA_F8F6F4_2x1SM_SSEJSJ_SJ_fSG_SG_NS5_17integral_constantINS5_4UMMA5MajorELST_0EEESU_NSR_INSS_7ScaleInELSV_0EEESW_EEEEEENS5_6LayoutINS6_IJSD_SD_SD_EEENS6_IJSK_SK_SK_EEEEENS6_IJNS5_10UnderscoreES13_S13_EEEEENS5_28SM100_TMA_2SM_LOAD_MULTICASTENS5_14ComposedLayoutINS5_7SwizzleILi3ELi4ELi3EEENS5_18smem_ptr_flag_bitsILi8EEENSZ_INS6_IJNSC_ILi8EEESH_EEENS6_IJSH_SD_EEEEEEEvNS5_8identityES16_S1G_vS1H_EENS_8epilogue10collective18CollectiveEpilogueINS1J_31Sm100PtrArrayTmaWarpSpecializedILi4ELi2ELi64ELb1ELb0EEEJNS6_IJSH_SG_SH_EEENS6_IJNSZ_ISH_SD_EENSZ_INSC_ILi64EEESD_EEEEENS_6half_tEPNS6_IJSD_lSK_EEES1T_S1V_NS1J_6fusion15FusionCallbacksIS1N_NS1W_17LinearCombinationIS1T_fS1T_fLNS_15FloatRoundStyleE2EEES1O_S1S_JEEENS5_5SM1004TMEM4LOAD26SM100_TMEM_LOAD_16dp256b8xENS5_13SM90_TMA_LOADENS17_IS19_NS1A_ILi16EEENSZ_INS6_IJS1Q_S1C_EEENS6_IJSD_S1Q_EEEEEEENS5_17SM75_U16x8_LDSM_TENS5_14SM90_TMA_STOREES2B_NS5_17SM90_U16x8_STSM_TENS5_39AutoVectorizingCopyWithAssumedAlignmentILi128EEEEEEvvEEEEvNT_6ParamsE)
        /*0050*/ 	.word	0x000000a8


	//----- nvinfo : EIATTR_FRAME_SIZE
	.align		4
.L_47:
        /*0054*/ 	.byte	0x04, 0x11
        /*0056*/ 	.short	(.L_49 - .L_48)
	.align		4
.L_48:
        /*0058*/ 	.word	index@($__internal_3_$__cuda_sm20_div_u64)
        /*005c*/ 	.word	0x00000000


	//----- nvinfo : EIATTR_FRAME_SIZE
	.align		4
.L_49:
        /*0060*/ 	.byte	0x04, 0x11
        /*0062*/ 	.short	(.L_51 - .L_50)
	.align		4
.L_50:
        /*0064*/ 	.word	index@($__internal_2_$__cuda_sm10x_tcgen05_guardrail_trap_unallocated_columns_being_dealloced)
        /*0068*/ 	.word	0x00000000


	//----- nvinfo : EIATTR_FRAME_SIZE
	.align		4
.L_51:
        /*006c*/ 	.byte	0x04, 0x11
        /*006e*/ 	.short	(.L_53 - .L_52)
	.align		4
.L_52:
        /*0070*/ 	.word	index@($__internal_1_$__cuda_sm10x_tcgen05_guardrail_trap_phase_invalid_during_alloc)
        /*0074*/ 	.word	0x00000000


	//----- nvinfo : EIATTR_FRAME_SIZE
	.align		4
.L_53:
        /*0078*/ 	.byte	0x04, 0x11
        /*007a*/ 	.short	(.L_55 - .L_54)
	.align		4
.L_54:
        /*007c*/ 	.word	index@($__internal_0_$__cuda_sm10x_tcgen05_guardrail_trap_col_being_dealloced_not_returned_by_alloc)
        /*0080*/ 	.word	0x00000000


	//----- nvinfo : EIATTR_FRAME_SIZE
	.align		4
.L_55:
        /*0084*/ 	.byte	0x04, 0x11
        /*0086*/ 	.short	(.L_57 - .L_56)
	.align		4
.L_56:
        /*0088*/ 	.word	index@(_ZN7cutlass13device_kernelINS_4gemm6kernel13GemmUniversalINS1_17GroupProblemShapeIN4cute5tupleIJiiiEEEEENS1_10collective13CollectiveMmaINS1_40MainloopSm100ArrayTmaUmmaWarpSpecializedILi4ELi8ELi2ENS6_IJiiNS5_1CILi1EEEEEEEENS6_IJNSC_ILi256EEESG_NSC_ILi128EEEEEENS_12float_e4m3_tEPNS6_IJlSD_NSC_ILi0EEEEEESJ_SM_NS5_8TiledMMAINS5_8MMA_AtomIJNS5_10MMA_TraitsINS5_25SM100_MMA_F8F6F4_2x1SM_SSEJSJ_SJ_fSG_SG_NS5_17integral_constantINS5_4UMMA5MajorELST_0EEESU_NSR_INSS_7ScaleInELSV_0EEESW_EEEEEENS5_6LayoutINS6_IJSD_SD_SD_EEENS6_IJSK_SK_SK_EEEEENS6_IJNS5_10UnderscoreES13_S13_EEEEENS5_28SM100_TMA_2SM_LOAD_MULTICASTENS5_14ComposedLayoutINS5_7SwizzleILi3ELi4ELi3EEENS5_18smem_ptr_flag_bitsILi8EEENSZ_INS6_IJNSC_ILi8EEESH_EEENS6_IJSH_SD_EEEEEEEvNS5_8identityES16_S1G_vS1H_EENS_8epilogue10collective18CollectiveEpilogueINS1J_31Sm100PtrArrayTmaWarpSpecializedILi4ELi2ELi64ELb1ELb0EEEJNS6_IJSH_SG_SH_EEENS6_IJNSZ_ISH_SD_EENSZ_INSC_ILi64EEESD_EEEEENS_6half_tEPNS6_IJSD_lSK_EEES1T_S1V_NS1J_6fusion15FusionCallbacksIS1N_NS1W_17LinearCombinationIS1T_fS1T_fLNS_15FloatRoundStyleE2EEES1O_S1S_JEEENS5_5SM1004TMEM4LOAD26SM100_TMEM_LOAD_16dp256b8xENS5_13SM90_TMA_LOADENS17_IS19_NS1A_ILi16EEENSZ_INS6_IJS1Q_S1C_EEENS6_IJSD_S1Q_EEEEEEENS5_17SM75_U16x8_LDSM_TENS5_14SM90_TMA_STOREES2B_NS5_17SM90_U16x8_STSM_TENS5_39AutoVectorizingCopyWithAssumedAlignmentILi128EEEEEEvvEEEEvNT_6ParamsE)
        /*008c*/ 	.word	0x00000000


	//----- nvinfo : EIATTR_REGCOUNT
	.align		4
.L_57:
        /*0090*/ 	.byte	0x04, 0x2f
        /*0092*/ 	.short	(.L_59 - .L_58)
	.align		4
.L_58:
        /*0094*/ 	.word	index@(_ZN7cutlass9reference6device6kernel12BlockForEachINS_12float_e4m3_tENS1_6detail17RandomUniformFuncIS4_EEEEvPT_mNT0_6ParamsE)
        /*0098*/ 	.word	0x00000020


	//----- nvinfo : EIATTR_FRAME_SIZE
	.align		4
.L_59:
        /*009c*/ 	.byte	0x04, 0x11
        /*009e*/ 	.short	(.L_61 - .L_60)
	.align		4
.L_60:
        /*00a0*/ 	.word	index@(_ZN7cutlass9reference6device6kernel12BlockForEachINS_12float_e4m3_tENS1_6detail17RandomUniformFuncIS4_EEEEvPT_mNT0_6ParamsE)
        /*00a4*/ 	.word	0x00000060


	//----- nvinfo : EIATTR_REGCOUNT
	.align		4
.L_61:
        /*00a8*/ 	.byte	0x04, 0x2f
        /*00aa*/ 	.short	(.L_63 - .L_62)
	.align		4
.L_62:
        /*00ac*/ 	.word	index@(_ZN7cutlass9reference6device6kernel12BlockForEachINS_6half_tENS1_6detail17RandomUniformFuncIS4_EEEEvPT_mNT0_6ParamsE)
        /*00b0*/ 	.word	0x00000020


	//----- nvinfo : EIATTR_FRAME_SIZE
	.align		4
.L_63:
        /*00b4*/ 	.byte	0x04, 0x11
        /*00b6*/ 	.short	(.L_65 - .L_64)
	.align		4
.L_64:
        /*00b8*/ 	.word	index@(_ZN7cutlass9reference6device6kernel12BlockForEachINS_6half_tENS1_6detail17RandomUniformFuncIS4_EEEEvPT_mNT0_6ParamsE)
        /*00bc*/ 	.word	0x00000060


	//----- nvinfo : EIATTR_REGCOUNT
	.align		4
.L_65:
        /*00c0*/ 	.byte	0x04, 0x2f
        /*00c2*/ 	.short	(.L_67 - .L_66)
	.align		4
.L_66:
        /*00c4*/ 	.word	index@(_ZN7cutlass9reference6device6kernel4GemmINS_9TensorRefINS_12float_e4m3_tENS_6layout8RowMajorEEENS4_IS5_NS6_11ColumnMajorEEENS4_INS_6half_tES9_EEffNS_11MatrixShapeILi4ELi4EEENS_12multiply_addIfffEENS_16NumericConverterISB_fLNS_15FloatRoundStyleE2EEEEEvNS_4gemm9GemmCoordET2_T_T0_SM_T1_SP_T3_)
        /*00c8*/ 	.word	0x00000038


	//----- nvinfo : EIATTR_FRAME_SIZE
	.align		4
.L_67:
        /*00cc*/ 	.byte	0x04, 0x11
        /*00ce*/ 	.short	(.L_69 - .L_68)
	.align		4
.L_68:
        /*00d0*/ 	.word	index@(_ZN7cutlass9reference6device6kernel4GemmINS_9TensorRefINS_12float_e4m3_tENS_6layout8RowMajorEEENS4_IS5_NS6_11ColumnMajorEEENS4_INS_6half_tES9_EEffNS_11MatrixShapeILi4ELi4EEENS_12multiply_addIfffEENS_16NumericConverterISB_fLNS_15FloatRoundStyleE2EEEEEvNS_4gemm9GemmCoordET2_T_T0_SM_T1_SP_T3_)
        /*00d4*/ 	.word	0x00000000


	//----- nvinfo : EIATTR_REGCOUNT
	.align		4
.L_69:
        /*00d8*/ 	.byte	0x04, 0x2f
        /*00da*/ 	.short	(.L_71 - .L_70)
	.align		4
.L_70:
        /*00dc*/ 	.word	index@(_ZN7cutlass9reference6device6kernel17BlockCompareEqualINS_6half_tEEEvPiPKT_S8_m)
        /*00e0*/ 	.word	0x0000000a


	//----- nvinfo : EIATTR_FRAME_SIZE
	.align		4
.L_71:
        /*00e4*/ 	.byte	0x04, 0x11
        /*00e6*/ 	.short	(.L_73 - .L_72)
	.align		4
.L_72:
        /*00e8*/ 	.word	index@(_ZN7cutlass9reference6device6kernel17BlockCompareEqualINS_6half_tEEEvPiPKT_S8_m)
        /*00ec*/ 	.word	0x00000000


	//----- nvinfo : EIATTR_MIN_STACK_SIZE
	.align		4
.L_73:
        /*00f0*/ 	.byte	0x04, 0x12
        /*00f2*/ 	.short	(.L_75 - .L_74)
	.align		4
.L_74:
        /*00f4*/ 	.word	index@(_ZN7cutlass13device_kernelINS_4gemm6kernel13GemmUniversalINS1_17GroupProblemShapeIN4cute5tupleIJiiiEEEEENS1_10collective13CollectiveMmaINS1_40MainloopSm100ArrayTmaUmmaWarpSpecializedILi4ELi8ELi2ENS6_IJiiNS5_1CILi1EEEEEEEENS6_IJNSC_ILi256EEESG_NSC_ILi128EEEEEENS_12float_e4m3_tEPNS6_IJlSD_NSC_ILi0EEEEEESJ_SM_NS5_8TiledMMAINS5_8MMA_AtomIJNS5_10MMA_TraitsINS5_25SM100_MMA_F8F6F4_2x1SM_SSEJSJ_SJ_fSG_SG_NS5_17integral_constantINS5_4UMMA5MajorELST_0EEESU_NSR_INSS_7ScaleInELSV_0EEESW_EEEEEENS5_6LayoutINS6_IJSD_SD_SD_EEENS6_IJSK_SK_SK_EEEEENS6_IJNS5_10UnderscoreES13_S13_EEEEENS5_28SM100_TMA_2SM_LOAD_MULTICASTENS5_14ComposedLayoutINS5_7SwizzleILi3ELi4ELi3EEENS5_18smem_ptr_flag_bitsILi8EEENSZ_INS6_IJNSC_ILi8EEESH_EEENS6_IJSH_SD_EEEEEEEvNS5_8identityES16_S1G_vS1H_EENS_8epilogue10collective18CollectiveEpilogueINS1J_31Sm100PtrArrayTmaWarpSpecializedILi4ELi2ELi64ELb1ELb0EEEJNS6_IJSH_SG_SH_EEENS6_IJNSZ_ISH_SD_EENSZ_INSC_ILi64EEESD_EEEEENS_6half_tEPNS6_IJSD_lSK_EEES1T_S1V_NS1J_6fusion15FusionCallbacksIS1N_NS1W_17LinearCombinationIS1T_fS1T_fLNS_15FloatRoundStyleE2EEES1O_S1S_JEEENS5_5SM1004TMEM4LOAD26SM100_TMEM_LOAD_16dp256b8xENS5_13SM90_TMA_LOADENS17_IS19_NS1A_ILi16EEENSZ_INS6_IJS1Q_S1C_EEENS6_IJSD_S1Q_EEEEEEENS5_17SM75_U16x8_LDSM_TENS5_14SM90_TMA_STOREES2B_NS5_17SM90_U16x8_STSM_TENS5_39AutoVectorizingCopyWithAssumedAlignmentILi128EEEEEEvvEEEEvNT_6ParamsE)
        /*00f8*/ 	.word	0x00000000


	//----- nvinfo : EIATTR_MIN_STACK_SIZE
	.align		4
.L_75:
        /*00fc*/ 	.byte	0x04, 0x12
        /*00fe*/ 	.short	(.L_77 - .L_76)
	.align		4
.L_76:
        /*0100*/ 	.word	index@(_ZN7cutlass13device_kernelINS_4gemm6kernel13GemmUniversalINS1_17GroupProblemShapeIN4cute5tupleIJiiiEEEEENS1_10collective13CollectiveMmaINS1_40MainloopSm100ArrayTmaUmmaWarpSpecializedILi3ELi8ELi2ENS6_IJiiNS5_1CILi1EEEEEEEENS6_IJNSC_ILi128EEENSC_ILi256EEESG_EEENS_12float_e4m3_tEPNS6_IJlSD_NSC_ILi0EEEEEESJ_SM_NS5_8TiledMMAINS5_8MMA_AtomIJNS5_10MMA_TraitsINS5_19SM100_MMA_F8F6F4_SSEJSJ_SJ_fSG_SH_NS5_17integral_constantINS5_4UMMA5MajorELST_0EEESU_NSR_INSS_7ScaleInELSV_0EEESW_EEEEEENS5_6LayoutINS6_IJSD_SD_SD_EEENS6_IJSK_SK_SK_EEEEENS6_IJNS5_10UnderscoreES13_S13_EEEEENS5_23SM90_TMA_LOAD_MULTICASTENS5_14ComposedLayoutINS5_7SwizzleILi3ELi4ELi3EEENS5_18smem_ptr_flag_bitsILi8EEENSZ_INS6_IJNSC_ILi8EEESG_EEENS6_IJSG_SD_EEEEEEEvNS5_8identityES16_S1G_vS1H_EENS_8epilogue10collective18CollectiveEpilogueINS1J_31Sm100PtrArrayTmaWarpSpecializedILi4ELi2ELi64ELb1ELb0EEEJSI_NS6_IJNSZ_ISG_SD_EENSZ_INSC_ILi64EEESD_EEEEENS_6half_tEPNS6_IJSD_lSK_EEES1S_S1U_NS1J_6fusion15FusionCallbacksIS1N_NS1V_17LinearCombinationIS1S_fS1S_fLNS_15FloatRoundStyleE2EEESI_S1R_JEEENS5_5SM1004TMEM4LOAD26SM100_TMEM_LOAD_16dp256b8xENS5_13SM90_TMA_LOADENS17_IS19_NS1A_ILi16EEENSZ_INS6_IJS1P_S1C_EEENS6_IJSD_S1P_EEEEEEENS5_17SM75_U16x8_LDSM_TENS5_14SM90_TMA_STOREES2A_NS5_17SM90_U16x8_STSM_TENS5_39AutoVectorizingCopyWithAssumedAlignmentILi128EEEEEEvvEEEEvNT_6ParamsE)
        /*0104*/ 	.word	0x00000000


	//----- nvinfo : EIATTR_MIN_STACK_SIZE
	.align		4
.L_77:
        /*0108*/ 	.byte	0x04, 0x12
        /*010a*/ 	.short	(.L_79 - .L_78)
	.align		4
.L_78:
        /*010c*/ 	.word	index@(_ZN7cutlass9reference6device6kernel17BlockCompareEqualINS_6half_tEEEvPiPKT_S8_m)
        /*0110*/ 	.word	0x00000000


	//----- nvinfo : EIATTR_MIN_STACK_SIZE
	.align		4
.L_79:
        /*0114*/ 	.byte	0x04, 0x12
        /*0116*/ 	.short	(.L_81 - .L_80)
	.align		4
.L_80:
        /*0118*/ 	.word	index@(_ZN7cutlass9reference6device6kernel4GemmINS_9TensorRefINS_12float_e4m3_tENS_6layout8RowMajorEEENS4_IS5_NS6_11ColumnMajorEEENS4_INS_6half_tES9_EEffNS_11MatrixShapeILi4ELi4EEENS_12multiply_addIfffEENS_16NumericConverterISB_fLNS_15FloatRoundStyleE2EEEEEvNS_4gemm9GemmCoordET2_T_T0_SM_T1_SP_T3_)
        /*011c*/ 	.word	0x00000000


	//----- nvinfo : EIATTR_MIN_STACK_SIZE
	.align		4
.L_81:
        /*0120*/ 	.byte	0x04, 0x12
        /*0122*/ 	.short	(.L_83 - .L_82)
	.align		4
.L_82:
        /*0124*/ 	.word	index@(_ZN7cutlass9reference6device6kernel12BlockForEachINS_6half_tENS1_6detail17RandomUniformFuncIS4_EEEEvPT_mNT0_6ParamsE)
        /*0128*/ 	.word	0x00000060


	//----- nvinfo : EIATTR_MIN_STACK_SIZE
	.align		4
.L_83:
        /*012c*/ 	.byte	0x04, 0x12
        /*012e*/ 	.short	(.L_85 - .L_84)
	.align		4
.L_84:
        /*0130*/ 	.word	index@(_ZN7cutlass9reference6device6kernel12BlockForEachINS_12float_e4m3_tENS1_6detail17RandomUniformFuncIS4_EEEEvPT_mNT0_6ParamsE)
        /*0134*/ 	.word	0x00000060
.L_85:


//--------------------- .nv.compat                --------------------------
	.section	.nv.compat,"",@"SHT_CUDA_COMPAT_INFO"
	.align	4
        /*0000*/ 	.byte	0x02, 0x09, 0x01, 0x00, 0x02, 0x02, 0x02, 0x00, 0x02, 0x05, 0x05, 0x00, 0x03, 0x07, 0x01, 0x01
        /*0010*/ 	.byte	0x02, 0x03, 0x03, 0x00, 0x02, 0x06, 0x01, 0x00, 0x04, 0x0b, 0x08, 0x00, 0x01, 0x00, 0x00, 0x00
        /*0020*/ 	.byte	0x00, 0x00, 0x00, 0x00


//--------------------- .nv.info._ZN7cutlass9reference6device6kernel17BlockCompareEqualINS_6half_tEEEvPiPKT_S8_m --------------------------
	.section	.nv.info._ZN7cutlass9reference6device6kernel17BlockCompareEqualINS_6half_tEEEvPiPKT_S8_m,"",@"SHT_CUDA_INFO"
	.sectionflags	@""
	.align	4


	//----- nvinfo : EIATTR_CUDA_API_VERSION
	.align		4
        /*0000*/ 	.byte	0x04, 0x37
        /*0002*/ 	.short	(.L_87 - .L_86)
.L_86:
        /*0004*/ 	.word	0x00000082


	//----- nvinfo : EIATTR_KPARAM_INFO
	.align		4
.L_87:
        /*0008*/ 	.byte	0x04, 0x17
        /*000a*/ 	.short	(.L_89 - .L_88)
.L_88:
        /*000c*/ 	.word	0x00000000
        /*0010*/ 	.short	0x0003
        /*0012*/ 	.short	0x0018
        /*0014*/ 	.byte	0x00, 0xf0, 0x21, 0x00


	//----- nvinfo : EIATTR_KPARAM_INFO
	.align		4
.L_89:
        /*0018*/ 	.byte	0x04, 0x17
        /*001a*/ 	.short	(.L_91 - .L_90)
.L_90:
        /*001c*/ 	.word	0x00000000
        /*0020*/ 	.short	0x0002
        /*0022*/ 	.short	0x0010
        /*0024*/ 	.byte	0x00, 0xf5, 0x21, 0x00


	//----- nvinfo : EIATTR_KPARAM_INFO
	.align		4
.L_91:
        /*0028*/ 	.byte	0x04, 0x17
        /*002a*/ 	.short	(.L_93 - .L_92)
.L_92:
        /*002c*/ 	.word	0x00000000
        /*0030*/ 	.short	0x0001
        /*0032*/ 	.short	0x0008
        /*0034*/ 	.byte	0x00, 0xf5, 0x21, 0x00


	//----- nvinfo : EIATTR_KPARAM_INFO
	.align		4
.L_93:
        /*0038*/ 	.byte	0x04, 0x17
        /*003a*/ 	.short	(.L_95 - .L_94)
.L_94:
        /*003c*/ 	.word	0x00000000
        /*0040*/ 	.short	0x0000
        /*0042*/ 	.short	0x0000
        /*0044*/ 	.byte	0x00, 0xf5, 0x21, 0x00


	//----- nvinfo : EIATTR_SPARSE_MMA_MASK
	.align		4
.L_95:
        /*0048*/ 	.byte	0x03, 0x50
        /*004a*/ 	.short	0x0000


	//----- nvinfo : EIATTR_MAXREG_COUNT
	.align		4
        /*004c*/ 	.byte	0x03, 0x1b
        /*004e*/ 	.short	0x00ff


	//----- nvinfo : EIATTR_MERCURY_ISA_VERSION
	.align		4
        /*0050*/ 	.byte	0x03, 0x5f
        /*0052*/ 	.short	0x0101


	//----- nvinfo : EIATTR_VRC_CTA_INIT_COUNT
	.align		4
        /*0054*/ 	.byte	0x02, 0x4a
	.zero		1
	.zero		1


	//----- nvinfo : EIATTR_EXIT_INSTR_OFFSETS
	.align		4
        /*0058*/ 	.byte	0x04, 0x1c
        /*005a*/ 	.short	(.L_97 - .L_96)


	//   ....[0]....
.L_96:
        /*005c*/ 	.word	0x00000080


	//   ....[1]....
        /*0060*/ 	.word	0x00000200


	//   ....[2]....
        /*0064*/ 	.word	0x00000240


	//----- nvinfo : EIATTR_CRS_STACK_SIZE
	.align		4
.L_97:
        /*0068*/ 	.byte	0x04, 0x1e
        /*006a*/ 	.short	(.L_99 - .L_98)
.L_98:
        /*006c*/ 	.word	0x00000000


	//----- nvinfo : EIATTR_CBANK_PARAM_SIZE
	.align		4
.L_99:
        /*0070*/ 	.byte	0x03, 0x19
        /*0072*/ 	.short	0x0020


	//----- nvinfo : EIATTR_PARAM_CBANK
	.align		4
        /*0074*/ 	.byte	0x04, 0x0a
        /*0076*/ 	.short	(.L_101 - .L_100)
	.align		4
.L_100:
        /*0078*/ 	.word	index@(.nv.constant0._ZN7cutlass9reference6device6kernel17BlockCompareEqualINS_6half_tEEEvPiPKT_S8_m)
        /*007c*/ 	.short	0x0380
        /*007e*/ 	.short	0x0020


	//----- nvinfo : EIATTR_SW_WAR
	.align		4
.L_101:
        /*0080*/ 	.byte	0x04, 0x36
        /*0082*/ 	.short	(.L_103 - .L_102)
.L_102:
        /*0084*/ 	.word	0x00000008
.L_103:


//--------------------- .nv.info._ZN7cutlass9reference6device6kernel4GemmINS_9TensorRefINS_12float_e4m3_tENS_6layout8RowMajorEEENS4_IS5_NS6_11ColumnMajorEEENS4_INS_6half_tES9_EEffNS_11MatrixShapeILi4ELi4EEENS_12multiply_addIfffEENS_16NumericConverterISB_fLNS_15FloatRoundStyleE2EEEEEvNS_4gemm9GemmCoordET2_T_T0_SM_T1_SP_T3_ --------------------------
	.section	.nv.info._ZN7cutlass9reference6device6kernel4GemmINS_9TensorRefINS_12float_e4m3_tENS_6layout8RowMajorEEENS4_IS5_NS6_11ColumnMajorEEENS4_INS_6half_tES9_EEffNS_11MatrixShapeILi4ELi4EEENS_12multiply_addIfffEENS_16NumericConverterISB_fLNS_15FloatRoundStyleE2EEEEEvNS_4gemm9GemmCoordET2_T_T0_SM_T1_SP_T3_,"",@"SHT_CUDA_INFO"
	.sectionflags	@""
	.align	4


	//----- nvinfo : EIATTR_CUDA_API_VERSION
	.align		4
        /*0000*/ 	.byte	0x04, 0x37
        /*0002*/ 	.short	(.L_105 - .L_104)
.L_104:
        /*0004*/ 	.word	0x00000082


	//----- nvinfo : EIATTR_KPARAM_INFO
	.align		4
.L_105:
        /*0008*/ 	.byte	0x04, 0x17
        /*000a*/ 	.short	(.L_107 - .L_106)
.L_106:
        /*000c*/ 	.word	0x00000000
        /*0010*/ 	.short	0x0007
        /*0012*/ 	.short	0x0058
        /*0014*/ 	.byte	0x00, 0xf0, 0x11, 0x00


	//----- nvinfo : EIATTR_KPARAM_INFO
	.align		4
.L_107:
        /*0018*/ 	.byte	0x04, 0x17
        /*001a*/ 	.short	(.L_109 - .L_108)
.L_108:
        /*001c*/ 	.word	0x00000000
        /*0020*/ 	.short	0x0006
        /*0022*/ 	.short	0x0048
        /*0024*/ 	.byte	0x00, 0xf0, 0x41, 0x00


	//----- nvinfo : EIATTR_KPARAM_INFO
	.align		4
.L_109:
        /*0028*/ 	.byte	0x04, 0x17
        /*002a*/ 	.short	(.L_111 - .L_110)
.L_110:
        /*002c*/ 	.word	0x00000000
        /*0030*/ 	.short	0x0005
        /*0032*/ 	.short	0x0038
        /*0034*/ 	.byte	0x00, 0xf0, 0x41, 0x00


	//----- nvinfo : EIATTR_KPARAM_INFO
	.align		4
.L_111:
        /*0038*/ 	.byte	0x04, 0x17
        /*003a*/ 	.short	(.L_113 - .L_112)
.L_112:
        /*003c*/ 	.word	0x00000000
        /*0040*/ 	.short	0x0004
        /*0042*/ 	.short	0x0030
        /*0044*/ 	.byte	0x00, 0xf0, 0x11, 0x00


	//----- nvinfo : EIATTR_KPARAM_INFO
	.align		4
.L_113:
        /*0048*/ 	.byte	0x04, 0x17
        /*004a*/ 	.short	(.L_115 - .L_114)
.L_114:
        /*004c*/ 	.word	0x00000000
        /*0050*/ 	.short	0x0003
        /*0052*/ 	.short	0x0020
        /*0054*/ 	.byte	0x00, 0xf0, 0x41, 0x00


	//----- nvinfo : EIATTR_KPARAM_INFO
	.align		4
.L_115:
        /*0058*/ 	.byte	0x04, 0x17
        /*005a*/ 	.short	(.L_117 - .L_116)
.L_116:
        /*005c*/ 	.word	0x00000000
        /*0060*/ 	.short	0x0002
        /*0062*/ 	.short	0x0010
        /*0064*/ 	.byte	0x00, 0xf0, 0x41, 0x00


	//----- nvinfo : EIATTR_KPARAM_INFO
	.align		4
.L_117:
        /*0068*/ 	.byte	0x04, 0x17
        /*006a*/ 	.short	(.L_119 - .L_118)
.L_118:
        /*006c*/ 	.word	0x00000000
        /*0070*/ 	.short	0x0001
        /*0072*/ 	.short	0x000c
        /*0074*/ 	.byte	0x00, 0xf0, 0x11, 0x00


	//----- nvinfo : EIATTR_KPARAM_INFO
	.align		4
.L_119:
        /*0078*/ 	.byte	0x04, 0x17
        /*007a*/ 	.short	(.L_121 - .L_120)
.L_120:
        /*007c*/ 	.word	0x00000000
        /*0080*/ 	.short	0x0000
        /*0082*/ 	.short	0x0000
        /*0084*/ 	.byte	0x00, 0xf0, 0x31, 0x00


	//----- nvinfo : EIATTR_SPARSE_MMA_MASK
	.align		4
.L_121:
        /*0088*/ 	.byte	0x03, 0x50
        /*008a*/ 	.short	0x0000


	//----- nvinfo : EIATTR_MAXREG_COUNT
	.align		4
        /*008c*/ 	.byte	0x03, 0x1b
        /*008e*/ 	.short	0x00ff


	//----- nvinfo : EIATTR_MERCURY_ISA_VERSION
	.align		4
        /*0090*/ 	.byte	0x03, 0x5f
        /*0092*/ 	.short	0x0101


	//----- nvinfo : EIATTR_VRC_CTA_INIT_COUNT
	.align		4
        /*0094*/ 	.byte	0x02, 0x4a
	.zero		1
	.zero		1


	//----- nvinfo : EIATTR_EXIT_INSTR_OFFSETS
	.align		4
        /*0098*/ 	.byte	0x04, 0x1c
        /*009a*/ 	.short	(.L_123 - .L_122)


	//   ....[0]....
.L_122:
        /*009c*/ 	.word	0x00002410


	//   ....[1]....
        /*00a0*/ 	.word	0x00002570


	//----- nvinfo : EIATTR_CRS_STACK_SIZE
	.align		4
.L_123:
        /*00a4*/ 	.byte	0x04, 0x1e
        /*00a6*/ 	.short	(.L_125 - .L_124)
.L_124:
        /*00a8*/ 	.word	0x00000000


	//----- nvinfo : EIATTR_CBANK_PARAM_SIZE
	.align		4
.L_125:
        /*00ac*/ 	.byte	0x03, 0x19
        /*00ae*/ 	.short	0x005c


	//----- nvinfo : EIATTR_PARAM_CBANK
	.align		4
        /*00b0*/ 	.byte	0x04, 0x0a
        /*00b2*/ 	.short	(.L_127 - .L_126)
	.align		4
.L_126:
        /*00b4*/ 	.word	index@(.nv.constant0._ZN7cutlass9reference6device6kernel4GemmINS_9TensorRefINS_12float_e4m3_tENS_6layout8RowMajorEEENS4_IS5_NS6_11ColumnMajorEEENS4_INS_6half_tES9_EEffNS_11MatrixShapeILi4ELi4EEENS_12multiply_addIfffEENS_16NumericConverterISB_fLNS_15FloatRoundStyleE2EEEEEvNS_4gemm9GemmCoordET2_T_T0_SM_T1_SP_T3_)
        /*00b8*/ 	.short	0x0380
        /*00ba*/ 	.short	0x005c


	//----- nvinfo : EIATTR_SW_WAR
	.align		4
.L_127:
        /*00bc*/ 	.byte	0x04, 0x36
        /*00be*/ 	.short	(.L_129 - .L_128)
.L_128:
        /*00c0*/ 	.word	0x00000008
.L_129:


//--------------------- .nv.info._ZN7cutlass9reference6device6kernel12BlockForEachINS_6half_tENS1_6detail17RandomUniformFuncIS4_EEEEvPT_mNT0_6ParamsE --------------------------
	.section	.nv.info._ZN7cutlass9reference6device6kernel12BlockForEachINS_6half_tENS1_6detail17RandomUniformFuncIS4_EEEEvPT_mNT0_6ParamsE,"",@"SHT_CUDA_INFO"
	.sectionflags	@""
	.align	4


	//----- nvinfo : EIATTR_CUDA_API_VERSION
	.align		4
        /*0000*/ 	.byte	0x04, 0x37
        /*0002*/ 	.short	(.L_131 - .L_130)
.L_130:
        /*0004*/ 	.word	0x00000082


	//----- nvinfo : EIATTR_KPARAM_INFO
	.align		4
.L_131:
        /*0008*/ 	.byte	0x04, 0x17
        /*000a*/ 	.short	(.L_133 - .L_132)
.L_132:
        /*000c*/ 	.word	0x00000000
        /*0010*/ 	.short	0x0002
        /*0012*/ 	.short	0x0010
        /*0014*/ 	.byte	0x00, 0xf0, 0xc1, 0x00


	//----- nvinfo : EIATTR_KPARAM_INFO
	.align		4
.L_133:
        /*0018*/ 	.byte	0x04, 0x17
        /*001a*/ 	.short	(.L_135 - .L_134)
.L_134:
        /*001c*/ 	.word	0x00000000
        /*0020*/ 	.short	0x0001
        /*0022*/ 	.short	0x0008
        /*0024*/ 	.byte	0x00, 0xf0, 0x21, 0x00


	//----- nvinfo : EIATTR_KPARAM_INFO
	.align		4
.L_135:
        /*0028*/ 	.byte	0x04, 0x17
        /*002a*/ 	.short	(.L_137 - .L_136)
.L_136:
        /*002c*/ 	.word	0x00000000
        /*0030*/ 	.short	0x0000
        /*0032*/ 	.short	0x0000
        /*0034*/ 	.byte	0x00, 0xf5, 0x21, 0x00


	//----- nvinfo : EIATTR_SPARSE_MMA_MASK
	.align		4
.L_137:
        /*0038*/ 	.byte	0x03, 0x50
        /*003a*/ 	.short	0x0000


	//----- nvinfo : EIATTR_MAXREG_COUNT
	.align		4
        /*003c*/ 	.byte	0x03, 0x1b
        /*003e*/ 	.short	0x00ff


	//----- nvinfo : EIATTR_MERCURY_ISA_VERSION
	.align		4
        /*0040*/ 	.byte	0x03, 0x5f
        /*0042*/ 	.short	0x0101


	//----- nvinfo : EIATTR_VRC_CTA_INIT_COUNT
	.align		4
        /*0044*/ 	.byte	0x02, 0x4a
	.zero		1
	.zero		1


	//----- nvinfo : EIATTR_EXIT_INSTR_OFFSETS
	.align		4
        /*0048*/ 	.byte	0x04, 0x1c
        /*004a*/ 	.short	(.L_139 - .L_138)


	//   ....[0]....
.L_138:
        /*004c*/ 	.word	0x00002790


	//   ....[1]....
        /*0050*/ 	.word	0x00003030


	//----- nvinfo : EIATTR_CRS_STACK_SIZE
	.align		4
.L_139:
        /*0054*/ 	.byte	0x04, 0x1e
        /*0056*/ 	.short	(.L_141 - .L_140)
.L_140:
        /*0058*/ 	.word	0x00000000


	//----- nvinfo : EIATTR_CBANK_PARAM_SIZE
	.align		4
.L_141:
        /*005c*/ 	.byte	0x03, 0x19
        /*005e*/ 	.short	0x0040


	//----- nvinfo : EIATTR_PARAM_CBANK
	.align		4
        /*0060*/ 	.byte	0x04, 0x0a
        /*0062*/ 	.short	(.L_143 - .L_142)
	.align		4
.L_142:
        /*0064*/ 	.word	index@(.nv.constant0._ZN7cutlass9reference6device6kernel12BlockForEachINS_6half_tENS1_6detail17RandomUniformFuncIS4_EEEEvPT_mNT0_6ParamsE)
        /*0068*/ 	.short	0x0380
        /*006a*/ 	.short	0x0040


	//----- nvinfo : EIATTR_SW_WAR
	.align		4
.L_143:
        /*006c*/ 	.byte	0x04, 0x36
        /*006e*/ 	.short	(.L_145 - .L_144)
.L_144:
        /*0070*/ 	.word	0x00000008
.L_145:


//--------------------- .nv.info._ZN7cutlass9reference6device6kernel12BlockForEachINS_12float_e4m3_tENS1_6detail17RandomUniformFuncIS4_EEEEvPT_mNT0_6ParamsE --------------------------
	.section	.nv.info._ZN7cutlass9reference6device6kernel12BlockForEachINS_12float_e4m3_tENS1_6detail17RandomUniformFuncIS4_EEEEvPT_mNT0_6ParamsE,"",@"SHT_CUDA_INFO"
	.sectionflags	@""
	.align	4


	//----- nvinfo : EIATTR_CUDA_API_VERSION
	.align		4
        /*0000*/ 	.byte	0x04, 0x37
        /*0002*/ 	.short	(.L_147 - .L_146)
.L_146:
        /*0004*/ 	.word	0x00000082


	//----- nvinfo : EIATTR_KPARAM_INFO
	.align		4
.L_147:
        /*0008*/ 	.byte	0x04, 0x17
        /*000a*/ 	.short	(.L_149 - .L_148)
.L_148:
        /*000c*/ 	.word	0x00000000
        /*0010*/ 	.short	0x0002
        /*0012*/ 	.short	0x0010
        /*0014*/ 	.byte	0x00, 0xf0, 0xc1, 0x00


	//----- nvinfo : EIATTR_KPARAM_INFO
	.align		4
.L_149:
        /*0018*/ 	.byte	0x04, 0x17
        /*001a*/ 	.short	(.L_151 - .L_150)
.L_150:
        /*001c*/ 	.word	0x00000000
        /*0020*/ 	.short	0x0001
        /*0022*/ 	.short	0x0008
        /*0024*/ 	.byte	0x00, 0xf0, 0x21, 0x00


	//----- nvinfo : EIATTR_KPARAM_INFO
	.align		4
.L_151:
        /*0028*/ 	.byte	0x04, 0x17
        /*002a*/ 	.short	(.L_153 - .L_152)
.L_152:
        /*002c*/ 	.word	0x00000000
        /*0030*/ 	.short	0x0000
        /*0032*/ 	.short	0x0000
        /*0034*/ 	.byte	0x00, 0xf5, 0x21, 0x00


	//----- nvinfo : EIATTR_SPARSE_MMA_MASK
	.align		4
.L_153:
        /*0038*/ 	.byte	0x03, 0x50
        /*003a*/ 	.short	0x0000


	//----- nvinfo : EIATTR_MAXREG_COUNT
	.align		4
        /*003c*/ 	.byte	0x03, 0x1b
        /*003e*/ 	.short	0x00ff


	//----- nvinfo : EIATTR_MERCURY_ISA_VERSION
	.align		4
        /*0040*/ 	.byte	0x03, 0x5f
        /*0042*/ 	.short	0x0101


	//----- nvinfo : EIATTR_VRC_CTA_INIT_COUNT
	.align		4
        /*0044*/ 	.byte	0x02, 0x4a
	.zero		1
	.zero		1


	//----- nvinfo : EIATTR_EXIT_INSTR_OFFSETS
	.align		4
        /*0048*/ 	.byte	0x04, 0x1c
        /*004a*/ 	.short	(.L_155 - .L_154)


	//   ....[0]....
.L_154:
        /*004c*/ 	.word	0x00002790


	//   ....[1]....
        /*0050*/ 	.word	0x000030b0


	//----- nvinfo : EIATTR_CRS_STACK_SIZE
	.align		4
.L_155:
        /*0054*/ 	.byte	0x04, 0x1e
        /*0056*/ 	.short	(.L_157 - .L_156)
.L_156:
        /*0058*/ 	.word	0x00000000


	//----- nvinfo : EIATTR_CBANK_PARAM_SIZE
	.align		4
.L_157:
        /*005c*/ 	.byte	0x03, 0x19
        /*005e*/ 	.short	0x0040


	//----- nvinfo : EIATTR_PARAM_CBANK
	.align		4
        /*0060*/ 	.byte	0x04, 0x0a
        /*0062*/ 	.short	(.L_159 - .L_158)
	.align		4
.L_158:
        /*0064*/ 	.word	index@(.nv.constant0._ZN7cutlass9reference6device6kernel12BlockForEachINS_12float_e4m3_tENS1_6detail17RandomUniformFuncIS4_EEEEvPT_mNT0_6ParamsE)
        /*0068*/ 	.short	0x0380
        /*006a*/ 	.short	0x0040


	//----- nvinfo : EIATTR_SW_WAR
	.align		4
.L_159:
        /*006c*/ 	.byte	0x04, 0x36
        /*006e*/ 	.short	(.L_161 - .L_160)
.L_160:
        /*0070*/ 	.word	0x00000008
.L_161:


//--------------------- .nv.info._ZN7cutlass13device_kernelINS_4gemm6kernel13GemmUniversalINS1_17GroupProblemShapeIN4cute5tupleIJiiiEEEEENS1_10collective13CollectiveMmaINS1_40MainloopSm100ArrayTmaUmmaWarpSpecializedILi4ELi8ELi2ENS6_IJiiNS5_1CILi1EEEEEEEENS6_IJNSC_ILi256EEESG_NSC_ILi128EEEEEENS_12float_e4m3_tEPNS6_IJlSD_NSC_ILi0EEEEEESJ_SM_NS5_8TiledMMAINS5_8MMA_AtomIJNS5_10MMA_TraitsINS5_25SM100_MMA_F8F6F4_2x1SM_SSEJSJ_SJ_fSG_SG_NS5_17integral_constantINS5_4UMMA5MajorELST_0EEESU_NSR_INSS_7ScaleInELSV_0EEESW_EEEEEENS5_6LayoutINS6_IJSD_SD_SD_EEENS6_IJSK_SK_SK_EEEEENS6_IJNS5_10UnderscoreES13_S13_EEEEENS5_28SM100_TMA_2SM_LOAD_MULTICASTENS5_14ComposedLayoutINS5_7SwizzleILi3ELi4ELi3EEENS5_18smem_ptr_flag_bitsILi8EEENSZ_INS6_IJNSC_ILi8EEESH_EEENS6_IJSH_SD_EEEEEEEvNS5_8identityES16_S1G_vS1H_EENS_8epilogue10collective18CollectiveEpilogueINS1J_31Sm100PtrArrayTmaWarpSpecializedILi4ELi2ELi64ELb1ELb0EEEJNS6_IJSH_SG_SH_EEENS6_IJNSZ_ISH_SD_EENSZ_INSC_ILi64EEESD_EEEEENS_6half_tEPNS6_IJSD_lSK_EEES1T_S1V_NS1J_6fusion15FusionCallbacksIS1N_NS1W_17LinearCombinationIS1T_fS1T_fLNS_15FloatRoundStyleE2EEES1O_S1S_JEEENS5_5SM1004TMEM4LOAD26SM100_TMEM_LOAD_16dp256b8xENS5_13SM90_TMA_LOADENS17_IS19_NS1A_ILi16EEENSZ_INS6_IJS1Q_S1C_EEENS6_IJSD_S1Q_EEEEEEENS5_17SM75_U16x8_LDSM_TENS5_14SM90_TMA_STOREES2B_NS5_17SM90_U16x8_STSM_TENS5_39AutoVectorizingCopyWithAssumedAlignmentILi128EEEEEEvvEEEEvNT_6ParamsE --------------------------
	.section	.nv.info._ZN7cutlass13device_kernelINS_4gemm6kernel13GemmUniversalINS1_17GroupProblemShapeIN4cute5tupleIJiiiEEEEENS1_10collective13CollectiveMmaINS1_40MainloopSm100ArrayTmaUmmaWarpSpecializedILi4ELi8ELi2ENS6_IJiiNS5_1CILi1EEEEEEEENS6_IJNSC_ILi256EEESG_NSC_ILi128EEEEEENS_12float_e4m3_tEPNS6_IJlSD_NSC_ILi0EEEEEESJ_SM_NS5_8TiledMMAINS5_8MMA_AtomIJNS5_10MMA_TraitsINS5_25SM100_MMA_F8F6F4_2x1SM_SSEJSJ_SJ_fSG_SG_NS5_17integral_constantINS5_4UMMA5MajorELST_0EEESU_NSR_INSS_7ScaleInELSV_0EEESW_EEEEEENS5_6LayoutINS6_IJSD_SD_SD_EEENS6_IJSK_SK_SK_EEEEENS6_IJNS5_10UnderscoreES13_S13_EEEEENS5_28SM100_TMA_2SM_LOAD_MULTICASTENS5_14ComposedLayoutINS5_7SwizzleILi3ELi4ELi3EEENS5_18smem_ptr_flag_bitsILi8EEENSZ_INS6_IJNSC_ILi8EEESH_EEENS6_IJSH_SD_EEEEEEEvNS5_8identityES16_S1G_vS1H_EENS_8epilogue10collective18CollectiveEpilogueINS1J_31Sm100PtrArrayTmaWarpSpecializedILi4ELi2ELi64ELb1ELb0EEEJNS6_IJSH_SG_SH_EEENS6_IJNSZ_ISH_SD_EENSZ_INSC_ILi64EEESD_EEEEENS_6half_tEPNS6_IJSD_lSK_EEES1T_S1V_NS1J_6fusion15FusionCallbacksIS1N_NS1W_17LinearCombinationIS1T_fS1T_fLNS_15FloatRoundStyleE2EEES1O_S1S_JEEENS5_5SM1004TMEM4LOAD26SM100_TMEM_LOAD_16dp256b8xENS5_13SM90_TMA_LOADENS17_IS19_NS1A_ILi16EEENSZ_INS6_IJS1Q_S1C_EEENS6_IJSD_S1Q_EEEEEEENS5_17SM75_U16x8_LDSM_TENS5_14SM90_TMA_STOREES2B_NS5_17SM90_U16x8_STSM_TENS5_39AutoVectorizingCopyWithAssumedAlignmentILi128EEEEEEvvEEEEvNT_6ParamsE,"",@"SHT_CUDA_INFO"
	.sectionflags	@""
	.align	4


	//----- nvinfo : EIATTR_CUDA_API_VERSION
	.align		4
        /*0000*/ 	.byte	0x04, 0x37
        /*0002*/ 	.short	(.L_163 - .L_162)
.L_162:
        /*0004*/ 	.word	0x00000082


	//----- nvinfo : EIATTR_KPARAM_INFO
	.align		4
.L_163:
        /*0008*/ 	.byte	0x04, 0x17
        /*000a*/ 	.short	(.L_165 - .L_164)
.L_164:
        /*000c*/ 	.word	0x00000000
        /*0010*/ 	.short	0x0000
        /*0012*/ 	.short	0x0000
        /*0014*/ 	.byte	0x00, 0xf0, 0x01, 0x24


	//----- nvinfo : EIATTR_AT_ENTRY_FRAGMENTS
	.align		4
.L_165:
        /*0018*/ 	.byte	0x04, 0x4f
        /*001a*/ 	.short	(.L_167 - .L_166)


	//   ....[0]....
.L_166:
        /*001c*/ 	.word	0x00000007


	//----- nvinfo : EIATTR_RESERVED_SMEM_USED
	.align		4
.L_167:
        /*0020*/ 	.byte	0x01, 0x41
	.zero		2


	//----- nvinfo : EIATTR_SPARSE_MMA_MASK
	.align		4
        /*0024*/ 	.byte	0x03, 0x50
        /*0026*/ 	.short	0x0000


	//----- nvinfo : EIATTR_TCGEN05_2CTA_USED
	.align		4
        /*0028*/ 	.byte	0x01, 0x52
	.zero		2


	//----- nvinfo : EIATTR_MAXREG_COUNT
	.align		4
        /*002c*/ 	.byte	0x03, 0x1b
        /*002e*/ 	.short	0x00a8


	//----- nvinfo : EIATTR_NUM_BARRIERS
	.align		4
        /*0030*/ 	.byte	0x02, 0x4c
        /*0032*/ 	.byte	0x07
	.zero		1


	//----- nvinfo : EIATTR_EXTERNS
	.align		4
        /*0034*/ 	.byte	0x04, 0x0f
        /*0036*/ 	.short	(.L_169 - .L_168)


	//   ....[0]....
	.align		4
.L_168:
        /*0038*/ 	.word	index@(__assertfail)


	//----- nvinfo : EIATTR_MERCURY_ISA_VERSION
	.align		4
.L_169:
        /*003c*/ 	.byte	0x03, 0x5f
        /*003e*/ 	.short	0x0101


	//----- nvinfo : EIATTR_INT_WARP_WIDE_INSTR_OFFSETS
	.align		4
        /*0040*/ 	.byte	0x04, 0x31
        /*0042*/ 	.short	(.L_171 - .L_170)


	//   ....[0]....
.L_170:
        /*0044*/ 	.word	0x00001540


	//   ....[1]....
        /*0048*/ 	.word	0x00001560


	//   ....[2]....
        /*004c*/ 	.word	0x000015d0


	//   ....[3]....
        /*0050*/ 	.word	0x00001d50


	//   ....[4]....
        /*0054*/ 	.word	0x00001dc0


	//   ....[5]....
        /*0058*/ 	.word	0x00015280


	//   ....[6]....
        /*005c*/ 	.word	0x000152a0


	//   ....[7]....
        /*0060*/ 	.word	0x000152d0


	//----- nvinfo : EIATTR_COOP_GROUP_MASK_REGIDS
	.align		4
.L_171:
        /*0064*/ 	.byte	0x04, 0x29
        /*0066*/ 	.short	(.L_173 - .L_172)


	//   ....[0]....
.L_172:
        /*0068*/ 	.word	0xffffffff


	//   ....[1]....
        /*006c*/ 	.word	0xffffffff


	//   ....[2]....
        /*0070*/ 	.word	0xffffffff


	//   ....[3]....
        /*0074*/ 	.word	0xffffffff


	//   ....[4]....
        /*0078*/ 	.word	0xffffffff


	//   ....[5]....
        /*007c*/ 	.word	0xffffffff


	//   ....[6]....
        /*0080*/ 	.word	0xffffffff


	//   ....[7]....
        /*0084*/ 	.word	0xffffffff


	//   ....[8]....
        /*0088*/ 	.word	0xffffffff


	//   ....[9]....
        /*008c*/ 	.word	0xffffffff


	//   ....[10]....
        /*0090*/ 	.word	0xffffffff


	//   ....[11]....
        /*0094*/ 	.word	0xffffffff


	//   ....[12]....
        /*0098*/ 	.word	0xffffffff


	//   ....[13]....
        /*009c*/ 	.word	0xffffffff


	//   ....[14]....
        /*00a0*/ 	.word	0xffffffff


	//   ....[15]....
        /*00a4*/ 	.word	0xffffffff


	//   ....[16]....
        /*00a8*/ 	.word	0xffffffff


	//   ....[17]....
        /*00ac*/ 	.word	0xffffffff


	//   ....[18]....
        /*00b0*/ 	.word	0xffffffff


	//   ....[19]....
        /*00b4*/ 	.word	0xffffffff


	//   ....[20]....
        /*00b8*/ 	.word	0xffffffff


	//   ....[21]....
        /*00bc*/ 	.word	0xffffffff


	//   ....[22]....
        /*00c0*/ 	.word	0xffffffff


	//   ....[23]....
        /*00c4*/ 	.word	0xffffffff


	//   ....[24]....
        /*00c8*/ 	.word	0xffffffff


	//   ....[25]....
        /*00cc*/ 	.word	0xffffffff


	//   ....[26]....
        /*00d0*/ 	.word	0xffffffff


	//   ....[27]....
        /*00d4*/ 	.word	0xffffffff


	//   ....[28]....
        /*00d8*/ 	.word	0xffffffff


	//   ....[29]....
        /*00dc*/ 	.word	0xffffffff


	//   ....[30]....
        /*00e0*/ 	.word	0xffffffff


	//   ....[31]....
        /*00e4*/ 	.word	0xffffffff


	//   ....[32]....
        /*00e8*/ 	.word	0xffffffff


	//   ....[33]....
        /*00ec*/ 	.word	0xffffffff


	//   ....[34]....
        /*00f0*/ 	.word	0xffffffff


	//   ....[35]....
        /*00f4*/ 	.word	0xffffffff


	//   ....[36]....
        /*00f8*/ 	.word	0xffffffff


	//   ....[37]....
        /*00fc*/ 	.word	0xffffffff


	//   ....[38]....
        /*0100*/ 	.word	0xffffffff


	//   ....[39]....
        /*0104*/ 	.word	0xffffffff


	//   ....[40]....
        /*0108*/ 	.word	0xffffffff


	//   ....[41]....
        /*010c*/ 	.word	0xffffffff


	//   ....[42]....
        /*0110*/ 	.word	0xffffffff


	//   ....[43]....
        /*0114*/ 	.word	0xffffffff


	//   ....[44]....
        /*0118*/ 	.word	0xffffffff


	//   ....[45]....
        /*011c*/ 	.word	0xffffffff


	//   ....[46]....
        /*0120*/ 	.word	0xffffffff


	//   ....[47]....
        /*0124*/ 	.word	0xffffffff


	//   ....[48]....
        /*0128*/ 	.word	0xffffffff


	//   ....[49]....
        /*012c*/ 	.word	0xffffffff


	//   ....[50]....
        /*0130*/ 	.word	0xffffffff


	//   ....[51]....
        /*0134*/ 	.word	0xffffffff


	//   ....[52]....
        /*0138*/ 	.word	0xffffffff


	//   ....[53]....
        /*013c*/ 	.word	0xffffffff


	//   ....[54]....
        /*0140*/ 	.word	0xffffffff


	//   ....[55]....
        /*0144*/ 	.word	0xffffffff


	//   ....[56]....
        /*0148*/ 	.word	0xffffffff


	//   ....[57]....
        /*014c*/ 	.word	0xffffffff


	//   ....[58]....
        /*0150*/ 	.word	0xffffffff


	//   ....[59]....
        /*0154*/ 	.word	0xffffffff


	//   ....[60]....
        /*0158*/ 	.word	0xffffffff


	//   ....[61]....
        /*015c*/ 	.word	0xffffffff


	//   ....[62]....
        /*0160*/ 	.word	0xffffffff


	//   ....[63]....
        /*0164*/ 	.word	0xffffffff


	//   ....[64]....
        /*0168*/ 	.word	0xffffffff


	//   ....[65]....
        /*016c*/ 	.word	0xffffffff


	//   ....[66]....
        /*0170*/ 	.word	0xffffffff


	//   ....[67]....
        /*0174*/ 	.word	0xffffffff


	//   ....[68]....
        /*0178*/ 	.word	0xffffffff


	//   ....[69]....
        /*017c*/ 	.word	0xffffffff


	//   ....[70]....
        /*0180*/ 	.word	0xffffffff


	//   ....[71]....
        /*0184*/ 	.word	0xffffffff


	//   ....[72]....
        /*0188*/ 	.word	0xffffffff


	//   ....[73]....
        /*018c*/ 	.word	0xffffffff


	//   ....[74]....
        /*0190*/ 	.word	0xffffffff


	//   ....[75]....
        /*0194*/ 	.word	0xffffffff


	//   ....[76]....
        /*0198*/ 	.word	0xffffffff


	//   ....[77]....
        /*019c*/ 	.word	0xffffffff


	//   ....[78]....
        /*01a0*/ 	.word	0xffffffff


	//   ....[79]....
        /*01a4*/ 	.word	0xffffffff


	//   ....[80]....
        /*01a8*/ 	.word	0xffffffff


	//   ....[81]....
        /*01ac*/ 	.word	0xffffffff


	//   ....[82]....
        /*01b0*/ 	.word	0xffffffff


	//   ....[83]....
        /*01b4*/ 	.word	0xffffffff


	//   ....[84]....
        /*01b8*/ 	.word	0xffffffff


	//   ....[85]....
        /*01bc*/ 	.word	0xffffffff


	//   ....[86]....
        /*01c0*/ 	.word	0xffffffff


	//   ....[87]....
        /*01c4*/ 	.word	0xffffffff


	//   ....[88]....
        /*01c8*/ 	.word	0xffffffff


	//   ....[89]....
        /*01cc*/ 	.word	0xffffffff


	//   ....[90]....
        /*01d0*/ 	.word	0xffffffff


	//   ....[91]....
        /*01d4*/ 	.word	0xffffffff


	//   ....[92]....
        /*01d8*/ 	.word	0xffffffff


	//   ....[93]....
        /*01dc*/ 	.word	0xffffffff


	//   ....[94]....
        /*01e0*/ 	.word	0xffffffff


	//   ....[95]....
        /*01e4*/ 	.word	0xffffffff


	//   ....[96]....
        /*01e8*/ 	.word	0xffffffff


	//   ....[97]....
        /*01ec*/ 	.word	0xffffffff


	//   ....[98]....
        /*01f0*/ 	.word	0xffffffff


	//   ....[99]....
        /*01f4*/ 	.word	0xffffffff


	//   ....[100]....
        /*01f8*/ 	.word	0xffffffff


	//   ....[101]....
        /*01fc*/ 	.word	0xffffffff


	//   ....[102]....
        /*0200*/ 	.word	0xffffffff


	//   ....[103]....
        /*0204*/ 	.word	0xffffffff


	//   ....[104]....
        /*0208*/ 	.word	0xffffffff


	//   ....[105]....
        /*020c*/ 	.word	0xffffffff


	//   ....[106]....
        /*0210*/ 	.word	0xffffffff


	//   ....[107]....
        /*0214*/ 	.word	0xffffffff


	//   ....[108]....
        /*0218*/ 	.word	0xffffffff


	//   ....[109]....
        /*021c*/ 	.word	0xffffffff


	//   ....[110]....
        /*0220*/ 	.word	0xffffffff


	//   ....[111]....
        /*0224*/ 	.word	0xffffffff


	//   ....[112]....
        /*0228*/ 	.word	0xffffffff


	//   ....[113]....
        /*022c*/ 	.word	0xffffffff


	//   ....[114]....
        /*0230*/ 	.word	0xffffffff


	//   ....[115]....
        /*0234*/ 	.word	0xffffffff


	//   ....[116]....
        /*0238*/ 	.word	0xffffffff


	//   ....[117]....
        /*023c*/ 	.word	0xffffffff


	//   ....[118]....
        /*0240*/ 	.word	0xffffffff


	//   ....[119]....
        /*0244*/ 	.word	0xffffffff


	//   ....[120]....
        /*0248*/ 	.word	0xffffffff


	//   ....[121]....
        /*024c*/ 	.word	0x0500000f


	//   ....[122]....
        /*0250*/ 	.word	0x0500000f


	//   ....[123]....
        /*0254*/ 	.word	0x0500000f


	//   ....[124]....
        /*0258*/ 	.word	0x0500000f


	//   ....[125]....
        /*025c*/ 	.word	0x0500000f


	//   ....[126]....
        /*0260*/ 	.word	0x0500000f


	//----- nvinfo : EIATTR_COOP_GROUP_INSTR_OFFSETS
	.align		4
.L_173:
        /*0264*/ 	.byte	0x04, 0x28
        /*0266*/ 	.short	(.L_175 - .L_174)


	//   ....[0]....
.L_174:
        /*0268*/ 	.word	0x000001d0


	//   ....[1]....
        /*026c*/ 	.word	0x00000640


	//   ....[2]....
        /*0270*/ 	.word	0x00000850


	//   ....[3]....
        /*0274*/ 	.word	0x00000860


	//   ....[4]....
        /*0278*/ 	.word	0x000012d0


	//   ....[5]....
        /*027c*/ 	.word	0x000014e0


	//   ....[6]....
        /*0280*/ 	.word	0x00001650


	//   ....[7]....
        /*0284*/ 	.word	0x000018e0


	//   ....[8]....
        /*0288*/ 	.word	0x00001b70


	//   ....[9]....
        /*028c*/ 	.word	0x00001e70


	//   ....[10]....
        /*0290*/ 	.word	0x00003640


	//   ....[11]....
        /*0294*/ 	.word	0x00003670


	//   ....[12]....
        /*0298*/ 	.word	0x000036f0


	//   ....[13]....
        /*029c*/ 	.word	0x00003700


	//   ....[14]....
        /*02a0*/ 	.word	0x00003740


	//   ....[15]....
        /*02a4*/ 	.word	0x00003760


	//   ....[16]....
        /*02a8*/ 	.word	0x000037a0


	//   ....[17]....
        /*02ac*/ 	.word	0x000037c0


	//   ....[18]....
        /*02b0*/ 	.word	0x00003810


	//   ....[19]....
        /*02b4*/ 	.word	0x00003830


	//   ....[20]....
        /*02b8*/ 	.word	0x000038e0


	//   ....[21]....
        /*02bc*/ 	.word	0x000039d0


	//   ....[22]....
        /*02c0*/ 	.word	0x00003a00


	//   ....[23]....
        /*02c4*/ 	.word	0x00003fc0


	//   ....[24]....
        /*02c8*/ 	.word	0x00003fd0


	//   ....[25]....
        /*02cc*/ 	.word	0x00004020


	//   ....[26]....
        /*02d0*/ 	.word	0x00004030


	//   ....[27]....
        /*02d4*/ 	.word	0x00004080


	//   ....[28]....
        /*02d8*/ 	.word	0x00004090


	//   ....[29]....
        /*02dc*/ 	.word	0x000040e0


	//   ....[30]....
        /*02e0*/ 	.word	0x000040f0


	//   ....[31]....
        /*02e4*/ 	.word	0x00004140


	//   ....[32]....
        /*02e8*/ 	.word	0x00004160


	//   ....[33]....
        /*02ec*/ 	.word	0x000041f0


	//   ....[34]....
        /*02f0*/ 	.word	0x00004240


	//   ....[35]....
        /*02f4*/ 	.word	0x000042c0


	//   ....[36]....
        /*02f8*/ 	.word	0x000042e0


	//   ....[37]....
        /*02fc*/ 	.word	0x000042f0


	//   ....[38]....
        /*0300*/ 	.word	0x00004300


	//   ....[39]....
        /*0304*/ 	.word	0x00004310


	//   ....[40]....
        /*0308*/ 	.word	0x00004320


	//   ....[41]....
        /*030c*/ 	.word	0x000058d0


	//   ....[42]....
        /*0310*/ 	.word	0x00006380


	//   ....[43]....
        /*0314*/ 	.word	0x00007140


	//   ....[44]....
        /*0318*/ 	.word	0x00007170


	//   ....[45]....
        /*031c*/ 	.word	0x000071f0


	//   ....[46]....
        /*0320*/ 	.word	0x00007200


	//   ....[47]....
        /*0324*/ 	.word	0x00007240


	//   ....[48]....
        /*0328*/ 	.word	0x00007260


	//   ....[49]....
        /*032c*/ 	.word	0x000072b0


	//   ....[50]....
        /*0330*/ 	.word	0x000072c0


	//   ....[51]....
        /*0334*/ 	.word	0x00007310


	//   ....[52]....
        /*0338*/ 	.word	0x00007330


	//   ....[53]....
        /*033c*/ 	.word	0x000073c0


	//   ....[54]....
        /*0340*/ 	.word	0x000074b0


	//   ....[55]....
        /*0344*/ 	.word	0x000074e0


	//   ....[56]....
        /*0348*/ 	.word	0x00007aa0


	//   ....[57]....
        /*034c*/ 	.word	0x00007ad0


	//   ....[58]....
        /*0350*/ 	.word	0x00007b20


	//   ....[59]....
        /*0354*/ 	.word	0x00007b30


	//   ....[60]....
        /*0358*/ 	.word	0x00007b80


	//   ....[61]....
        /*035c*/ 	.word	0x00007b90


	//   ....[62]....
        /*0360*/ 	.word	0x00007be0


	//   ....[63]....
        /*0364*/ 	.word	0x00007bf0


	//   ....[64]....
        /*0368*/ 	.word	0x00007c40


	//   ....[65]....
        /*036c*/ 	.word	0x00007c60


	//   ....[66]....
        /*0370*/ 	.word	0x00007cf0


	//   ....[67]....
        /*0374*/ 	.word	0x00007d40


	//   ....[68]....
        /*0378*/ 	.word	0x00007dc0


	//   ....[69]....
        /*037c*/ 	.word	0x00007de0


	//   ....[70]....
        /*0380*/ 	.word	0x00007df0


	//   ....[71]....
        /*0384*/ 	.word	0x00007e00


	//   ....[72]....
        /*0388*/ 	.word	0x00007e10


	//   ....[73]....
        /*038c*/ 	.word	0x00007e20


	//   ....[74]....
        /*0390*/ 	.word	0x00008d20


	//   ....[75]....
        /*0394*/ 	.word	0x00008d50


	//   ....[76]....
        /*0398*/ 	.word	0x00008dd0


	//   ....[77]....
        /*039c*/ 	.word	0x00008de0


	//   ....[78]....
        /*03a0*/ 	.word	0x00008e20


	//   ....[79]....
        /*03a4*/ 	.word	0x00008e40


	//   ....[80]....
        /*03a8*/ 	.word	0x00008e90


	//   ....[81]....
        /*03ac*/ 	.word	0x00008eb0


	//   ....[82]....
        /*03b0*/ 	.word	0x00008ef0


	//   ....[83]....
        /*03b4*/ 	.word	0x00008f10


	//   ....[84]....
        /*03b8*/ 	.word	0x00008fa0


	//   ....[85]....
        /*03bc*/ 	.word	0x00009090


	//   ....[86]....
        /*03c0*/ 	.word	0x000090c0


	//   ....[87]....
        /*03c4*/ 	.word	0x00009680


	//   ....[88]....
        /*03c8*/ 	.word	0x000096b0


	//   ....[89]....
        /*03cc*/ 	.word	0x00009700


	//   ....[90]....
        /*03d0*/ 	.word	0x00009710


	//   ....[91]....
        /*03d4*/ 	.word	0x00009760


	//   ....[92]....
        /*03d8*/ 	.word	0x00009770


	//   ....[93]....
        /*03dc*/ 	.word	0x000097c0


	//   ....[94]....
        /*03e0*/ 	.word	0x000097d0


	//   ....[95]....
        /*03e4*/ 	.word	0x00009820


	//   ....[96]....
        /*03e8*/ 	.word	0x00009840


	//   ....[97]....
        /*03ec*/ 	.word	0x000098d0


	//   ....[98]....
        /*03f0*/ 	.word	0x00009920


	//   ....[99]....
        /*03f4*/ 	.word	0x000099a0


	//   ....[100]....
        /*03f8*/ 	.word	0x000099c0


	//   ....[101]....
        /*03fc*/ 	.word	0x000099d0


	//   ....[102]....
        /*0400*/ 	.word	0x000099e0


	//   ....[103]....
        /*0404*/ 	.word	0x000099f0


	//   ....[104]....
        /*0408*/ 	.word	0x00009a00


	//   ....[105]....
        /*040c*/ 	.word	0x0000a740


	//   ....[106]....
        /*0410*/ 	.word	0x0000b560


	//   ....[107]....
        /*0414*/ 	.word	0x0000b900


	//   ....[108]....
        /*0418*/ 	.word	0x0000be10


	//   ....[109]....
        /*041c*/ 	.word	0x000124b0


	//   ....[110]....
        /*0420*/ 	.word	0x000128d0


	//   ....[111]....
        /*0424*/ 	.word	0x00012b20


	//   ....[112]....
        /*0428*/ 	.word	0x00012cd0


	//   ....[113]....
        /*042c*/ 	.word	0x00013560


	//   ....[114]....
        /*0430*/ 	.word	0x000138e0


	//   ....[115]....
        /*0434*/ 	.word	0x00013c70


	//   ....[116]....
        /*0438*/ 	.word	0x00014020


	//   ....[117]....
        /*043c*/ 	.word	0x00014520


	//   ....[118]....
        /*0440*/ 	.word	0x00014550


	//   ....[119]....
        /*0444*/ 	.word	0x00015170


	//   ....[120]....
        /*0448*/ 	.word	0x00015390


	//   ....[121]....
        /*044c*/ 	.word	0x00015470


	//   ....[122]....
        /*0450*/ 	.word	0x00015590


	//   ....[123]....
        /*0454*/ 	.word	0x000156b0


	//   ....[124]....
        /*0458*/ 	.word	0x000157d0


	//   ....[125]....
        /*045c*/ 	.word	0x000158f0


	//   ....[126]....
        /*0460*/ 	.word	0x00015a10


	//----- nvinfo : EIATTR_REG_RECONFIG
	.align		4
.L_175:
        /*0464*/ 	.byte	0x01, 0x54
	.zero		2


	//----- nvinfo : EIATTR_VRC_CTA_INIT_COUNT
	.align		4
        /*0468*/ 	.byte	0x02, 0x4a
        /*046a*/ 	.byte	0x80
	.zero		1


	//----- nvinfo : EIATTR_SYSCALL_OFFSETS
	.align		4
        /*046c*/ 	.byte	0x04, 0x46
        /*046e*/ 	.short	(.L_177 - .L_176)


	//   ....[0]....
.L_176:
        /*0470*/ 	.word	0x00000a50


	//   ....[1]....
        /*0474*/ 	.word	0x00000c60


	//   ....[2]....
        /*0478*/ 	.word	0x00000e30


	//   ....[3]....
        /*047c*/ 	.word	0x00001000


	//   ....[4]....
        /*0480*/ 	.word	0x000011d0


	//   ....[5]....
        /*0484*/ 	.word	0x0000c1d0


	//   ....[6]....
        /*0488*/ 	.word	0x0000c2c0


	//   ....[7]....
        /*048c*/ 	.word	0x0000cbf0


	//   ....[8]....
        /*0490*/ 	.word	0x0000cd60


	//   ....[9]....
        /*0494*/ 	.word	0x0000e2e0


	//   ....[10]....
        /*0498*/ 	.word	0x0000e450


	//   ....[11]....
        /*049c*/ 	.word	0x0000f960


	//   ....[12]....
        /*04a0*/ 	.word	0x0000fad0


	//   ....[13]....
        /*04a4*/ 	.word	0x00011020


	//   ....[14]....
        /*04a8*/ 	.word	0x00011190


	//----- nvinfo : EIATTR_MBARRIER_INSTR_OFFSETS
	.align		4
.L_177:
        /*04ac*/ 	.byte	0x04, 0x39
        /*04ae*/ 	.short	(.L_179 - .L_178)


	//   ....[0]....
.L_178:
        /*04b0*/ 	.word	0x00000b50
        /*04b4*/ 	.word	0x000000ff
        /*04b8*/ 	.word	0x00000000
        /*04bc*/ 	.short	0x0100
        /*04be*/ 	.byte	0x05
	.zero		1


	//   ....[1]....
        /*04c0*/ 	.word	0x00000d10
        /*04c4*/ 	.word	0x000000ff
        /*04c8*/ 	.word	0x00000020
        /*04cc*/ 	.short	0x0100
        /*04ce*/ 	.byte	0x05
	.zero		1


	//   ....[2]....
        /*04d0*/ 	.word	0x00000d20
        /*04d4*/ 	.word	0x000000ff
        /*04d8*/ 	.word	0x00000008
        /*04dc*/ 	.short	0x0100
        /*04de*/ 	.byte	0x05
	.zero		1


	//   ....[3]....
        /*04e0*/ 	.word	0x00000ee0
        /*04e4*/ 	.word	0x000000ff
        /*04e8*/ 	.word	0x00000028
        /*04ec*/ 	.short	0x0100
        /*04ee*/ 	.byte	0x05
	.zero		1


	//   ....[4]....
        /*04f0*/ 	.word	0x00000ef0
        /*04f4*/ 	.word	0x000000ff
        /*04f8*/ 	.word	0x00000010
        /*04fc*/ 	.short	0x0100
        /*04fe*/ 	.byte	0x05
	.zero		1


	//   ....[5]....
        /*0500*/ 	.word	0x000010b0
        /*0504*/ 	.word	0x000000ff
        /*0508*/ 	.word	0x00000030
        /*050c*/ 	.short	0x0100
        /*050e*/ 	.byte	0x05
	.zero		1


	//   ....[6]....
        /*0510*/ 	.word	0x000010c0
        /*0514*/ 	.word	0x000000ff
        /*0518*/ 	.word	0x00000018
        /*051c*/ 	.short	0x0100
        /*051e*/ 	.byte	0x05
	.zero		1


	//   ....[7]....
        /*0520*/ 	.word	0x00001230
        /*0524*/ 	.word	0x000000ff
        /*0528*/ 	.word	0x00000038
        /*052c*/ 	.short	0x0100
        /*052e*/ 	.byte	0x04
	.zero		1


	//   ....[8]....
        /*0530*/ 	.word	0x00001410
        /*0534*/ 	.word	0x000000ff
        /*0538*/ 	.word	0x00000040
        /*053c*/ 	.short	0x0100
        /*053e*/ 	.byte	0x06
	.zero		1


	//   ....[9]....
        /*0540*/ 	.word	0x00001420
        /*0544*/ 	.word	0x000000ff
        /*0548*/ 	.word	0x00000060
        /*054c*/ 	.short	0x0100
        /*054e*/ 	.byte	0x06
	.zero		1


	//   ....[10]....
        /*0550*/ 	.word	0x00001430
        /*0554*/ 	.word	0x000000ff
        /*0558*/ 	.word	0x00000048
        /*055c*/ 	.short	0x0100
        /*055e*/ 	.byte	0x06
	.zero		1


	//   ....[11]....
        /*0560*/ 	.word	0x00001440
        /*0564*/ 	.word	0x000000ff
        /*0568*/ 	.word	0x00000068
        /*056c*/ 	.short	0x0100
        /*056e*/ 	.byte	0x06
	.zero		1


	//   ....[12]....
        /*0570*/ 	.word	0x00001450
        /*0574*/ 	.word	0x000000ff
        /*0578*/ 	.word	0x00000050
        /*057c*/ 	.short	0x0100
        /*057e*/ 	.byte	0x06
	.zero		1


	//   ....[13]....
        /*0580*/ 	.word	0x00001460
        /*0584*/ 	.word	0x000000ff
        /*0588*/ 	.word	0x00000070
        /*058c*/ 	.short	0x0100
        /*058e*/ 	.byte	0x06
	.zero		1


	//   ....[14]....
        /*0590*/ 	.word	0x00001470
        /*0594*/ 	.word	0x000000ff
        /*0598*/ 	.word	0x00000058
        /*059c*/ 	.short	0x0100
        /*059e*/ 	.byte	0x06
	.zero		1


	//   ....[15]....
        /*05a0*/ 	.word	0x00001480
        /*05a4*/ 	.word	0x000000ff
        /*05a8*/ 	.word	0x00000078
        /*05ac*/ 	.short	0x0100
        /*05ae*/ 	.byte	0x06
	.zero		1


	//   ....[16]....
        /*05b0*/ 	.word	0x000015f0
        /*05b4*/ 	.word	0x000000ff
        /*05b8*/ 	.word	0x00000080
        /*05bc*/ 	.short	0x0100
        /*05be*/ 	.byte	0x05
	.zero		1


	//   ....[17]....
        /*05c0*/ 	.word	0x00001600
        /*05c4*/ 	.word	0x000000ff
        /*05c8*/ 	.word	0x00000088
        /*05cc*/ 	.short	0x0100
        /*05ce*/ 	.byte	0x05
	.zero		1


	//   ....[18]....
        /*05d0*/ 	.word	0x00001790
        /*05d4*/ 	.word	0x000000ff
        /*05d8*/ 	.word	0x00000090
        /*05dc*/ 	.short	0x0100
        /*05de*/ 	.byte	0x06
	.zero		1


	//   ....[19]....
        /*05e0*/ 	.word	0x000017a0
        /*05e4*/ 	.word	0x000000ff
        /*05e8*/ 	.word	0x000000d0
        /*05ec*/ 	.short	0x0100
        /*05ee*/ 	.byte	0x06
	.zero		1


	//   ....[20]....
        /*05f0*/ 	.word	0x000017b0
        /*05f4*/ 	.word	0x000000ff
        /*05f8*/ 	.word	0x00000098
        /*05fc*/ 	.short	0x0100
        /*05fe*/ 	.byte	0x06
	.zero		1


	//   ....[21]....
        /*0600*/ 	.word	0x000017c0
        /*0604*/ 	.word	0x000000ff
        /*0608*/ 	.word	0x000000d8
        /*060c*/ 	.short	0x0100
        /*060e*/ 	.byte	0x06
	.zero		1


	//   ....[22]....
        /*0610*/ 	.word	0x000017d0
        /*0614*/ 	.word	0x000000ff
        /*0618*/ 	.word	0x000000a0
        /*061c*/ 	.short	0x0100
        /*061e*/ 	.byte	0x06
	.zero		1


	//   ....[23]....
        /*0620*/ 	.word	0x000017e0
        /*0624*/ 	.word	0x000000ff
        /*0628*/ 	.word	0x000000e0
        /*062c*/ 	.short	0x0100
        /*062e*/ 	.byte	0x06
	.zero		1


	//   ....[24]....
        /*0630*/ 	.word	0x000017f0
        /*0634*/ 	.word	0x000000ff
        /*0638*/ 	.word	0x000000a8
        /*063c*/ 	.short	0x0100
        /*063e*/ 	.byte	0x06
	.zero		1


	//   ....[25]....
        /*0640*/ 	.word	0x00001800
        /*0644*/ 	.word	0x000000ff
        /*0648*/ 	.word	0x000000e8
        /*064c*/ 	.short	0x0100
        /*064e*/ 	.byte	0x06
	.zero		1


	//   ....[26]....
        /*0650*/ 	.word	0x00001810
        /*0654*/ 	.word	0x000000ff
        /*0658*/ 	.word	0x000000b0
        /*065c*/ 	.short	0x0100
        /*065e*/ 	.byte	0x06
	.zero		1


	//   ....[27]....
        /*0660*/ 	.word	0x00001820
        /*0664*/ 	.word	0x000000ff
        /*0668*/ 	.word	0x000000f0
        /*066c*/ 	.short	0x0100
        /*066e*/ 	.byte	0x06
	.zero		1


	//   ....[28]....
        /*0670*/ 	.word	0x00001830
        /*0674*/ 	.word	0x000000ff
        /*0678*/ 	.word	0x000000b8
        /*067c*/ 	.short	0x0100
        /*067e*/ 	.byte	0x06
	.zero		1


	//   ....[29]....
        /*0680*/ 	.word	0x00001840
        /*0684*/ 	.word	0x000000ff
        /*0688*/ 	.word	0x000000f8
        /*068c*/ 	.short	0x0100
        /*068e*/ 	.byte	0x06
	.zero		1


	//   ....[30]....
        /*0690*/ 	.word	0x00001850
        /*0694*/ 	.word	0x000000ff
        /*0698*/ 	.word	0x000000c0
        /*069c*/ 	.short	0x0100
        /*069e*/ 	.byte	0x06
	.zero		1


	//   ....[31]....
        /*06a0*/ 	.word	0x00001860
        /*06a4*/ 	.word	0x000000ff
        /*06a8*/ 	.word	0x00000100
        /*06ac*/ 	.short	0x0100
        /*06ae*/ 	.byte	0x06
	.zero		1


	//   ....[32]....
        /*06b0*/ 	.word	0x00001870
        /*06b4*/ 	.word	0x000000ff
        /*06b8*/ 	.word	0x000000c8
        /*06bc*/ 	.short	0x0100
        /*06be*/ 	.byte	0x06
	.zero		1


	//   ....[33]....
        /*06c0*/ 	.word	0x00001880
        /*06c4*/ 	.word	0x000000ff
        /*06c8*/ 	.word	0x00000108
        /*06cc*/ 	.short	0x0100
        /*06ce*/ 	.byte	0x06
	.zero		1


	//   ....[34]....
        /*06d0*/ 	.word	0x00001a20
        /*06d4*/ 	.word	0x000000ff
        /*06d8*/ 	.word	0x00000150
        /*06dc*/ 	.short	0x0100
        /*06de*/ 	.byte	0x06
	.zero		1


	//   ....[35]....
        /*06e0*/ 	.word	0x00001a30
        /*06e4*/ 	.word	0x000000ff
        /*06e8*/ 	.word	0x00000190
        /*06ec*/ 	.short	0x0100
        /*06ee*/ 	.byte	0x06
	.zero		1


	//   ....[36]....
        /*06f0*/ 	.word	0x00001a40
        /*06f4*/ 	.word	0x000000ff
        /*06f8*/ 	.word	0x00000158
        /*06fc*/ 	.short	0x0100
        /*06fe*/ 	.byte	0x06
	.zero		1


	//   ....[37]....
        /*0700*/ 	.word	0x00001a50
        /*0704*/ 	.word	0x000000ff
        /*0708*/ 	.word	0x00000198
        /*070c*/ 	.short	0x0100
        /*070e*/ 	.byte	0x06
	.zero		1


	//   ....[38]....
        /*0710*/ 	.word	0x00001a60
        /*0714*/ 	.word	0x000000ff
        /*0718*/ 	.word	0x00000160
        /*071c*/ 	.short	0x0100
        /*071e*/ 	.byte	0x06
	.zero		1


	//   ....[39]....
        /*0720*/ 	.word	0x00001a70
        /*0724*/ 	.word	0x000000ff
        /*0728*/ 	.word	0x000001a0
        /*072c*/ 	.short	0x0100
        /*072e*/ 	.byte	0x06
	.zero		1


	//   ....[40]....
        /*0730*/ 	.word	0x00001a80
        /*0734*/ 	.word	0x000000ff
        /*0738*/ 	.word	0x00000168
        /*073c*/ 	.short	0x0100
        /*073e*/ 	.byte	0x06
	.zero		1


	//   ....[41]....
        /*0740*/ 	.word	0x00001a90
        /*0744*/ 	.word	0x000000ff
        /*0748*/ 	.word	0x000001a8
        /*074c*/ 	.short	0x0100
        /*074e*/ 	.byte	0x06
	.zero		1


	//   ....[42]....
        /*0750*/ 	.word	0x00001aa0
        /*0754*/ 	.word	0x000000ff
        /*0758*/ 	.word	0x00000170
        /*075c*/ 	.short	0x0100
        /*075e*/ 	.byte	0x06
	.zero		1


	//   ....[43]....
        /*0760*/ 	.word	0x00001ab0
        /*0764*/ 	.word	0x000000ff
        /*0768*/ 	.word	0x000001b0
        /*076c*/ 	.short	0x0100
        /*076e*/ 	.byte	0x06
	.zero		1


	//   ....[44]....
        /*0770*/ 	.word	0x00001ac0
        /*0774*/ 	.word	0x000000ff
        /*0778*/ 	.word	0x00000178
        /*077c*/ 	.short	0x0100
        /*077e*/ 	.byte	0x06
	.zero		1


	//   ....[45]....
        /*0780*/ 	.word	0x00001ad0
        /*0784*/ 	.word	0x000000ff
        /*0788*/ 	.word	0x000001b8
        /*078c*/ 	.short	0x0100
        /*078e*/ 	.byte	0x06
	.zero		1


	//   ....[46]....
        /*0790*/ 	.word	0x00001ae0
        /*0794*/ 	.word	0x000000ff
        /*0798*/ 	.word	0x00000180
        /*079c*/ 	.short	0x0100
        /*079e*/ 	.byte	0x06
	.zero		1


	//   ....[47]....
        /*07a0*/ 	.word	0x00001af0
        /*07a4*/ 	.word	0x000000ff
        /*07a8*/ 	.word	0x000001c0
        /*07ac*/ 	.short	0x0100
        /*07ae*/ 	.byte	0x06
	.zero		1


	//   ....[48]....
        /*07b0*/ 	.word	0x00001b00
        /*07b4*/ 	.word	0x000000ff
        /*07b8*/ 	.word	0x00000188
        /*07bc*/ 	.short	0x0100
        /*07be*/ 	.byte	0x06
	.zero		1


	//   ....[49]....
        /*07c0*/ 	.word	0x00001b10
        /*07c4*/ 	.word	0x000000ff
        /*07c8*/ 	.word	0x000001c8
        /*07cc*/ 	.short	0x0100
        /*07ce*/ 	.byte	0x06
	.zero		1


	//   ....[50]....
        /*07d0*/ 	.word	0x00001cb0
        /*07d4*/ 	.word	0x000000ff
        /*07d8*/ 	.word	0x00000110
        /*07dc*/ 	.short	0x0100
        /*07de*/ 	.byte	0x06
	.zero		1


	//   ....[51]....
        /*07e0*/ 	.word	0x00001cc0
        /*07e4*/ 	.word	0x000000ff
        /*07e8*/ 	.word	0x00000120
        /*07ec*/ 	.short	0x0100
        /*07ee*/ 	.byte	0x06
	.zero		1


	//   ....[52]....
        /*07f0*/ 	.word	0x00001cd0
        /*07f4*/ 	.word	0x000000ff
        /*07f8*/ 	.word	0x00000118
        /*07fc*/ 	.short	0x0100
        /*07fe*/ 	.byte	0x06
	.zero		1


	//   ....[53]....
        /*0800*/ 	.word	0x00001ce0
        /*0804*/ 	.word	0x000000ff
        /*0808*/ 	.word	0x00000128
        /*080c*/ 	.short	0x0100
        /*080e*/ 	.byte	0x06
	.zero		1


	//   ....[54]....
        /*0810*/ 	.word	0x00001de0
        /*0814*/ 	.word	0x000000ff
        /*0818*/ 	.word	0x00000140
        /*081c*/ 	.short	0x0100
        /*081e*/ 	.byte	0x05
	.zero		1


	//   ....[55]....
        /*0820*/ 	.word	0x00005c30
        /*0824*/ 	.word	0x000000ff
        /*0828*/ 	.word	0x00000020
        /*082c*/ 	.short	0x010a
        /*082e*/ 	.byte	0x05
	.zero		1


	//   ....[56]....
        /*0830*/ 	.word	0x00005dc0
        /*0834*/ 	.word	0x000000ff
        /*0838*/ 	.word	0x00000020
        /*083c*/ 	.short	0x010a
        /*083e*/ 	.byte	0x09
	.zero		1


	//   ....[57]....
        /*0840*/ 	.word	0x00005f60
        /*0844*/ 	.word	0x000000ff
        /*0848*/ 	.word	0x00000020
        /*084c*/ 	.short	0x010a
        /*084e*/ 	.byte	0x04
	.zero		1


	//   ....[58]....
        /*0850*/ 	.word	0x00006050
        /*0854*/ 	.word	0x000000ff
        /*0858*/ 	.word	0x00000088
        /*085c*/ 	.short	0x0101
        /*085e*/ 	.byte	0x0f
	.zero		1


	//   ....[59]....
        /*0860*/ 	.word	0x00006070
        /*0864*/ 	.word	0x000000ff
        /*0868*/ 	.word	0x00000020
        /*086c*/ 	.short	0x010a
        /*086e*/ 	.byte	0x04
	.zero		1


	//   ....[60]....
        /*0870*/ 	.word	0x00006100
        /*0874*/ 	.word	0x000000ff
        /*0878*/ 	.word	0x00000020
        /*087c*/ 	.short	0x010a
        /*087e*/ 	.byte	0x09
	.zero		1


	//   ....[61]....
        /*0880*/ 	.word	0x000062a0
        /*0884*/ 	.word	0x000000ff
        /*0888*/ 	.word	0x00000020
        /*088c*/ 	.short	0x010a
        /*088e*/ 	.byte	0x04
	.zero		1


	//   ....[62]....
        /*0890*/ 	.word	0x000063d0
        /*0894*/ 	.word	0x000000ff
        /*0898*/ 	.word	0x00000150
        /*089c*/ 	.short	0x010a
        /*089e*/ 	.byte	0x04
	.zero		1


	//   ....[63]....
        /*08a0*/ 	.word	0x00006560
        /*08a4*/ 	.word	0x000000ff
        /*08a8*/ 	.word	0x00000000
        /*08ac*/ 	.short	0x0101
        /*08ae*/ 	.byte	0x04
	.zero		1


	//   ....[64]....
        /*08b0*/ 	.word	0x000065d0
        /*08b4*/ 	.word	0x000000ff
        /*08b8*/ 	.word	0x00000000
        /*08bc*/ 	.short	0x010a
        /*08be*/ 	.byte	0x04
	.zero		1


	//   ....[65]....
        /*08c0*/ 	.word	0x00006660
        /*08c4*/ 	.word	0x000000ff
        /*08c8*/ 	.word	0x00000000
        /*08cc*/ 	.short	0x010a
        /*08ce*/ 	.byte	0x04
	.zero		1


	//   ....[66]....
        /*08d0*/ 	.word	0x000066f0
        /*08d4*/ 	.word	0x000000ff
        /*08d8*/ 	.word	0x00000000
        /*08dc*/ 	.short	0x010a
        /*08de*/ 	.byte	0x04
	.zero		1


	//   ....[67]....
        /*08e0*/ 	.word	0x00006790
        /*08e4*/ 	.word	0x00000000
        /*08e8*/ 	.word	0x00000000
        /*08ec*/ 	.short	0x010a
        /*08ee*/ 	.byte	0xff
	.zero		1


	//   ....[68]....
        /*08f0*/ 	.word	0x00008300
        /*08f4*/ 	.word	0x000000ff
        /*08f8*/ 	.word	0x000000d0
        /*08fc*/ 	.short	0x010a
        /*08fe*/ 	.byte	0x08
	.zero		1


	//   ....[69]....
        /*0900*/ 	.word	0x000084a0
        /*0904*/ 	.word	0x000000ff
        /*0908*/ 	.word	0x00000090
        /*090c*/ 	.short	0x0101
        /*090e*/ 	.byte	0x08
	.zero		1


	//   ....[70]....
        /*0910*/ 	.word	0x00009f10
        /*0914*/ 	.word	0x000000ff
        /*0918*/ 	.word	0x000000d0
        /*091c*/ 	.short	0x010a
        /*091e*/ 	.byte	0x08
	.zero		1


	//   ....[71]....
        /*0920*/ 	.word	0x0000a090
        /*0924*/ 	.word	0x000000ff
        /*0928*/ 	.word	0x00000090
        /*092c*/ 	.short	0x0101
        /*092e*/ 	.byte	0x08
	.zero		1


	//   ....[72]....
        /*0930*/ 	.word	0x0000a7b0
        /*0934*/ 	.word	0x0000000f
        /*0938*/ 	.word	0x00000088
        /*093c*/ 	.short	0x010a
        /*093e*/ 	.byte	0xff
	.zero		1


	//   ....[73]....
        /*0940*/ 	.word	0x0000aa20
        /*0944*/ 	.word	0x000000ff
        /*0948*/ 	.word	0x00000060
        /*094c*/ 	.short	0x010a
        /*094e*/ 	.byte	0x16
	.zero		1


	//   ....[74]....
        /*0950*/ 	.word	0x0000ab30
        /*0954*/ 	.word	0x000000ff
        /*0958*/ 	.word	0x00000040
        /*095c*/ 	.short	0x010b
        /*095e*/ 	.byte	0x16
	.zero		1


	//   ....[75]....
        /*0960*/ 	.word	0x0000ab90
        /*0964*/ 	.word	0x000000ff
        /*0968*/ 	.word	0x00000000
        /*096c*/ 	.short	0x0101
        /*096e*/ 	.byte	0x04
	.zero		1


	//   ....[76]....
        /*0970*/ 	.word	0x0000abc0
        /*0974*/ 	.word	0x000000ff
        /*0978*/ 	.word	0x00000068
        /*097c*/ 	.short	0x010a
        /*097e*/ 	.byte	0x16
	.zero		1


	//   ....[77]....
        /*0980*/ 	.word	0x0000acf0
        /*0984*/ 	.word	0x000000ff
        /*0988*/ 	.word	0x00000048
        /*098c*/ 	.short	0x010b
        /*098e*/ 	.byte	0x16
	.zero		1


	//   ....[78]....
        /*0990*/ 	.word	0x0000ad50
        /*0994*/ 	.word	0x000000ff
        /*0998*/ 	.word	0x00000000
        /*099c*/ 	.short	0x0101
        /*099e*/ 	.byte	0x04
	.zero		1


	//   ....[79]....
        /*09a0*/ 	.word	0x0000ad80
        /*09a4*/ 	.word	0x000000ff
        /*09a8*/ 	.word	0x00000070
        /*09ac*/ 	.short	0x010a
        /*09ae*/ 	.byte	0x16
	.zero		1


	//   ....[80]....
        /*09b0*/ 	.word	0x0000aeb0
        /*09b4*/ 	.word	0x000000ff
        /*09b8*/ 	.word	0x00000050
        /*09bc*/ 	.short	0x010b
        /*09be*/ 	.byte	0x16
	.zero		1


	//   ....[81]....
        /*09c0*/ 	.word	0x0000af10
        /*09c4*/ 	.word	0x000000ff
        /*09c8*/ 	.word	0x00000000
        /*09cc*/ 	.short	0x0101
        /*09ce*/ 	.byte	0x04
	.zero		1


	//   ....[82]....
        /*09d0*/ 	.word	0x0000af40
        /*09d4*/ 	.word	0x000000ff
        /*09d8*/ 	.word	0x00000078
        /*09dc*/ 	.short	0x010a
        /*09de*/ 	.byte	0x16
	.zero		1


	//   ....[83]....
        /*09e0*/ 	.word	0x0000b070
        /*09e4*/ 	.word	0x000000ff
        /*09e8*/ 	.word	0x00000058
        /*09ec*/ 	.short	0x010b
        /*09ee*/ 	.byte	0x16
	.zero		1


	//   ....[84]....
        /*09f0*/ 	.word	0x0000b0f0
        /*09f4*/ 	.word	0x000000ff
        /*09f8*/ 	.word	0x00000000
        /*09fc*/ 	.short	0x0101
        /*09fe*/ 	.byte	0x04
	.zero		1


	//   ....[85]....
        /*0a00*/ 	.word	0x0000b140
        /*0a04*/ 	.word	0x000000ff
        /*0a08*/ 	.word	0x00000150
        /*0a0c*/ 	.short	0x010a
        /*0a0e*/ 	.byte	0x08
	.zero		1


	//   ....[86]....
        /*0a10*/ 	.word	0x0000b2a0
        /*0a14*/ 	.word	0x000000ff
        /*0a18*/ 	.word	0x00000000
        /*0a1c*/ 	.short	0x0101
        /*0a1e*/ 	.byte	0x08
	.zero		1


	//   ....[87]....
        /*0a20*/ 	.word	0x0000b350
        /*0a24*/ 	.word	0x000000ff
        /*0a28*/ 	.word	0x00000060
        /*0a2c*/ 	.short	0x010a
        /*0a2e*/ 	.byte	0x16
	.zero		1


	//   ....[88]....
        /*0a30*/ 	.word	0x0000b390
        /*0a34*/ 	.word	0x000000ff
        /*0a38*/ 	.word	0x00000068
        /*0a3c*/ 	.short	0x010a
        /*0a3e*/ 	.byte	0x16
	.zero		1


	//   ....[89]....
        /*0a40*/ 	.word	0x0000b3d0
        /*0a44*/ 	.word	0x000000ff
        /*0a48*/ 	.word	0x00000070
        /*0a4c*/ 	.short	0x010a
        /*0a4e*/ 	.byte	0x16
	.zero		1


	//   ....[90]....
        /*0a50*/ 	.word	0x0000b430
        /*0a54*/ 	.word	0x00000000
        /*0a58*/ 	.word	0x00000078
        /*0a5c*/ 	.short	0x010a
        /*0a5e*/ 	.byte	0xff
	.zero		1


	//   ....[91]....
        /*0a60*/ 	.word	0x0000beb0
        /*0a64*/ 	.word	0x000000ff
        /*0a68*/ 	.word	0x00000150
        /*0a6c*/ 	.short	0x010a
        /*0a6e*/ 	.byte	0x06
	.zero		1


	//   ....[92]....
        /*0a70*/ 	.word	0x0000c040
        /*0a74*/ 	.word	0x000000ff
        /*0a78*/ 	.word	0x00000000
        /*0a7c*/ 	.short	0x0101
        /*0a7e*/ 	.byte	0x04
	.zero		1


	//   ....[93]....
        /*0a80*/ 	.word	0x0000c5d0
        /*0a84*/ 	.word	0x000000ff
        /*0a88*/ 	.word	0x00000040
        /*0a8c*/ 	.short	0x010a
        /*0a8e*/ 	.byte	0x2b
	.zero		1


	//   ....[94]....
        /*0a90*/ 	.word	0x0000c630
        /*0a94*/ 	.word	0x00000095
        /*0a98*/ 	.word	0x00000110
        /*0a9c*/ 	.short	0x010a
        /*0a9e*/ 	.byte	0xff
	.zero		1


	//   ....[95]....
        /*0aa0*/ 	.word	0x0000c650
        /*0aa4*/ 	.word	0x000000ff
        /*0aa8*/ 	.word	0x00000040
        /*0aac*/ 	.short	0x010a
        /*0aae*/ 	.byte	0x2b
	.zero		1


	//   ....[96]....
        /*0ab0*/ 	.word	0x0000cac0
        /*0ab4*/ 	.word	0x00000095
        /*0ab8*/ 	.word	0x00000110
        /*0abc*/ 	.short	0x010a
        /*0abe*/ 	.byte	0xff
	.zero		1


	//   ....[97]....
        /*0ac0*/ 	.word	0x0000de50
        /*0ac4*/ 	.word	0x000000ff
        /*0ac8*/ 	.word	0x00000000
        /*0acc*/ 	.short	0x0101
        /*0ace*/ 	.byte	0x04
	.zero		1


	//   ....[98]....
        /*0ad0*/ 	.word	0x0000de90
        /*0ad4*/ 	.word	0x000000ff
        /*0ad8*/ 	.word	0x00000048
        /*0adc*/ 	.short	0x010a
        /*0ade*/ 	.byte	0x2b
	.zero		1


	//   ....[99]....
        /*0ae0*/ 	.word	0x0000dec0
        /*0ae4*/ 	.word	0x000000ff
        /*0ae8*/ 	.word	0x00000048
        /*0aec*/ 	.short	0x010a
        /*0aee*/ 	.byte	0x2b
	.zero		1


	//   ....[100]....
        /*0af0*/ 	.word	0x0000f510
        /*0af4*/ 	.word	0x000000ff
        /*0af8*/ 	.word	0x00000000
        /*0afc*/ 	.short	0x0101
        /*0afe*/ 	.byte	0x04
	.zero		1


	//   ....[101]....
        /*0b00*/ 	.word	0x0000f530
        /*0b04*/ 	.word	0x000000ff
        /*0b08*/ 	.word	0x00000050
        /*0b0c*/ 	.short	0x010a
        /*0b0e*/ 	.byte	0x2b
	.zero		1


	//   ....[102]....
        /*0b10*/ 	.word	0x0000f550
        /*0b14*/ 	.word	0x000000ff
        /*0b18*/ 	.word	0x00000050
        /*0b1c*/ 	.short	0x010a
        /*0b1e*/ 	.byte	0x2b
	.zero		1


	//   ....[103]....
        /*0b20*/ 	.word	0x00010bd0
        /*0b24*/ 	.word	0x000000ff
        /*0b28*/ 	.word	0x00000000
        /*0b2c*/ 	.short	0x0101
        /*0b2e*/ 	.byte	0x04
	.zero		1


	//   ....[104]....
        /*0b30*/ 	.word	0x00010bf0
        /*0b34*/ 	.word	0x000000ff
        /*0b38*/ 	.word	0x00000058
        /*0b3c*/ 	.short	0x010a
        /*0b3e*/ 	.byte	0x2b
	.zero		1


	//   ....[105]....
        /*0b40*/ 	.word	0x00010c10
        /*0b44*/ 	.word	0x000000ff
        /*0b48*/ 	.word	0x00000058
        /*0b4c*/ 	.short	0x010a
        /*0b4e*/ 	.byte	0x2b
	.zero		1


	//   ....[106]....
        /*0b50*/ 	.word	0x00011390
        /*0b54*/ 	.word	0x00000095
        /*0b58*/ 	.word	0x00000000
        /*0b5c*/ 	.short	0x0101
        /*0b5e*/ 	.byte	0xff
	.zero		1


	//   ....[107]....
        /*0b60*/ 	.word	0x000123a0
        /*0b64*/ 	.word	0x000000ff
        /*0b68*/ 	.word	0x00000000
        /*0b6c*/ 	.short	0x0101
        /*0b6e*/ 	.byte	0x04
	.zero		1


	//   ....[108]....
        /*0b70*/ 	.word	0x00012440
        /*0b74*/ 	.word	0x000000ff
        /*0b78*/ 	.word	0x00000000
        /*0b7c*/ 	.short	0x0101
        /*0b7e*/ 	.byte	0x04
	.zero		1


	//   ....[109]....
        /*0b80*/ 	.word	0x00012d30
        /*0b84*/ 	.word	0x000000ff
        /*0b88*/ 	.word	0x00000090
        /*0b8c*/ 	.short	0x010a
        /*0b8e*/ 	.byte	0x17
	.zero		1


	//   ....[110]....
        /*0b90*/ 	.word	0x00012e70
        /*0b94*/ 	.word	0x000000ff
        /*0b98*/ 	.word	0x00000000
        /*0b9c*/ 	.short	0x0101
        /*0b9e*/ 	.byte	0x06
	.zero		1


	//   ....[111]....
        /*0ba0*/ 	.word	0x00012ee0
        /*0ba4*/ 	.word	0x000000ff
        /*0ba8*/ 	.word	0x00000190
        /*0bac*/ 	.short	0x010a
        /*0bae*/ 	.byte	0x17
	.zero		1


	//   ....[112]....
        /*0bb0*/ 	.word	0x00013f20
        /*0bb4*/ 	.word	0x000000ff
        /*0bb8*/ 	.word	0x00000150
        /*0bbc*/ 	.short	0x0101
        /*0bbe*/ 	.byte	0x17
	.zero		1


	//   ....[113]....
        /*0bc0*/ 	.word	0x00014220
        /*0bc4*/ 	.word	0x000000ff
        /*0bc8*/ 	.word	0x00000008
        /*0bcc*/ 	.short	0x010a
        /*0bce*/ 	.byte	0x06
	.zero		1


	//   ....[114]....
        /*0bd0*/ 	.word	0x00014240
        /*0bd4*/ 	.word	0x000000ff
        /*0bd8*/ 	.word	0x00000008
        /*0bdc*/ 	.short	0x010a
        /*0bde*/ 	.byte	0x06
	.zero		1


	//   ....[115]....
        /*0be0*/ 	.word	0x000143d0
        /*0be4*/ 	.word	0x000000ff
        /*0be8*/ 	.word	0x00000008
        /*0bec*/ 	.short	0x010a
        /*0bee*/ 	.byte	0x06
	.zero		1


	//   ....[116]....
        /*0bf0*/ 	.word	0x000143f0
        /*0bf4*/ 	.word	0x000000ff
        /*0bf8*/ 	.word	0x00000008
        /*0bfc*/ 	.short	0x010a
        /*0bfe*/ 	.byte	0x06
	.zero		1


	//   ....[117]....
        /*0c00*/ 	.word	0x000144b0
        /*0c04*/ 	.word	0x000000ff
        /*0c08*/ 	.word	0x00000000
        /*0c0c*/ 	.short	0x0101
        /*0c0e*/ 	.byte	0x05
	.zero		1


	//   ....[118]....
        /*0c10*/ 	.word	0x00014790
        /*0c14*/ 	.word	0x000000ff
        /*0c18*/ 	.word	0x00000000
        /*0c1c*/ 	.short	0x010a
        /*0c1e*/ 	.byte	0x09
	.zero		1


	//   ....[119]....
        /*0c20*/ 	.word	0x000147f0
        /*0c24*/ 	.word	0x000000ff
        /*0c28*/ 	.word	0x00000120
        /*0c2c*/ 	.short	0x010a
        /*0c2e*/ 	.byte	0x0c
	.zero		1


	//   ....[120]....
        /*0c30*/ 	.word	0x00014940
        /*0c34*/ 	.word	0x000000ff
        /*0c38*/ 	.word	0x00000000
        /*0c3c*/ 	.short	0x010a
        /*0c3e*/ 	.byte	0x09
	.zero		1


	//   ....[121]....
        /*0c40*/ 	.word	0x00014a70
        /*0c44*/ 	.word	0x000000ff
        /*0c48*/ 	.word	0x00000000
        /*0c4c*/ 	.short	0x010a
        /*0c4e*/ 	.byte	0x1e
	.zero		1


	//   ....[122]....
        /*0c50*/ 	.word	0x00014d10
        /*0c54*/ 	.word	0x000000ff
        /*0c58*/ 	.word	0x00000150
        /*0c5c*/ 	.short	0x010a
        /*0c5e*/ 	.byte	0x09
	.zero		1


	//   ....[123]....
        /*0c60*/ 	.word	0x00014e40
        /*0c64*/ 	.word	0x000000ff
        /*0c68*/ 	.word	0x00000000
        /*0c6c*/ 	.short	0x0101
        /*0c6e*/ 	.byte	0x09
	.zero		1


	//   ....[124]....
        /*0c70*/ 	.word	0x00014f70
        /*0c74*/ 	.word	0x000000ff
        /*0c78*/ 	.word	0x00000120
        /*0c7c*/ 	.short	0x010a
        /*0c7e*/ 	.byte	0x06
	.zero		1


	//   ....[125]....
        /*0c80*/ 	.word	0x00015030
        /*0c84*/ 	.word	0x00000000
        /*0c88*/ 	.word	0x00000120
        /*0c8c*/ 	.short	0x010a
        /*0c8e*/ 	.byte	0xff
	.zero		1


	//   ....[126]....
        /*0c90*/ 	.word	0x00015070
        /*0c94*/ 	.word	0x00000000
        /*0c98*/ 	.word	0x00000120
        /*0c9c*/ 	.short	0x010a
        /*0c9e*/ 	.byte	0xff
	.zero		1


	//   ....[127]....
        /*0ca0*/ 	.word	0x000150e0
        /*0ca4*/ 	.word	0x000000ff
        /*0ca8*/ 	.word	0x00000000
        /*0cac*/ 	.short	0x0101
        /*0cae*/ 	.byte	0x06
	.zero		1


	//   ....[128]....
        /*0cb0*/ 	.word	0x00015120
        /*0cb4*/ 	.word	0x000000ff
        /*0cb8*/ 	.word	0x00000140
        /*0cbc*/ 	.short	0x010a
        /*0cbe*/ 	.byte	0x04
	.zero		1


	//   ....[129]....
        /*0cc0*/ 	.word	0x00015160
        /*0cc4*/ 	.word	0x000000ff
        /*0cc8*/ 	.word	0x00000000
        /*0ccc*/ 	.short	0x0101
        /*0cce*/ 	.byte	0x06
	.zero		1


	//   ....[130]....
        /*0cd0*/ 	.word	0x00015ae0
        /*0cd4*/ 	.word	0x00000000
        /*0cd8*/ 	.word	0x00000020
        /*0cdc*/ 	.short	0x010a
        /*0cde*/ 	.byte	0xff
	.zero		1


	//   ....[131]....
        /*0ce0*/ 	.word	0x00015b40
        /*0ce4*/ 	.word	0x00000000
        /*0ce8*/ 	.word	0x00000020
        /*0cec*/ 	.short	0x010a
        /*0cee*/ 	.byte	0xff
	.zero		1


	//   ....[132]....
        /*0cf0*/ 	.word	0x00015ba0
        /*0cf4*/ 	.word	0x00000000
        /*0cf8*/ 	.word	0x00000150
        /*0cfc*/ 	.short	0x010a
        /*0cfe*/ 	.byte	0xff
	.zero		1


	//   ....[133]....
        /*0d00*/ 	.word	0x00015c00
        /*0d04*/ 	.word	0x00000000
        /*0d08*/ 	.word	0x00000000
        /*0d0c*/ 	.short	0x010a
        /*0d0e*/ 	.byte	0xff
	.zero		1


	//   ....[134]....
        /*0d10*/ 	.word	0x00015c60
        /*0d14*/ 	.word	0x00000000
        /*0d18*/ 	.word	0x00000000
        /*0d1c*/ 	.short	0x010a
        /*0d1e*/ 	.byte	0xff
	.zero		1


	//   ....[135]....
        /*0d20*/ 	.word	0x00015cc0
        /*0d24*/ 	.word	0x00000000
        /*0d28*/ 	.word	0x00000000
        /*0d2c*/ 	.short	0x010a
        /*0d2e*/ 	.byte	0xff
	.zero		1


	//   ....[136]....
        /*0d30*/ 	.word	0x00015d20
        /*0d34*/ 	.word	0x00000010
        /*0d38*/ 	.word	0x000000d0
        /*0d3c*/ 	.short	0x010a
        /*0d3e*/ 	.byte	0xff
	.zero		1


	//   ....[137]....
        /*0d40*/ 	.word	0x00015d80
        /*0d44*/ 	.word	0x0000000b
        /*0d48*/ 	.word	0x000000d0
        /*0d4c*/ 	.short	0x010a
        /*0d4e*/ 	.byte	0xff
	.zero		1


	//   ....[138]....
        /*0d50*/ 	.word	0x00015dd0
        /*0d54*/ 	.word	0x0000000f
        /*0d58*/ 	.word	0x00000088
        /*0d5c*/ 	.short	0x010a
        /*0d5e*/ 	.byte	0xff
	.zero		1


	//   ....[139]....
        /*0d60*/ 	.word	0x00015e30
        /*0d64*/ 	.word	0x00000000
        /*0d68*/ 	.word	0x00000060
        /*0d6c*/ 	.short	0x010a
        /*0d6e*/ 	.byte	0xff
	.zero		1


	//   ....[140]....
        /*0d70*/ 	.word	0x00015e90
        /*0d74*/ 	.word	0x00000000
        /*0d78*/ 	.word	0x00000068
        /*0d7c*/ 	.short	0x010a
        /*0d7e*/ 	.byte	0xff
	.zero		1


	//   ....[141]....
        /*0d80*/ 	.word	0x00015ef0
        /*0d84*/ 	.word	0x00000000
        /*0d88*/ 	.word	0x00000070
        /*0d8c*/ 	.short	0x010a
        /*0d8e*/ 	.byte	0xff
	.zero		1


	//   ....[142]....
        /*0d90*/ 	.word	0x00015f50
        /*0d94*/ 	.word	0x00000000
        /*0d98*/ 	.word	0x00000078
        /*0d9c*/ 	.short	0x010a
        /*0d9e*/ 	.byte	0xff
	.zero		1


	//   ....[143]....
        /*0da0*/ 	.word	0x00015fb0
        /*0da4*/ 	.word	0x00000000
        /*0da8*/ 	.word	0x00000150
        /*0dac*/ 	.short	0x010a
        /*0dae*/ 	.byte	0xff
	.zero		1


	//   ....[144]....
        /*0db0*/ 	.word	0x00016010
        /*0db4*/ 	.word	0x00000000
        /*0db8*/ 	.word	0x00000060
        /*0dbc*/ 	.short	0x010a
        /*0dbe*/ 	.byte	0xff
	.zero		1


	//   ....[145]....
        /*0dc0*/ 	.word	0x00016070
        /*0dc4*/ 	.word	0x00000000
        /*0dc8*/ 	.word	0x00000068
        /*0dcc*/ 	.short	0x010a
        /*0dce*/ 	.byte	0xff
	.zero		1


	//   ....[146]....
        /*0dd0*/ 	.word	0x000160d0
        /*0dd4*/ 	.word	0x00000000
        /*0dd8*/ 	.word	0x00000070
        /*0ddc*/ 	.short	0x010a
        /*0dde*/ 	.byte	0xff
	.zero		1


	//   ....[147]....
        /*0de0*/ 	.word	0x00016130
        /*0de4*/ 	.word	0x00000000
        /*0de8*/ 	.word	0x00000150
        /*0dec*/ 	.short	0x010a
        /*0dee*/ 	.byte	0xff
	.zero		1


	//   ....[148]....
        /*0df0*/ 	.word	0x000161f0
        /*0df4*/ 	.word	0x00000003
        /*0df8*/ 	.word	0x00000040
        /*0dfc*/ 	.short	0x010a
        /*0dfe*/ 	.byte	0xff
	.zero		1


	//   ....[149]....
        /*0e00*/ 	.word	0x00016240
        /*0e04*/ 	.word	0x00000095
        /*0e08*/ 	.word	0x00000110
        /*0e0c*/ 	.short	0x010a
        /*0e0e*/ 	.byte	0xff
	.zero		1


	//   ....[150]....
        /*0e10*/ 	.word	0x000162a0
        /*0e14*/ 	.word	0x00000003
        /*0e18*/ 	.word	0x00000048
        /*0e1c*/ 	.short	0x010a
        /*0e1e*/ 	.byte	0xff
	.zero		1


	//   ....[151]....
        /*0e20*/ 	.word	0x00016300
        /*0e24*/ 	.word	0x00000000
        /*0e28*/ 	.word	0x00000050
        /*0e2c*/ 	.short	0x010a
        /*0e2e*/ 	.byte	0xff
	.zero		1


	//   ....[152]....
        /*0e30*/ 	.word	0x00016360
        /*0e34*/ 	.word	0x00000000
        /*0e38*/ 	.word	0x00000058
        /*0e3c*/ 	.short	0x010a
        /*0e3e*/ 	.byte	0xff
	.zero		1


	//   ....[153]....
        /*0e40*/ 	.word	0x000163c0
        /*0e44*/ 	.word	0x00000004
        /*0e48*/ 	.word	0x00000090
        /*0e4c*/ 	.short	0x010a
        /*0e4e*/ 	.byte	0xff
	.zero		1


	//   ....[154]....
        /*0e50*/ 	.word	0x00016420
        /*0e54*/ 	.word	0x00000004
        /*0e58*/ 	.word	0x00000190
        /*0e5c*/ 	.short	0x010a
        /*0e5e*/ 	.byte	0xff
	.zero		1


	//   ....[155]....
        /*0e60*/ 	.word	0x00016480
        /*0e64*/ 	.word	0x00000000
        /*0e68*/ 	.word	0x00000008
        /*0e6c*/ 	.short	0x010a
        /*0e6e*/ 	.byte	0xff
	.zero		1


	//   ....[156]....
        /*0e70*/ 	.word	0x00016560
        /*0e74*/ 	.word	0x00000000
        /*0e78*/ 	.word	0x00000008
        /*0e7c*/ 	.short	0x010a
        /*0e7e*/ 	.byte	0xff
	.zero		1


	//   ....[157]....
        /*0e80*/ 	.word	0x000165c0
        /*0e84*/ 	.word	0x00000003
        /*0e88*/ 	.word	0x00000120
        /*0e8c*/ 	.short	0x010a
        /*0e8e*/ 	.byte	0xff
	.zero		1


	//   ....[158]....
        /*0e90*/ 	.word	0x00016620
        /*0e94*/ 	.word	0x00000003
        /*0e98*/ 	.word	0x00000000
        /*0e9c*/ 	.short	0x010a
        /*0e9e*/ 	.byte	0xff
	.zero		1


	//   ....[159]....
        /*0ea0*/ 	.word	0x00016680
        /*0ea4*/ 	.word	0x00000003
        /*0ea8*/ 	.word	0x00000150
        /*0eac*/ 	.short	0x010a
        /*0eae*/ 	.byte	0xff
	.zero		1


	//   ....[160]....
        /*0eb0*/ 	.word	0x000166e0
        /*0eb4*/ 	.word	0x00000000
        /*0eb8*/ 	.word	0x00000120
        /*0ebc*/ 	.short	0x010a
        /*0ebe*/ 	.byte	0xff
	.zero		1


	//   ....[161]....
        /*0ec0*/ 	.word	0x00016740
        /*0ec4*/ 	.word	0x00000000
        /*0ec8*/ 	.word	0x00000140
        /*0ecc*/ 	.short	0x010a
        /*0ece*/ 	.byte	0xff
	.zero		1


	//----- nvinfo : EIATTR_NUM_MBARRIERS
	.align		4
.L_179:
        /*0ed0*/ 	.byte	0x03, 0x38
        /*0ed2*/ 	.short	0x0037


	//----- nvinfo : EIATTR_EXIT_INSTR_OFFSETS
	.align		4
        /*0ed4*/ 	.byte	0x04, 0x1c
        /*0ed6*/ 	.short	(.L_181 - .L_180)


	//   ....[0]....
.L_180:
        /*0ed8*/ 	.word	0x000048a0


	//   ....[1]....
        /*0edc*/ 	.word	0x000067c0


	//   ....[2]....
        /*0ee0*/ 	.word	0x0000a130


	//   ....[3]....
        /*0ee4*/ 	.word	0x0000b460


	//   ....[4]....
        /*0ee8*/ 	.word	0x00012450


	//   ....[5]....
        /*0eec*/ 	.word	0x00012480


	//   ....[6]....
        /*0ef0*/ 	.word	0x00013ff0


	//   ....[7]....
        /*0ef4*/ 	.word	0x000153a0


	//----- nvinfo : EIATTR_INDIRECT_BRANCH_TARGETS
	.align		4
.L_181:
        /*0ef8*/ 	.byte	0x04, 0x34
        /*0efa*/ 	.short	(.L_183 - .L_182)


	//   ....[0]....
.L_182:
        /*0efc*/ 	.word	.L_x_773@srel
        /*0f00*/ 	.short	0x0
        /*0f02*/ 	.short	0x0
        /*0f04*/ 	.word	0xa
        /*0f08*/ 	.word	.L_x_774@srel
        /* <DEDUP_REMOVED lines=9> */


	//----- nvinfo : EIATTR_MAX_THREADS
	.align		4
.L_183:
        /*0f30*/ 	.byte	0x04, 0x05
        /*0f32*/ 	.short	(.L_185 - .L_184)
.L_184:
        /*0f34*/ 	.word	0x00000180
        /*0f38*/ 	.word	0x00000001
        /*0f3c*/ 	.word	0x00000001


	//----- nvinfo : EIATTR_CRS_STACK_SIZE
	.align		4
.L_185:
        /*0f40*/ 	.byte	0x04, 0x1e
        /*0f42*/ 	.short	(.L_187 - .L_186)
.L_186:
        /*0f44*/ 	.word	0x00000000


	//----- nvinfo : EIATTR_CBANK_PARAM_SIZE
	.align		4
.L_187:
        /*0f48*/ 	.byte	0x03, 0x19
        /*0f4a*/ 	.short	0x0900


	//----- nvinfo : EIATTR_PARAM_CBANK
	.align		4
        /*0f4c*/ 	.byte	0x04, 0x0a
        /*0f4e*/ 	.short	(.L_189 - .L_188)
	.align		4
.L_188:
        /*0f50*/ 	.word	index@(.nv.constant0._ZN7cutlass13device_kernelINS_4gemm6kernel13GemmUniversalINS1_17GroupProblemShapeIN4cute5tupleIJiiiEEEEENS1_10collective13CollectiveMmaINS1_40MainloopSm100ArrayTmaUmmaWarpSpecializedILi4ELi8ELi2ENS6_IJiiNS5_1CILi1EEEEEEEENS6_IJNSC_ILi256EEESG_NSC_ILi128EEEEEENS_12float_e4m3_tEPNS6_IJlSD_NSC_ILi0EEEEEESJ_SM_NS5_8TiledMMAINS5_8MMA_AtomIJNS5_10MMA_TraitsINS5_25SM100_MMA_F8F6F4_2x1SM_SSEJSJ_SJ_fSG_SG_NS5_17integral_constantINS5_4UMMA5MajorELST_0EEESU_NSR_INSS_7ScaleInELSV_0EEESW_EEEEEENS5_6LayoutINS6_IJSD_SD_SD_EEENS6_IJSK_SK_SK_EEEEENS6_IJNS5_10UnderscoreES13_S13_EEEEENS5_28SM100_TMA_2SM_LOAD_MULTICASTENS5_14ComposedLayoutINS5_7SwizzleILi3ELi4ELi3EEENS5_18smem_ptr_flag_bitsILi8EEENSZ_INS6_IJNSC_ILi8EEESH_EEENS6_IJSH_SD_EEEEEEEvNS5_8identityES16_S1G_vS1H_EENS_8epilogue10collective18CollectiveEpilogueINS1J_31Sm100PtrArrayTmaWarpSpecializedILi4ELi2ELi64ELb1ELb0EEEJNS6_IJSH_SG_SH_EEENS6_IJNSZ_ISH_SD_EENSZ_INSC_ILi64EEESD_EEEEENS_6half_tEPNS6_IJSD_lSK_EEES1T_S1V_NS1J_6fusion15FusionCallbacksIS1N_NS1W_17LinearCombinationIS1T_fS1T_fLNS_15FloatRoundStyleE2EEES1O_S1S_JEEENS5_5SM1004TMEM4LOAD26SM100_TMEM_LOAD_16dp256b8xENS5_13SM90_TMA_LOADENS17_IS19_NS1A_ILi16EEENSZ_INS6_IJS1Q_S1C_EEENS6_IJSD_S1Q_EEEEEEENS5_17SM75_U16x8_LDSM_TENS5_14SM90_TMA_STOREES2B_NS5_17SM90_U16x8_STSM_TENS5_39AutoVectorizingCopyWithAssumedAlignmentILi128EEEEEEvvEEEEvNT_6ParamsE)
        /*0f54*/ 	.short	0x0380
        /*0f56*/ 	.short	0x0900


	//----- nvinfo : EIATTR_SW_WAR
	.align		4
.L_189:
        /*0f58*/ 	.byte	0x04, 0x36
        /*0f5a*/ 	.short	(.L_191 - .L_190)
.L_190:
        /*0f5c*/ 	.word	0x00000008
.L_191:


//--------------------- .nv.info._ZN7cutlass13device_kernelINS_4gemm6kernel13GemmUniversalINS1_17GroupProblemShapeIN4cute5tupleIJiiiEEEEENS1_10collective13CollectiveMmaINS1_40MainloopSm100ArrayTmaUmmaWarpSpecializedILi3ELi8ELi2ENS6_IJiiNS5_1CILi1EEEEEEEENS6_IJNSC_ILi128EEENSC_ILi256EEESG_EEENS_12float_e4m3_tEPNS6_IJlSD_NSC_ILi0EEEEEESJ_SM_NS5_8TiledMMAINS5_8MMA_AtomIJNS5_10MMA_TraitsINS5_19SM100_MMA_F8F6F4_SSEJSJ_SJ_fSG_SH_NS5_17integral_constantINS5_4UMMA5MajorELST_0EEESU_NSR_INSS_7ScaleInELSV_0EEESW_EEEEEENS5_6LayoutINS6_IJSD_SD_SD_EEENS6_IJSK_SK_SK_EEEEENS6_IJNS5_10UnderscoreES13_S13_EEEEENS5_23SM90_TMA_LOAD_MULTICASTENS5_14ComposedLayoutINS5_7SwizzleILi3ELi4ELi3EEENS5_18smem_ptr_flag_bitsILi8EEENSZ_INS6_IJNSC_ILi8EEESG_EEENS6_IJSG_SD_EEEEEEEvNS5_8identityES16_S1G_vS1H_EENS_8epilogue10collective18CollectiveEpilogueINS1J_31Sm100PtrArrayTmaWarpSpecializedILi4ELi2ELi64ELb1ELb0EEEJSI_NS6_IJNSZ_ISG_SD_EENSZ_INSC_ILi64EEESD_EEEEENS_6half_tEPNS6_IJSD_lSK_EEES1S_S1U_NS1J_6fusion15FusionCallbacksIS1N_NS1V_17LinearCombinationIS1S_fS1S_fLNS_15FloatRoundStyleE2EEESI_S1R_JEEENS5_5SM1004TMEM4LOAD26SM100_TMEM_LOAD_16dp256b8xENS5_13SM90_TMA_LOADENS17_IS19_NS1A_ILi16EEENSZ_INS6_IJS1P_S1C_EEENS6_IJSD_S1P_EEEEEEENS5_17SM75_U16x8_LDSM_TENS5_14SM90_TMA_STOREES2A_NS5_17SM90_U16x8_STSM_TENS5_39AutoVectorizingCopyWithAssumedAlignmentILi128EEEEEEvvEEEEvNT_6ParamsE --------------------------
	.section	.nv.info._ZN7cutlass13device_kernelINS_4gemm6kernel13GemmUniversalINS1_17GroupProblemShapeIN4cute5tupleIJiiiEEEEENS1_10collective13CollectiveMmaINS1_40MainloopSm100ArrayTmaUmmaWarpSpecializedILi3ELi8ELi2ENS6_IJiiNS5_1CILi1EEEEEEEENS6_IJNSC_ILi128EEENSC_ILi256EEESG_EEENS_12float_e4m3_tEPNS6_IJlSD_NSC_ILi0EEEEEESJ_SM_NS5_8TiledMMAINS5_8MMA_AtomIJNS5_10MMA_TraitsINS5_19SM100_MMA_F8F6F4_SSEJSJ_SJ_fSG_SH_NS5_17integral_constantINS5_4UMMA5MajorELST_0EEESU_NSR_INSS_7ScaleInELSV_0EEESW_EEEEEENS5_6LayoutINS6_IJSD_SD_SD_EEENS6_IJSK_SK_SK_EEEEENS6_IJNS5_10UnderscoreES13_S13_EEEEENS5_23SM90_TMA_LOAD_MULTICASTENS5_14ComposedLayoutINS5_7SwizzleILi3ELi4ELi3EEENS5_18smem_ptr_flag_bitsILi8EEENSZ_INS6_IJNSC_ILi8EEESG_EEENS6_IJSG_SD_EEEEEEEvNS5_8identityES16_S1G_vS1H_EENS_8epilogue10collective18CollectiveEpilogueINS1J_31Sm100PtrArrayTmaWarpSpecializedILi4ELi2ELi64ELb1ELb0EEEJSI_NS6_IJNSZ_ISG_SD_EENSZ_INSC_ILi64EEESD_EEEEENS_6half_tEPNS6_IJSD_lSK_EEES1S_S1U_NS1J_6fusion15FusionCallbacksIS1N_NS1V_17LinearCombinationIS1S_fS1S_fLNS_15FloatRoundStyleE2EEESI_S1R_JEEENS5_5SM1004TMEM4LOAD26SM100_TMEM_LOAD_16dp256b8xENS5_13SM90_TMA_LOADENS17_IS19_NS1A_ILi16EEENSZ_INS6_IJS1P_S1C_EEENS6_IJSD_S1P_EEEEEEENS5_17SM75_U16x8_LDSM_TENS5_14SM90_TMA_STOREES2A_NS5_17SM90_U16x8_STSM_TENS5_39AutoVectorizingCopyWithAssumedAlignmentILi128EEEEEEvvEEEEvNT_6ParamsE,"",@"SHT_CUDA_INFO"
	.sectionflags	@""
	.align	4


	//----- nvinfo : EIATTR_CUDA_API_VERSION
	.align		4
        /*0000*/ 	.byte	0x04, 0x37
        /*0002*/ 	.short	(.L_193 - .L_192)
.L_192:
        /*0004*/ 	.word	0x00000082


	//----- nvinfo : EIATTR_KPARAM_INFO
	.align		4
.L_193:
        /*0008*/ 	.byte	0x04, 0x17
        /*000a*/ 	.short	(.L_195 - .L_194)
.L_194:
        /*000c*/ 	.word	0x00000000
        /*0010*/ 	.short	0x0000
        /*0012*/ 	.short	0x0000
        /*0014*/ 	.byte	0x00, 0xf0, 0x01, 0x24


	//----- nvinfo : EIATTR_AT_ENTRY_FRAGMENTS
	.align		4
.L_195:
        /*0018*/ 	.byte	0x04, 0x4f
        /*001a*/ 	.short	(.L_197 - .L_196)


	//   ....[0]....
.L_196:
        /*001c*/ 	.word	0x00000006


	//----- nvinfo : EIATTR_RESERVED_SMEM_USED
	.align		4
.L_197:
        /*0020*/ 	.byte	0x01, 0x41
	.zero		2


	//----- nvinfo : EIATTR_SPARSE_MMA_MASK
	.align		4
        /*0024*/ 	.byte	0x03, 0x50
        /*0026*/ 	.short	0x0000


	//----- nvinfo : EIATTR_TCGEN05_1CTA_USED
	.align		4
        /*0028*/ 	.byte	0x01, 0x51
	.zero		2


	//----- nvinfo : EIATTR_MAXREG_COUNT
	.align		4
        /*002c*/ 	.byte	0x03, 0x1b
        /*002e*/ 	.short	0x00a8


	//----- nvinfo : EIATTR_NUM_BARRIERS
	.align		4
        /*0030*/ 	.byte	0x02, 0x4c
        /*0032*/ 	.byte	0x07
	.zero		1


	//----- nvinfo : EIATTR_EXTERNS
	.align		4
        /*0034*/ 	.byte	0x04, 0x0f
        /*0036*/ 	.short	(.L_199 - .L_198)


	//   ....[0]....
	.align		4
.L_198:
        /*0038*/ 	.word	index@(__assertfail)


	//----- nvinfo : EIATTR_MERCURY_ISA_VERSION
	.align		4
.L_199:
        /*003c*/ 	.byte	0x03, 0x5f
        /*003e*/ 	.short	0x0101


	//----- nvinfo : EIATTR_INT_WARP_WIDE_INSTR_OFFSETS
	.align		4
        /*0040*/ 	.byte	0x04, 0x31
        /*0042*/ 	.short	(.L_201 - .L_200)


	//   ....[0]....
.L_200:
        /*0044*/ 	.word	0x00001320


	//   ....[1]....
        /*0048*/ 	.word	0x00001340


	//   ....[2]....
        /*004c*/ 	.word	0x000013b0


	//   ....[3]....
        /*0050*/ 	.word	0x00014790


	//   ....[4]....
        /*0054*/ 	.word	0x000147b0


	//   ....[5]....
        /*0058*/ 	.word	0x000147e0


	//----- nvinfo : EIATTR_COOP_GROUP_MASK_REGIDS
	.align		4
.L_201:
        /*005c*/ 	.byte	0x04, 0x29
        /*005e*/ 	.short	(.L_203 - .L_202)


	//   ....[0]....
.L_202:
        /*0060*/ 	.word	0xffffffff


	//   ....[1]....
        /*0064*/ 	.word	0xffffffff


	//   ....[2]....
        /*0068*/ 	.word	0xffffffff


	//   ....[3]....
        /*006c*/ 	.word	0xffffffff


	//   ....[4]....
        /*0070*/ 	.word	0xffffffff


	//   ....[5]....
        /*0074*/ 	.word	0xffffffff


	//   ....[6]....
        /*0078*/ 	.word	0xffffffff


	//   ....[7]....
        /*007c*/ 	.word	0xffffffff


	//   ....[8]....
        /*0080*/ 	.word	0xffffffff


	//   ....[9]....
        /*0084*/ 	.word	0xffffffff


	//   ....[10]....
        /*0088*/ 	.word	0xffffffff


	//   ....[11]....
        /*008c*/ 	.word	0xffffffff


	//   ....[12]....
        /*0090*/ 	.word	0xffffffff


	//   ....[13]....
        /*0094*/ 	.word	0xffffffff


	//   ....[14]....
        /*0098*/ 	.word	0xffffffff


	//   ....[15]....
        /*009c*/ 	.word	0xffffffff


	//   ....[16]....
        /*00a0*/ 	.word	0xffffffff


	//   ....[17]....
        /*00a4*/ 	.word	0xffffffff


	//   ....[18]....
        /*00a8*/ 	.word	0xffffffff


	//   ....[19]....
        /*00ac*/ 	.word	0xffffffff


	//   ....[20]....
        /*00b0*/ 	.word	0xffffffff


	//   ....[21]....
        /*00b4*/ 	.word	0xffffffff


	//   ....[22]....
        /*00b8*/ 	.word	0xffffffff


	//   ....[23]....
        /*00bc*/ 	.word	0xffffffff


	//   ....[24]....
        /*00c0*/ 	.word	0xffffffff


	//   ....[25]....
        /*00c4*/ 	.word	0xffffffff


	//   ....[26]....
        /*00c8*/ 	.word	0xffffffff


	//   ....[27]....
        /*00cc*/ 	.word	0xffffffff


	//   ....[28]....
        /*00d0*/ 	.word	0xffffffff


	//   ....[29]....
        /*00d4*/ 	.word	0xffffffff


	//   ....[30]....
        /*00d8*/ 	.word	0xffffffff


	//   ....[31]....
        /*00dc*/ 	.word	0xffffffff


	//   ....[32]....
        /*00e0*/ 	.word	0xffffffff


	//   ....[33]....
        /*00e4*/ 	.word	0xffffffff


	//   ....[34]....
        /*00e8*/ 	.word	0xffffffff


	//   ....[35]....
        /*00ec*/ 	.word	0xffffffff


	//   ....[36]....
        /*00f0*/ 	.word	0xffffffff


	//   ....[37]....
        /*00f4*/ 	.word	0xffffffff


	//   ....[38]....
        /*00f8*/ 	.word	0xffffffff


	//   ....[39]....
        /*00fc*/ 	.word	0xffffffff


	//   ....[40]....
        /*0100*/ 	.word	0xffffffff


	//   ....[41]....
        /*0104*/ 	.word	0xffffffff


	//   ....[42]....
        /*0108*/ 	.word	0xffffffff


	//   ....[43]....
        /*010c*/ 	.word	0xffffffff


	//   ....[44]....
        /*0110*/ 	.word	0xffffffff


	//   ....[45]....
        /*0114*/ 	.word	0xffffffff


	//   ....[46]....
        /*0118*/ 	.word	0xffffffff


	//   ....[47]....
        /*011c*/ 	.word	0xffffffff


	//   ....[48]....
        /*0120*/ 	.word	0xffffffff


	//   ....[49]....
        /*0124*/ 	.word	0xffffffff


	//   ....[50]....
        /*0128*/ 	.word	0xffffffff


	//   ....[51]....
        /*012c*/ 	.word	0xffffffff


	//   ....[52]....
        /*0130*/ 	.word	0xffffffff


	//   ....[53]....
        /*0134*/ 	.word	0xffffffff


	//   ....[54]....
        /*0138*/ 	.word	0xffffffff


	//   ....[55]....
        /*013c*/ 	.word	0xffffffff


	//   ....[56]....
        /*0140*/ 	.word	0xffffffff


	//   ....[57]....
        /*0144*/ 	.word	0xffffffff


	//   ....[58]....
        /*0148*/ 	.word	0xffffffff


	//   ....[59]....
        /*014c*/ 	.word	0xffffffff


	//   ....[60]....
        /*0150*/ 	.word	0xffffffff


	//   ....[61]....
        /*0154*/ 	.word	0xffffffff


	//   ....[62]....
        /*0158*/ 	.word	0xffffffff


	//   ....[63]....
        /*015c*/ 	.word	0xffffffff


	//   ....[64]....
        /*0160*/ 	.word	0xffffffff


	//   ....[65]....
        /*0164*/ 	.word	0xffffffff


	//   ....[66]....
        /*0168*/ 	.word	0xffffffff


	//   ....[67]....
        /*016c*/ 	.word	0xffffffff


	//   ....[68]....
        /*0170*/ 	.word	0xffffffff


	//   ....[69]....
        /*0174*/ 	.word	0xffffffff


	//   ....[70]....
        /*0178*/ 	.word	0xffffffff


	//   ....[71]....
        /*017c*/ 	.word	0xffffffff


	//   ....[72]....
        /*0180*/ 	.word	0xffffffff


	//   ....[73]....
        /*0184*/ 	.word	0xffffffff


	//   ....[74]....
        /*0188*/ 	.word	0xffffffff


	//   ....[75]....
        /*018c*/ 	.word	0xffffffff


	//   ....[76]....
        /*0190*/ 	.word	0xffffffff


	//   ....[77]....
        /*0194*/ 	.word	0xffffffff


	//   ....[78]....
        /*0198*/ 	.word	0xffffffff


	//   ....[79]....
        /*019c*/ 	.word	0xffffffff


	//   ....[80]....
        /*01a0*/ 	.word	0xffffffff


	//   ....[81]....
        /*01a4*/ 	.word	0xffffffff


	//   ....[82]....
        /*01a8*/ 	.word	0xffffffff


	//   ....[83]....
        /*01ac*/ 	.word	0xffffffff


	//   ....[84]....
        /*01b0*/ 	.word	0xffffffff


	//   ....[85]....
        /*01b4*/ 	.word	0xffffffff


	//   ....[86]....
        /*01b8*/ 	.word	0xffffffff


	//   ....[87]....
        /*01bc*/ 	.word	0xffffffff


	//   ....[88]....
        /*01c0*/ 	.word	0xffffffff


	//   ....[89]....
        /*01c4*/ 	.word	0xffffffff


	//   ....[90]....
        /*01c8*/ 	.word	0xffffffff


	//   ....[91]....
        /*01cc*/ 	.word	0xffffffff


	//   ....[92]....
        /*01d0*/ 	.word	0xffffffff


	//   ....[93]....
        /*01d4*/ 	.word	0xffffffff


	//   ....[94]....
        /*01d8*/ 	.word	0xffffffff


	//   ....[95]....
        /*01dc*/ 	.word	0xffffffff


	//   ....[96]....
        /*01e0*/ 	.word	0xffffffff


	//   ....[97]....
        /*01e4*/ 	.word	0xffffffff


	//   ....[98]....
        /*01e8*/ 	.word	0xffffffff


	//   ....[99]....
        /*01ec*/ 	.word	0xffffffff


	//   ....[100]....
        /*01f0*/ 	.word	0xffffffff


	//   ....[101]....
        /*01f4*/ 	.word	0xffffffff


	//   ....[102]....
        /*01f8*/ 	.word	0xffffffff


	//   ....[103]....
        /*01fc*/ 	.word	0xffffffff


	//   ....[104]....
        /*0200*/ 	.word	0xffffffff


	//   ....[105]....
        /*0204*/ 	.word	0xffffffff


	//   ....[106]....
        /*0208*/ 	.word	0xffffffff


	//   ....[107]....
        /*020c*/ 	.word	0xffffffff


	//   ....[108]....
        /*0210*/ 	.word	0xffffffff


	//   ....[109]....
        /*0214*/ 	.word	0xffffffff


	//   ....[110]....
        /*0218*/ 	.word	0xffffffff


	//   ....[111]....
        /*021c*/ 	.word	0xffffffff


	//   ....[112]....
        /*0220*/ 	.word	0xffffffff


	//   ....[113]....
        /*0224*/ 	.word	0xffffffff


	//   ....[114]....
        /*0228*/ 	.word	0xffffffff


	//   ....[115]....
        /*022c*/ 	.word	0xffffffff


	//   ....[116]....
        /*0230*/ 	.word	0xffffffff


	//   ....[117]....
        /*0234*/ 	.word	0xffffffff


	//   ....[118]....
        /*0238*/ 	.word	0xffffffff


	//   ....[119]....
        /*023c*/ 	.word	0xffffffff


	//   ....[120]....
        /*0240*/ 	.word	0xffffffff


	//   ....[121]....
        /*0244*/ 	.word	0x0500000f


	//   ....[122]....
        /*0248*/ 	.word	0x0500000f


	//   ....[123]....
        /*024c*/ 	.word	0x0500000f


	//   ....[124]....
        /*0250*/ 	.word	0x0500000f


	//   ....[125]....
        /*0254*/ 	.word	0x0500000f


	//   ....[126]....
        /*0258*/ 	.word	0x0500000f


	//----- nvinfo : EIATTR_COOP_GROUP_INSTR_OFFSETS
	.align		4
.L_203:
        /*025c*/ 	.byte	0x04, 0x28
        /*025e*/ 	.short	(.L_205 - .L_204)


	//   ....[0]....
.L_204:
        /*0260*/ 	.word	0x00000180


	//   ....[1]....
        /*0264*/ 	.word	0x00000600


	//   ....[2]....
        /*0268*/ 	.word	0x00000820


	//   ....[3]....
        /*026c*/ 	.word	0x00000830


	//   ....[4]....
        /*0270*/ 	.word	0x000010b0


	//   ....[5]....
        /*0274*/ 	.word	0x000012c0


	//   ....[6]....
        /*0278*/ 	.word	0x00001430


	//   ....[7]....
        /*027c*/ 	.word	0x000016c0


	//   ....[8]....
        /*0280*/ 	.word	0x00001950


	//   ....[9]....
        /*0284*/ 	.word	0x00001b80


	//   ....[10]....
        /*0288*/ 	.word	0x00003280


	//   ....[11]....
        /*028c*/ 	.word	0x000032b0


	//   ....[12]....
        /*0290*/ 	.word	0x00003330


	//   ....[13]....
        /*0294*/ 	.word	0x00003340


	//   ....[14]....
        /*0298*/ 	.word	0x00003380


	//   ....[15]....
        /*029c*/ 	.word	0x000033a0


	//   ....[16]....
        /*02a0*/ 	.word	0x000033e0


	//   ....[17]....
        /*02a4*/ 	.word	0x00003400


	//   ....[18]....
        /*02a8*/ 	.word	0x00003450


	//   ....[19]....
        /*02ac*/ 	.word	0x00003460


	//   ....[20]....
        /*02b0*/ 	.word	0x00003510


	//   ....[21]....
        /*02b4*/ 	.word	0x00003600


	//   ....[22]....
        /*02b8*/ 	.word	0x00003630


	//   ....[23]....
        /*02bc*/ 	.word	0x00003bf0


	//   ....[24]....
        /*02c0*/ 	.word	0x00003c00


	//   ....[25]....
        /*02c4*/ 	.word	0x00003c50


	//   ....[26]....
        /*02c8*/ 	.word	0x00003c60


	//   ....[27]....
        /*02cc*/ 	.word	0x00003cb0


	//   ....[28]....
        /*02d0*/ 	.word	0x00003cc0


	//   ....[29]....
        /*02d4*/ 	.word	0x00003d10


	//   ....[30]....
        /*02d8*/ 	.word	0x00003d20


	//   ....[31]....
        /*02dc*/ 	.word	0x00003d80


	//   ....[32]....
        /*02e0*/ 	.word	0x00003d90


	//   ....[33]....
        /*02e4*/ 	.word	0x00003e20


	//   ....[34]....
        /*02e8*/ 	.word	0x00003e70


	//   ....[35]....
        /*02ec*/ 	.word	0x00003ef0


	//   ....[36]....
        /*02f0*/ 	.word	0x00003f10


	//   ....[37]....
        /*02f4*/ 	.word	0x00003f20


	//   ....[38]....
        /*02f8*/ 	.word	0x00003f30


	//   ....[39]....
        /*02fc*/ 	.word	0x00003f40


	//   ....[40]....
        /*0300*/ 	.word	0x00003f50


	//   ....[41]....
        /*0304*/ 	.word	0x00005350


	//   ....[42]....
        /*0308*/ 	.word	0x00005d20


	//   ....[43]....
        /*030c*/ 	.word	0x00006a50


	//   ....[44]....
        /*0310*/ 	.word	0x00006a80


	//   ....[45]....
        /*0314*/ 	.word	0x00006b00


	//   ....[46]....
        /*0318*/ 	.word	0x00006b10


	//   ....[47]....
        /*031c*/ 	.word	0x00006b50


	//   ....[48]....
        /*0320*/ 	.word	0x00006b70


	//   ....[49]....
        /*0324*/ 	.word	0x00006bc0


	//   ....[50]....
        /*0328*/ 	.word	0x00006bd0


	//   ....[51]....
        /*032c*/ 	.word	0x00006c20


	//   ....[52]....
        /*0330*/ 	.word	0x00006c40


	//   ....[53]....
        /*0334*/ 	.word	0x00006cd0


	//   ....[54]....
        /*0338*/ 	.word	0x00006dc0


	//   ....[55]....
        /*033c*/ 	.word	0x00006df0


	//   ....[56]....
        /*0340*/ 	.word	0x000073b0


	//   ....[57]....
        /*0344*/ 	.word	0x000073e0


	//   ....[58]....
        /*0348*/ 	.word	0x00007430


	//   ....[59]....
        /*034c*/ 	.word	0x00007440


	//   ....[60]....
        /*0350*/ 	.word	0x00007490


	//   ....[61]....
        /*0354*/ 	.word	0x000074a0


	//   ....[62]....
        /*0358*/ 	.word	0x000074f0


	//   ....[63]....
        /*035c*/ 	.word	0x00007500


	//   ....[64]....
        /*0360*/ 	.word	0x00007550


	//   ....[65]....
        /*0364*/ 	.word	0x00007570


	//   ....[66]....
        /*0368*/ 	.word	0x00007600


	//   ....[67]....
        /*036c*/ 	.word	0x00007650


	//   ....[68]....
        /*0370*/ 	.word	0x000076d0


	//   ....[69]....
        /*0374*/ 	.word	0x000076f0


	//   ....[70]....
        /*0378*/ 	.word	0x00007700


	//   ....[71]....
        /*037c*/ 	.word	0x00007710


	//   ....[72]....
        /*0380*/ 	.word	0x00007720


	//   ....[73]....
        /*0384*/ 	.word	0x00007730


	//   ....[74]....
        /*0388*/ 	.word	0x00008630


	//   ....[75]....
        /*038c*/ 	.word	0x00008660


	//   ....[76]....
        /*0390*/ 	.word	0x000086e0


	//   ....[77]....
        /*0394*/ 	.word	0x000086f0


	//   ....[78]....
        /*0398*/ 	.word	0x00008730


	//   ....[79]....
        /*039c*/ 	.word	0x00008750


	//   ....[80]....
        /*03a0*/ 	.word	0x000087a0


	//   ....[81]....
        /*03a4*/ 	.word	0x000087c0


	//   ....[82]....
        /*03a8*/ 	.word	0x00008800


	//   ....[83]....
        /*03ac*/ 	.word	0x00008820


	//   ....[84]....
        /*03b0*/ 	.word	0x000088b0


	//   ....[85]....
        /*03b4*/ 	.word	0x000089a0


	//   ....[86]....
        /*03b8*/ 	.word	0x000089d0


	//   ....[87]....
        /*03bc*/ 	.word	0x00008f90


	//   ....[88]....
        /*03c0*/ 	.word	0x00008fc0


	//   ....[89]....
        /*03c4*/ 	.word	0x00009010


	//   ....[90]....
        /*03c8*/ 	.word	0x00009020


	//   ....[91]....
        /*03cc*/ 	.word	0x00009070


	//   ....[92]....
        /*03d0*/ 	.word	0x00009080


	//   ....[93]....
        /*03d4*/ 	.word	0x000090d0


	//   ....[94]....
        /*03d8*/ 	.word	0x000090e0


	//   ....[95]....
        /*03dc*/ 	.word	0x00009130


	//   ....[96]....
        /*03e0*/ 	.word	0x00009150


	//   ....[97]....
        /*03e4*/ 	.word	0x000091e0


	//   ....[98]....
        /*03e8*/ 	.word	0x00009230


	//   ....[99]....
        /*03ec*/ 	.word	0x000092b0


	//   ....[100]....
        /*03f0*/ 	.word	0x000092d0


	//   ....[101]....
        /*03f4*/ 	.word	0x000092e0


	//   ....[102]....
        /*03f8*/ 	.word	0x000092f0


	//   ....[103]....
        /*03fc*/ 	.word	0x00009300


	//   ....[104]....
        /*0400*/ 	.word	0x00009310


	//   ....[105]....
        /*0404*/ 	.word	0x0000a070


	//   ....[106]....
        /*0408*/ 	.word	0x0000ae90


	//   ....[107]....
        /*040c*/ 	.word	0x0000b230


	//   ....[108]....
        /*0410*/ 	.word	0x0000b740


	//   ....[109]....
        /*0414*/ 	.word	0x00011df0


	//   ....[110]....
        /*0418*/ 	.word	0x00012230


	//   ....[111]....
        /*041c*/ 	.word	0x00012480


	//   ....[112]....
        /*0420*/ 	.word	0x00012630


	//   ....[113]....
        /*0424*/ 	.word	0x00012ea0


	//   ....[114]....
        /*0428*/ 	.word	0x00013290


	//   ....[115]....
        /*042c*/ 	.word	0x00013660


	//   ....[116]....
        /*0430*/ 	.word	0x00013a00


	//   ....[117]....
        /*0434*/ 	.word	0x00013c20


	//   ....[118]....
        /*0438*/ 	.word	0x00013c50


	//   ....[119]....
        /*043c*/ 	.word	0x00014670


	//   ....[120]....
        /*0440*/ 	.word	0x000148a0


	//   ....[121]....
        /*0444*/ 	.word	0x00014980


	//   ....[122]....
        /*0448*/ 	.word	0x00014aa0


	//   ....[123]....
        /*044c*/ 	.word	0x00014bc0


	//   ....[124]....
        /*0450*/ 	.word	0x00014ce0


	//   ....[125]....
        /*0454*/ 	.word	0x00014e00


	//   ....[126]....
        /*0458*/ 	.word	0x00014f20


	//----- nvinfo : EIATTR_REG_RECONFIG
	.align		4
.L_205:
        /*045c*/ 	.byte	0x01, 0x54
	.zero		2


	//----- nvinfo : EIATTR_VRC_CTA_INIT_COUNT
	.align		4
        /*0460*/ 	.byte	0x02, 0x4a
        /*0462*/ 	.byte	0x80
	.zero		1


	//----- nvinfo : EIATTR_SYSCALL_OFFSETS
	.align		4
        /*0464*/ 	.byte	0x04, 0x46
        /*0466*/ 	.short	(.L_207 - .L_206)


	//   ....[0]....
.L_206:
        /*0468*/ 	.word	0x00000a00


	//   ....[1]....
        /*046c*/ 	.word	0x00000c10


	//   ....[2]....
        /*0470*/ 	.word	0x00000de0


	//   ....[3]....
        /*0474*/ 	.word	0x00000fb0


	//   ....[4]....
        /*0478*/ 	.word	0x0000bb00


	//   ....[5]....
        /*047c*/ 	.word	0x0000bbf0


	//   ....[6]....
        /*0480*/ 	.word	0x0000c520


	//   ....[7]....
        /*0484*/ 	.word	0x0000c690


	//   ....[8]....
        /*0488*/ 	.word	0x0000dc10


	//   ....[9]....
        /*048c*/ 	.word	0x0000dd80


	//   ....[10]....
        /*0490*/ 	.word	0x0000f290


	//   ....[11]....
        /*0494*/ 	.word	0x0000f400


	//   ....[12]....
        /*0498*/ 	.word	0x00010950


	//   ....[13]....
        /*049c*/ 	.word	0x00010ac0


	//----- nvinfo : EIATTR_MBARRIER_INSTR_OFFSETS
	.align		4
.L_207:
        /*04a0*/ 	.byte	0x04, 0x39
        /*04a2*/ 	.short	(.L_209 - .L_208)


	//   ....[0]....
.L_208:
        /*04a4*/ 	.word	0x00000b00
        /*04a8*/ 	.word	0x000000ff
        /*04ac*/ 	.word	0x00000000
        /*04b0*/ 	.short	0x0100
        /*04b2*/ 	.byte	0x05
	.zero		1


	//   ....[1]....
        /*04b4*/ 	.word	0x00000cc0
        /*04b8*/ 	.word	0x000000ff
        /*04bc*/ 	.word	0x00000018
        /*04c0*/ 	.short	0x0100
        /*04c2*/ 	.byte	0x05
	.zero		1


	//   ....[2]....
        /*04c4*/ 	.word	0x00000cd0
        /*04c8*/ 	.word	0x000000ff
        /*04cc*/ 	.word	0x00000008
        /*04d0*/ 	.short	0x0100
        /*04d2*/ 	.byte	0x05
	.zero		1


	//   ....[3]....
        /*04d4*/ 	.word	0x00000e90
        /*04d8*/ 	.word	0x000000ff
        /*04dc*/ 	.word	0x00000020
        /*04e0*/ 	.short	0x0100
        /*04e2*/ 	.byte	0x05
	.zero		1


	//   ....[4]....
        /*04e4*/ 	.word	0x00000ea0
        /*04e8*/ 	.word	0x000000ff
        /*04ec*/ 	.word	0x00000010
        /*04f0*/ 	.short	0x0100
        /*04f2*/ 	.byte	0x05
	.zero		1


	//   ....[5]....
        /*04f4*/ 	.word	0x00001010
        /*04f8*/ 	.word	0x000000ff
        /*04fc*/ 	.word	0x00000028
        /*0500*/ 	.short	0x0100
        /*0502*/ 	.byte	0x04
	.zero		1


	//   ....[6]....
        /*0504*/ 	.word	0x000011f0
        /*0508*/ 	.word	0x000000ff
        /*050c*/ 	.word	0x00000030
        /*0510*/ 	.short	0x0100
        /*0512*/ 	.byte	0x06
	.zero		1


	//   ....[7]....
        /*0514*/ 	.word	0x00001200
        /*0518*/ 	.word	0x000000ff
        /*051c*/ 	.word	0x00000050
        /*0520*/ 	.short	0x0100
        /*0522*/ 	.byte	0x06
	.zero		1


	//   ....[8]....
        /*0524*/ 	.word	0x00001210
        /*0528*/ 	.word	0x000000ff
        /*052c*/ 	.word	0x00000038
        /*0530*/ 	.short	0x0100
        /*0532*/ 	.byte	0x06
	.zero		1


	//   ....[9]....
        /*0534*/ 	.word	0x00001220
        /*0538*/ 	.word	0x000000ff
        /*053c*/ 	.word	0x00000058
        /*0540*/ 	.short	0x0100
        /*0542*/ 	.byte	0x06
	.zero		1


	//   ....[10]....
        /*0544*/ 	.word	0x00001230
        /*0548*/ 	.word	0x000000ff
        /*054c*/ 	.word	0x00000040
        /*0550*/ 	.short	0x0100
        /*0552*/ 	.byte	0x06
	.zero		1


	//   ....[11]....
        /*0554*/ 	.word	0x00001240
        /*0558*/ 	.word	0x000000ff
        /*055c*/ 	.word	0x00000060
        /*0560*/ 	.short	0x0100
        /*0562*/ 	.byte	0x06
	.zero		1


	//   ....[12]....
        /*0564*/ 	.word	0x00001250
        /*0568*/ 	.word	0x000000ff
        /*056c*/ 	.word	0x00000048
        /*0570*/ 	.short	0x0100
        /*0572*/ 	.byte	0x06
	.zero		1


	//   ....[13]....
        /*0574*/ 	.word	0x00001260
        /*0578*/ 	.word	0x000000ff
        /*057c*/ 	.word	0x00000068
        /*0580*/ 	.short	0x0100
        /*0582*/ 	.byte	0x06
	.zero		1


	//   ....[14]....
        /*0584*/ 	.word	0x000013d0
        /*0588*/ 	.word	0x000000ff
        /*058c*/ 	.word	0x00000070
        /*0590*/ 	.short	0x0100
        /*0592*/ 	.byte	0x05
	.zero		1


	//   ....[15]....
        /*0594*/ 	.word	0x000013e0
        /*0598*/ 	.word	0x000000ff
        /*059c*/ 	.word	0x00000078
        /*05a0*/ 	.short	0x0100
        /*05a2*/ 	.byte	0x05
	.zero		1


	//   ....[16]....
        /*05a4*/ 	.word	0x00001570
        /*05a8*/ 	.word	0x000000ff
        /*05ac*/ 	.word	0x00000080
        /*05b0*/ 	.short	0x0100
        /*05b2*/ 	.byte	0x06
	.zero		1


	//   ....[17]....
        /*05b4*/ 	.word	0x00001580
        /*05b8*/ 	.word	0x000000ff
        /*05bc*/ 	.word	0x000000c0
        /*05c0*/ 	.short	0x0100
        /*05c2*/ 	.byte	0x06
	.zero		1


	//   ....[18]....
        /*05c4*/ 	.word	0x00001590
        /*05c8*/ 	.word	0x000000ff
        /*05cc*/ 	.word	0x00000088
        /*05d0*/ 	.short	0x0100
        /*05d2*/ 	.byte	0x06
	.zero		1


	//   ....[19]....
        /*05d4*/ 	.word	0x000015a0
        /*05d8*/ 	.word	0x000000ff
        /*05dc*/ 	.word	0x000000c8
        /*05e0*/ 	.short	0x0100
        /*05e2*/ 	.byte	0x06
	.zero		1


	//   ....[20]....
        /*05e4*/ 	.word	0x000015b0
        /*05e8*/ 	.word	0x000000ff
        /*05ec*/ 	.word	0x00000090
        /*05f0*/ 	.short	0x0100
        /*05f2*/ 	.byte	0x06
	.zero		1


	//   ....[21]....
        /*05f4*/ 	.word	0x000015c0
        /*05f8*/ 	.word	0x000000ff
        /*05fc*/ 	.word	0x000000d0
        /*0600*/ 	.short	0x0100
        /*0602*/ 	.byte	0x06
	.zero		1


	//   ....[22]....
        /*0604*/ 	.word	0x000015d0
        /*0608*/ 	.word	0x000000ff
        /*060c*/ 	.word	0x00000098
        /*0610*/ 	.short	0x0100
        /*0612*/ 	.byte	0x06
	.zero		1


	//   ....[23]....
        /*0614*/ 	.word	0x000015e0
        /*0618*/ 	.word	0x000000ff
        /*061c*/ 	.word	0x000000d8
        /*0620*/ 	.short	0x0100
        /*0622*/ 	.byte	0x06
	.zero		1


	//   ....[24]....
        /*0624*/ 	.word	0x000015f0
        /*0628*/ 	.word	0x000000ff
        /*062c*/ 	.word	0x000000a0
        /*0630*/ 	.short	0x0100
        /*0632*/ 	.byte	0x06
	.zero		1


	//   ....[25]....
        /*0634*/ 	.word	0x00001600
        /*0638*/ 	.word	0x000000ff
        /*063c*/ 	.word	0x000000e0
        /*0640*/ 	.short	0x0100
        /*0642*/ 	.byte	0x06
	.zero		1


	//   ....[26]....
        /*0644*/ 	.word	0x00001610
        /*0648*/ 	.word	0x000000ff
        /*064c*/ 	.word	0x000000a8
        /*0650*/ 	.short	0x0100
        /*0652*/ 	.byte	0x06
	.zero		1


	//   ....[27]....
        /*0654*/ 	.word	0x00001620
        /*0658*/ 	.word	0x000000ff
        /*065c*/ 	.word	0x000000e8
        /*0660*/ 	.short	0x0100
        /*0662*/ 	.byte	0x06
	.zero		1


	//   ....[28]....
        /*0664*/ 	.word	0x00001630
        /*0668*/ 	.word	0x000000ff
        /*066c*/ 	.word	0x000000b0
        /*0670*/ 	.short	0x0100
        /*0672*/ 	.byte	0x06
	.zero		1


	//   ....[29]....
        /*0674*/ 	.word	0x00001640
        /*0678*/ 	.word	0x000000ff
        /*067c*/ 	.word	0x000000f0
        /*0680*/ 	.short	0x0100
        /*0682*/ 	.byte	0x06
	.zero		1


	//   ....[30]....
        /*0684*/ 	.word	0x00001650
        /*0688*/ 	.word	0x000000ff
        /*068c*/ 	.word	0x000000b8
        /*0690*/ 	.short	0x0100
        /*0692*/ 	.byte	0x06
	.zero		1


	//   ....[31]....
        /*0694*/ 	.word	0x00001660
        /*0698*/ 	.word	0x000000ff
        /*069c*/ 	.word	0x000000f8
        /*06a0*/ 	.short	0x0100
        /*06a2*/ 	.byte	0x06
	.zero		1


	//   ....[32]....
        /*06a4*/ 	.word	0x00001800
        /*06a8*/ 	.word	0x000000ff
        /*06ac*/ 	.word	0x00000140
        /*06b0*/ 	.short	0x0100
        /*06b2*/ 	.byte	0x06
	.zero		1


	//   ....[33]....
        /*06b4*/ 	.word	0x00001810
        /*06b8*/ 	.word	0x000000ff
        /*06bc*/ 	.word	0x00000180
        /*06c0*/ 	.short	0x0100
        /*06c2*/ 	.byte	0x06
	.zero		1


	//   ....[34]....
        /*06c4*/ 	.word	0x00001820
        /*06c8*/ 	.word	0x000000ff
        /*06cc*/ 	.word	0x00000148
        /*06d0*/ 	.short	0x0100
        /*06d2*/ 	.byte	0x06
	.zero		1


	//   ....[35]....
        /*06d4*/ 	.word	0x00001830
        /*06d8*/ 	.word	0x000000ff
        /*06dc*/ 	.word	0x00000188
        /*06e0*/ 	.short	0x0100
        /*06e2*/ 	.byte	0x06
	.zero		1


	//   ....[36]....
        /*06e4*/ 	.word	0x00001840
        /*06e8*/ 	.word	0x000000ff
        /*06ec*/ 	.word	0x00000150
        /*06f0*/ 	.short	0x0100
        /*06f2*/ 	.byte	0x06
	.zero		1


	//   ....[37]....
        /*06f4*/ 	.word	0x00001850
        /*06f8*/ 	.word	0x000000ff
        /*06fc*/ 	.word	0x00000190
        /*0700*/ 	.short	0x0100
        /*0702*/ 	.byte	0x06
	.zero		1


	//   ....[38]....
        /*0704*/ 	.word	0x00001860
        /*0708*/ 	.word	0x000000ff
        /*070c*/ 	.word	0x00000158
        /*0710*/ 	.short	0x0100
        /*0712*/ 	.byte	0x06
	.zero		1


	//   ....[39]....
        /*0714*/ 	.word	0x00001870
        /*0718*/ 	.word	0x000000ff
        /*071c*/ 	.word	0x00000198
        /*0720*/ 	.short	0x0100
        /*0722*/ 	.byte	0x06
	.zero		1


	//   ....[40]....
        /*0724*/ 	.word	0x00001880
        /*0728*/ 	.word	0x000000ff
        /*072c*/ 	.word	0x00000160
        /*0730*/ 	.short	0x0100
        /*0732*/ 	.byte	0x06
	.zero		1


	//   ....[41]....
        /*0734*/ 	.word	0x00001890
        /*0738*/ 	.word	0x000000ff
        /*073c*/ 	.word	0x000001a0
        /*0740*/ 	.short	0x0100
        /*0742*/ 	.byte	0x06
	.zero		1


	//   ....[42]....
        /*0744*/ 	.word	0x000018a0
        /*0748*/ 	.word	0x000000ff
        /*074c*/ 	.word	0x00000168
        /*0750*/ 	.short	0x0100
        /*0752*/ 	.byte	0x06
	.zero		1


	//   ....[43]....
        /*0754*/ 	.word	0x000018b0
        /*0758*/ 	.word	0x000000ff
        /*075c*/ 	.word	0x000001a8
        /*0760*/ 	.short	0x0100
        /*0762*/ 	.byte	0x06
	.zero		1


	//   ....[44]....
        /*0764*/ 	.word	0x000018c0
        /*0768*/ 	.word	0x000000ff
        /*076c*/ 	.word	0x00000170
        /*0770*/ 	.short	0x0100
        /*0772*/ 	.byte	0x06
	.zero		1


	//   ....[45]....
        /*0774*/ 	.word	0x000018d0
        /*0778*/ 	.word	0x000000ff
        /*077c*/ 	.word	0x000001b0
        /*0780*/ 	.short	0x0100
        /*0782*/ 	.byte	0x06
	.zero		1


	//   ....[46]....
        /*0784*/ 	.word	0x000018e0
        /*0788*/ 	.word	0x000000ff
        /*078c*/ 	.word	0x00000178
        /*0790*/ 	.short	0x0100
        /*0792*/ 	.byte	0x06
	.zero		1


	//   ....[47]....
        /*0794*/ 	.word	0x000018f0
        /*0798*/ 	.word	0x000000ff
        /*079c*/ 	.word	0x000001b8
        /*07a0*/ 	.short	0x0100
        /*07a2*/ 	.byte	0x06
	.zero		1


	//   ....[48]....
        /*07a4*/ 	.word	0x00001a90
        /*07a8*/ 	.word	0x000000ff
        /*07ac*/ 	.word	0x00000100
        /*07b0*/ 	.short	0x0100
        /*07b2*/ 	.byte	0x06
	.zero		1


	//   ....[49]....
        /*07b4*/ 	.word	0x00001aa0
        /*07b8*/ 	.word	0x000000ff
        /*07bc*/ 	.word	0x00000110
        /*07c0*/ 	.short	0x0100
        /*07c2*/ 	.byte	0x06
	.zero		1


	//   ....[50]....
        /*07c4*/ 	.word	0x00001ab0
        /*07c8*/ 	.word	0x000000ff
        /*07cc*/ 	.word	0x00000108
        /*07d0*/ 	.short	0x0100
        /*07d2*/ 	.byte	0x06
	.zero		1


	//   ....[51]....
        /*07d4*/ 	.word	0x00001ac0
        /*07d8*/ 	.word	0x000000ff
        /*07dc*/ 	.word	0x00000118
        /*07e0*/ 	.short	0x0100
        /*07e2*/ 	.byte	0x06
	.zero		1


	//   ....[52]....
        /*07e4*/ 	.word	0x00005660
        /*07e8*/ 	.word	0x000000ff
        /*07ec*/ 	.word	0x00000018
        /*07f0*/ 	.short	0x010a
        /*07f2*/ 	.byte	0x09
	.zero		1


	//   ....[53]....
        /*07f4*/ 	.word	0x00005790
        /*07f8*/ 	.word	0x000000ff
        /*07fc*/ 	.word	0x00000018
        /*0800*/ 	.short	0x010a
        /*0802*/ 	.byte	0x0d
	.zero		1


	//   ....[54]....
        /*0804*/ 	.word	0x00005930
        /*0808*/ 	.word	0x000000ff
        /*080c*/ 	.word	0x00000018
        /*0810*/ 	.short	0x010a
        /*0812*/ 	.byte	0x08
	.zero		1


	//   ....[55]....
        /*0814*/ 	.word	0x00005a20
        /*0818*/ 	.word	0x000000ff
        /*081c*/ 	.word	0x00000078
        /*0820*/ 	.short	0x0101
        /*0822*/ 	.byte	0x07
	.zero		1


	//   ....[56]....
        /*0824*/ 	.word	0x00005a40
        /*0828*/ 	.word	0x000000ff
        /*082c*/ 	.word	0x00000018
        /*0830*/ 	.short	0x010a
        /*0832*/ 	.byte	0x08
	.zero		1


	//   ....[57]....
        /*0834*/ 	.word	0x00005ad0
        /*0838*/ 	.word	0x000000ff
        /*083c*/ 	.word	0x00000018
        /*0840*/ 	.short	0x010a
        /*0842*/ 	.byte	0x0d
	.zero		1


	//   ....[58]....
        /*0844*/ 	.word	0x00005c70
        /*0848*/ 	.word	0x000000ff
        /*084c*/ 	.word	0x00000018
        /*0850*/ 	.short	0x010a
        /*0852*/ 	.byte	0x08
	.zero		1


	//   ....[59]....
        /*0854*/ 	.word	0x00005d70
        /*0858*/ 	.word	0x000000ff
        /*085c*/ 	.word	0x00000140
        /*0860*/ 	.short	0x010a
        /*0862*/ 	.byte	0x08
	.zero		1


	//   ....[60]....
        /*0864*/ 	.word	0x00005f00
        /*0868*/ 	.word	0x000000ff
        /*086c*/ 	.word	0x00000000
        /*0870*/ 	.short	0x0101
        /*0872*/ 	.byte	0x08
	.zero		1


	//   ....[61]....
        /*0874*/ 	.word	0x00005f70
        /*0878*/ 	.word	0x000000ff
        /*087c*/ 	.word	0x00000000
        /*0880*/ 	.short	0x010a
        /*0882*/ 	.byte	0x04
	.zero		1


	//   ....[62]....
        /*0884*/ 	.word	0x00006000
        /*0888*/ 	.word	0x000000ff
        /*088c*/ 	.word	0x00000000
        /*0890*/ 	.short	0x010a
        /*0892*/ 	.byte	0x04
	.zero		1


	//   ....[63]....
        /*0894*/ 	.word	0x000060a0
        /*0898*/ 	.word	0x00000000
        /*089c*/ 	.word	0x00000000
        /*08a0*/ 	.short	0x010a
        /*08a2*/ 	.byte	0xff
	.zero		1


	//   ....[64]....
        /*08a4*/ 	.word	0x00007c10
        /*08a8*/ 	.word	0x000000ff
        /*08ac*/ 	.word	0x000000c0
        /*08b0*/ 	.short	0x010a
        /*08b2*/ 	.byte	0x08
	.zero		1


	//   ....[65]....
        /*08b4*/ 	.word	0x00007db0
        /*08b8*/ 	.word	0x000000ff
        /*08bc*/ 	.word	0x00000080
        /*08c0*/ 	.short	0x0101
        /*08c2*/ 	.byte	0x08
	.zero		1


	//   ....[66]....
        /*08c4*/ 	.word	0x00009820
        /*08c8*/ 	.word	0x000000ff
        /*08cc*/ 	.word	0x000000c0
        /*08d0*/ 	.short	0x010a
        /*08d2*/ 	.byte	0x08
	.zero		1


	//   ....[67]....
        /*08d4*/ 	.word	0x000099a0
        /*08d8*/ 	.word	0x000000ff
        /*08dc*/ 	.word	0x00000080
        /*08e0*/ 	.short	0x0101
        /*08e2*/ 	.byte	0x08
	.zero		1


	//   ....[68]....
        /*08e4*/ 	.word	0x0000a0e0
        /*08e8*/ 	.word	0x0000000f
        /*08ec*/ 	.word	0x00000078
        /*08f0*/ 	.short	0x010a
        /*08f2*/ 	.byte	0xff
	.zero		1


	//   ....[69]....
        /*08f4*/ 	.word	0x0000a350
        /*08f8*/ 	.word	0x000000ff
        /*08fc*/ 	.word	0x00000050
        /*0900*/ 	.short	0x010a
        /*0902*/ 	.byte	0x16
	.zero		1


	//   ....[70]....
        /*0904*/ 	.word	0x0000a460
        /*0908*/ 	.word	0x000000ff
        /*090c*/ 	.word	0x00000030
        /*0910*/ 	.short	0x010b
        /*0912*/ 	.byte	0x16
	.zero		1


	//   ....[71]....
        /*0914*/ 	.word	0x0000a4c0
        /*0918*/ 	.word	0x000000ff
        /*091c*/ 	.word	0x00000000
        /*0920*/ 	.short	0x0101
        /*0922*/ 	.byte	0x04
	.zero		1


	//   ....[72]....
        /*0924*/ 	.word	0x0000a4f0
        /*0928*/ 	.word	0x000000ff
        /*092c*/ 	.word	0x00000058
        /*0930*/ 	.short	0x010a
        /*0932*/ 	.byte	0x16
	.zero		1


	//   ....[73]....
        /*0934*/ 	.word	0x0000a620
        /*0938*/ 	.word	0x000000ff
        /*093c*/ 	.word	0x00000038
        /*0940*/ 	.short	0x010b
        /*0942*/ 	.byte	0x16
	.zero		1


	//   ....[74]....
        /*0944*/ 	.word	0x0000a680
        /*0948*/ 	.word	0x000000ff
        /*094c*/ 	.word	0x00000000
        /*0950*/ 	.short	0x0101
        /*0952*/ 	.byte	0x04
	.zero		1


	//   ....[75]....
        /*0954*/ 	.word	0x0000a6b0
        /*0958*/ 	.word	0x000000ff
        /*095c*/ 	.word	0x00000060
        /*0960*/ 	.short	0x010a
        /*0962*/ 	.byte	0x16
	.zero		1


	//   ....[76]....
        /*0964*/ 	.word	0x0000a7e0
        /*0968*/ 	.word	0x000000ff
        /*096c*/ 	.word	0x00000040
        /*0970*/ 	.short	0x010b
        /*0972*/ 	.byte	0x16
	.zero		1


	//   ....[77]....
        /*0974*/ 	.word	0x0000a840
        /*0978*/ 	.word	0x000000ff
        /*097c*/ 	.word	0x00000000
        /*0980*/ 	.short	0x0101
        /*0982*/ 	.byte	0x04
	.zero		1


	//   ....[78]....
        /*0984*/ 	.word	0x0000a870
        /*0988*/ 	.word	0x000000ff
        /*098c*/ 	.word	0x00000068
        /*0990*/ 	.short	0x010a
        /*0992*/ 	.byte	0x16
	.zero		1


	//   ....[79]....
        /*0994*/ 	.word	0x0000a9a0
        /*0998*/ 	.word	0x000000ff
        /*099c*/ 	.word	0x00000048
        /*09a0*/ 	.short	0x010b
        /*09a2*/ 	.byte	0x16
	.zero		1


	//   ....[80]....
        /*09a4*/ 	.word	0x0000aa20
        /*09a8*/ 	.word	0x000000ff
        /*09ac*/ 	.word	0x00000000
        /*09b0*/ 	.short	0x0101
        /*09b2*/ 	.byte	0x04
	.zero		1


	//   ....[81]....
        /*09b4*/ 	.word	0x0000aa70
        /*09b8*/ 	.word	0x000000ff
        /*09bc*/ 	.word	0x00000140
        /*09c0*/ 	.short	0x010a
        /*09c2*/ 	.byte	0x08
	.zero		1


	//   ....[82]....
        /*09c4*/ 	.word	0x0000abd0
        /*09c8*/ 	.word	0x000000ff
        /*09cc*/ 	.word	0x00000000
        /*09d0*/ 	.short	0x0101
        /*09d2*/ 	.byte	0x08
	.zero		1


	//   ....[83]....
        /*09d4*/ 	.word	0x0000ac80
        /*09d8*/ 	.word	0x000000ff
        /*09dc*/ 	.word	0x00000050
        /*09e0*/ 	.short	0x010a
        /*09e2*/ 	.byte	0x16
	.zero		1


	//   ....[84]....
        /*09e4*/ 	.word	0x0000acc0
        /*09e8*/ 	.word	0x000000ff
        /*09ec*/ 	.word	0x00000058
        /*09f0*/ 	.short	0x010a
        /*09f2*/ 	.byte	0x16
	.zero		1


	//   ....[85]....
        /*09f4*/ 	.word	0x0000ad00
        /*09f8*/ 	.word	0x000000ff
        /*09fc*/ 	.word	0x00000060
        /*0a00*/ 	.short	0x010a
        /*0a02*/ 	.byte	0x16
	.zero		1


	//   ....[86]....
        /*0a04*/ 	.word	0x0000ad60
        /*0a08*/ 	.word	0x00000000
        /*0a0c*/ 	.word	0x00000068
        /*0a10*/ 	.short	0x010a
        /*0a12*/ 	.byte	0xff
	.zero		1


	//   ....[87]....
        /*0a14*/ 	.word	0x0000b7e0
        /*0a18*/ 	.word	0x000000ff
        /*0a1c*/ 	.word	0x00000140
        /*0a20*/ 	.short	0x010a
        /*0a22*/ 	.byte	0x06
	.zero		1


	//   ....[88]....
        /*0a24*/ 	.word	0x0000b970
        /*0a28*/ 	.word	0x000000ff
        /*0a2c*/ 	.word	0x00000000
        /*0a30*/ 	.short	0x0101
        /*0a32*/ 	.byte	0x04
	.zero		1


	//   ....[89]....
        /*0a34*/ 	.word	0x0000bf00
        /*0a38*/ 	.word	0x000000ff
        /*0a3c*/ 	.word	0x00000030
        /*0a40*/ 	.short	0x010a
        /*0a42*/ 	.byte	0x2b
	.zero		1


	//   ....[90]....
        /*0a44*/ 	.word	0x0000bf60
        /*0a48*/ 	.word	0x0000007e
        /*0a4c*/ 	.word	0x00000100
        /*0a50*/ 	.short	0x010a
        /*0a52*/ 	.byte	0xff
	.zero		1


	//   ....[91]....
        /*0a54*/ 	.word	0x0000bf80
        /*0a58*/ 	.word	0x000000ff
        /*0a5c*/ 	.word	0x00000030
        /*0a60*/ 	.short	0x010a
        /*0a62*/ 	.byte	0x2b
	.zero		1


	//   ....[92]....
        /*0a64*/ 	.word	0x0000c3f0
        /*0a68*/ 	.word	0x0000007e
        /*0a6c*/ 	.word	0x00000100
        /*0a70*/ 	.short	0x010a
        /*0a72*/ 	.byte	0xff
	.zero		1


	//   ....[93]....
        /*0a74*/ 	.word	0x0000d780
        /*0a78*/ 	.word	0x000000ff
        /*0a7c*/ 	.word	0x00000000
        /*0a80*/ 	.short	0x0101
        /*0a82*/ 	.byte	0x04
	.zero		1


	//   ....[94]....
        /*0a84*/ 	.word	0x0000d7c0
        /*0a88*/ 	.word	0x000000ff
        /*0a8c*/ 	.word	0x00000038
        /*0a90*/ 	.short	0x010a
        /*0a92*/ 	.byte	0x2b
	.zero		1


	//   ....[95]....
        /*0a94*/ 	.word	0x0000d7f0
        /*0a98*/ 	.word	0x000000ff
        /*0a9c*/ 	.word	0x00000038
        /*0aa0*/ 	.short	0x010a
        /*0aa2*/ 	.byte	0x2b
	.zero		1


	//   ....[96]....
        /*0aa4*/ 	.word	0x0000ee40
        /*0aa8*/ 	.word	0x000000ff
        /*0aac*/ 	.word	0x00000000
        /*0ab0*/ 	.short	0x0101
        /*0ab2*/ 	.byte	0x04
	.zero		1


	//   ....[97]....
        /*0ab4*/ 	.word	0x0000ee60
        /*0ab8*/ 	.word	0x000000ff
        /*0abc*/ 	.word	0x00000040
        /*0ac0*/ 	.short	0x010a
        /*0ac2*/ 	.byte	0x2b
	.zero		1


	//   ....[98]....
        /*0ac4*/ 	.word	0x0000ee80
        /*0ac8*/ 	.word	0x000000ff
        /*0acc*/ 	.word	0x00000040
        /*0ad0*/ 	.short	0x010a
        /*0ad2*/ 	.byte	0x2b
	.zero		1


	//   ....[99]....
        /*0ad4*/ 	.word	0x00010500
        /*0ad8*/ 	.word	0x000000ff
        /*0adc*/ 	.word	0x00000000
        /*0ae0*/ 	.short	0x0101
        /*0ae2*/ 	.byte	0x04
	.zero		1


	//   ....[100]....
        /*0ae4*/ 	.word	0x00010520
        /*0ae8*/ 	.word	0x000000ff
        /*0aec*/ 	.word	0x00000048
        /*0af0*/ 	.short	0x010a
        /*0af2*/ 	.byte	0x2b
	.zero		1


	//   ....[101]....
        /*0af4*/ 	.word	0x00010540
        /*0af8*/ 	.word	0x000000ff
        /*0afc*/ 	.word	0x00000048
        /*0b00*/ 	.short	0x010a
        /*0b02*/ 	.byte	0x2b
	.zero		1


	//   ....[102]....
        /*0b04*/ 	.word	0x00010d30
        /*0b08*/ 	.word	0x0000000d
        /*0b0c*/ 	.word	0x00000000
        /*0b10*/ 	.short	0x0101
        /*0b12*/ 	.byte	0xff
	.zero		1


	//   ....[103]....
        /*0b14*/ 	.word	0x00011ce0
        /*0b18*/ 	.word	0x000000ff
        /*0b1c*/ 	.word	0x00000000
        /*0b20*/ 	.short	0x0101
        /*0b22*/ 	.byte	0x04
	.zero		1


	//   ....[104]....
        /*0b24*/ 	.word	0x00011d80
        /*0b28*/ 	.word	0x000000ff
        /*0b2c*/ 	.word	0x00000000
        /*0b30*/ 	.short	0x0101
        /*0b32*/ 	.byte	0x04
	.zero		1


	//   ....[105]....
        /*0b34*/ 	.word	0x00012690
        /*0b38*/ 	.word	0x000000ff
        /*0b3c*/ 	.word	0x00000080
        /*0b40*/ 	.short	0x010a
        /*0b42*/ 	.byte	0x18
	.zero		1


	//   ....[106]....
        /*0b44*/ 	.word	0x000127d0
        /*0b48*/ 	.word	0x000000ff
        /*0b4c*/ 	.word	0x00000000
        /*0b50*/ 	.short	0x0101
        /*0b52*/ 	.byte	0x06
	.zero		1


	//   ....[107]....
        /*0b54*/ 	.word	0x00012840
        /*0b58*/ 	.word	0x000000ff
        /*0b5c*/ 	.word	0x00000180
        /*0b60*/ 	.short	0x010a
        /*0b62*/ 	.byte	0x18
	.zero		1


	//   ....[108]....
        /*0b64*/ 	.word	0x00013900
        /*0b68*/ 	.word	0x000000ff
        /*0b6c*/ 	.word	0x00000140
        /*0b70*/ 	.short	0x0101
        /*0b72*/ 	.byte	0x18
	.zero		1


	//   ....[109]....
        /*0b74*/ 	.word	0x00013e30
        /*0b78*/ 	.word	0x000000ff
        /*0b7c*/ 	.word	0x00000000
        /*0b80*/ 	.short	0x010a
        /*0b82*/ 	.byte	0x09
	.zero		1


	//   ....[110]....
        /*0b84*/ 	.word	0x00013eb0
        /*0b88*/ 	.word	0x000000ff
        /*0b8c*/ 	.word	0x00000110
        /*0b90*/ 	.short	0x010a
        /*0b92*/ 	.byte	0x0c
	.zero		1


	//   ....[111]....
        /*0b94*/ 	.word	0x00014000
        /*0b98*/ 	.word	0x000000ff
        /*0b9c*/ 	.word	0x00000000
        /*0ba0*/ 	.short	0x010a
        /*0ba2*/ 	.byte	0x0a
	.zero		1


	//   ....[112]....
        /*0ba4*/ 	.word	0x00014130
        /*0ba8*/ 	.word	0x000000ff
        /*0bac*/ 	.word	0x00000000
        /*0bb0*/ 	.short	0x010a
        /*0bb2*/ 	.byte	0x1a
	.zero		1


	//   ....[113]....
        /*0bb4*/ 	.word	0x00014380
        /*0bb8*/ 	.word	0x000000ff
        /*0bbc*/ 	.word	0x00000140
        /*0bc0*/ 	.short	0x010a
        /*0bc2*/ 	.byte	0x09
	.zero		1


	//   ....[114]....
        /*0bc4*/ 	.word	0x000144b0
        /*0bc8*/ 	.word	0x000000ff
        /*0bcc*/ 	.word	0x00000000
        /*0bd0*/ 	.short	0x0101
        /*0bd2*/ 	.byte	0x09
	.zero		1


	//   ....[115]....
        /*0bd4*/ 	.word	0x000145b0
        /*0bd8*/ 	.word	0x000000ff
        /*0bdc*/ 	.word	0x00000110
        /*0be0*/ 	.short	0x010a
        /*0be2*/ 	.byte	0x05
	.zero		1


	//   ....[116]....
        /*0be4*/ 	.word	0x00014650
        /*0be8*/ 	.word	0x000000ff
        /*0bec*/ 	.word	0x00000110
        /*0bf0*/ 	.short	0x010a
        /*0bf2*/ 	.byte	0x11
	.zero		1


	//   ....[117]....
        /*0bf4*/ 	.word	0x00014ff0
        /*0bf8*/ 	.word	0x00000000
        /*0bfc*/ 	.word	0x00000018
        /*0c00*/ 	.short	0x010a
        /*0c02*/ 	.byte	0xff
	.zero		1


	//   ....[118]....
        /*0c04*/ 	.word	0x00015050
        /*0c08*/ 	.word	0x00000000
        /*0c0c*/ 	.word	0x00000018
        /*0c10*/ 	.short	0x010a
        /*0c12*/ 	.byte	0xff
	.zero		1


	//   ....[119]....
        /*0c14*/ 	.word	0x000150b0
        /*0c18*/ 	.word	0x00000000
        /*0c1c*/ 	.word	0x00000140
        /*0c20*/ 	.short	0x010a
        /*0c22*/ 	.byte	0xff
	.zero		1


	//   ....[120]....
        /*0c24*/ 	.word	0x00015110
        /*0c28*/ 	.word	0x00000000
        /*0c2c*/ 	.word	0x00000000
        /*0c30*/ 	.short	0x010a
        /*0c32*/ 	.byte	0xff
	.zero		1


	//   ....[121]....
        /*0c34*/ 	.word	0x00015170
        /*0c38*/ 	.word	0x00000000
        /*0c3c*/ 	.word	0x00000000
        /*0c40*/ 	.short	0x010a
        /*0c42*/ 	.byte	0xff
	.zero		1


	//   ....[122]....
        /*0c44*/ 	.word	0x000151d0
        /*0c48*/ 	.word	0x00000010
        /*0c4c*/ 	.word	0x000000c0
        /*0c50*/ 	.short	0x010a
        /*0c52*/ 	.byte	0xff
	.zero		1


	//   ....[123]....
        /*0c54*/ 	.word	0x00015230
        /*0c58*/ 	.word	0x0000000b
        /*0c5c*/ 	.word	0x000000c0
        /*0c60*/ 	.short	0x010a
        /*0c62*/ 	.byte	0xff
	.zero		1


	//   ....[124]....
        /*0c64*/ 	.word	0x00015280
        /*0c68*/ 	.word	0x0000000f
        /*0c6c*/ 	.word	0x00000078
        /*0c70*/ 	.short	0x010a
        /*0c72*/ 	.byte	0xff
	.zero		1


	//   ....[125]....
        /*0c74*/ 	.word	0x000152e0
        /*0c78*/ 	.word	0x00000000
        /*0c7c*/ 	.word	0x00000050
        /*0c80*/ 	.short	0x010a
        /*0c82*/ 	.byte	0xff
	.zero		1


	//   ....[126]....
        /*0c84*/ 	.word	0x00015340
        /*0c88*/ 	.word	0x00000000
        /*0c8c*/ 	.word	0x00000058
        /*0c90*/ 	.short	0x010a
        /*0c92*/ 	.byte	0xff
	.zero		1


	//   ....[127]....
        /*0c94*/ 	.word	0x000153a0
        /*0c98*/ 	.word	0x00000000
        /*0c9c*/ 	.word	0x00000060
        /*0ca0*/ 	.short	0x010a
        /*0ca2*/ 	.byte	0xff
	.zero		1


	//   ....[128]....
        /*0ca4*/ 	.word	0x00015400
        /*0ca8*/ 	.word	0x00000000
        /*0cac*/ 	.word	0x00000068
        /*0cb0*/ 	.short	0x010a
        /*0cb2*/ 	.byte	0xff
	.zero		1


	//   ....[129]....
        /*0cb4*/ 	.word	0x00015460
        /*0cb8*/ 	.word	0x00000000
        /*0cbc*/ 	.word	0x00000140
        /*0cc0*/ 	.short	0x010a
        /*0cc2*/ 	.byte	0xff
	.zero		1


	//   ....[130]....
        /*0cc4*/ 	.word	0x000154c0
        /*0cc8*/ 	.word	0x00000000
        /*0ccc*/ 	.word	0x00000050
        /*0cd0*/ 	.short	0x010a
        /*0cd2*/ 	.byte	0xff
	.zero		1


	//   ....[131]....
        /*0cd4*/ 	.word	0x00015520
        /*0cd8*/ 	.word	0x00000000
        /*0cdc*/ 	.word	0x00000058
        /*0ce0*/ 	.short	0x010a
        /*0ce2*/ 	.byte	0xff
	.zero		1


	//   ....[132]....
        /*0ce4*/ 	.word	0x00015580
        /*0ce8*/ 	.word	0x00000000
        /*0cec*/ 	.word	0x00000060
        /*0cf0*/ 	.short	0x010a
        /*0cf2*/ 	.byte	0xff
	.zero		1


	//   ....[133]....
        /*0cf4*/ 	.word	0x000155e0
        /*0cf8*/ 	.word	0x00000000
        /*0cfc*/ 	.word	0x00000140
        /*0d00*/ 	.short	0x010a
        /*0d02*/ 	.byte	0xff
	.zero		1


	//   ....[134]....
        /*0d04*/ 	.word	0x000156a0
        /*0d08*/ 	.word	0x00000005
        /*0d0c*/ 	.word	0x00000030
        /*0d10*/ 	.short	0x010a
        /*0d12*/ 	.byte	0xff
	.zero		1


	//   ....[135]....
        /*0d14*/ 	.word	0x000156f0
        /*0d18*/ 	.word	0x0000007e
        /*0d1c*/ 	.word	0x00000100
        /*0d20*/ 	.short	0x010a
        /*0d22*/ 	.byte	0xff
	.zero		1


	//   ....[136]....
        /*0d24*/ 	.word	0x00015750
        /*0d28*/ 	.word	0x00000003
        /*0d2c*/ 	.word	0x00000038
        /*0d30*/ 	.short	0x010a
        /*0d32*/ 	.byte	0xff
	.zero		1


	//   ....[137]....
        /*0d34*/ 	.word	0x000157b0
        /*0d38*/ 	.word	0x00000000
        /*0d3c*/ 	.word	0x00000040
        /*0d40*/ 	.short	0x010a
        /*0d42*/ 	.byte	0xff
	.zero		1


	//   ....[138]....
        /*0d44*/ 	.word	0x00015810
        /*0d48*/ 	.word	0x00000000
        /*0d4c*/ 	.word	0x00000048
        /*0d50*/ 	.short	0x010a
        /*0d52*/ 	.byte	0xff
	.zero		1


	//   ....[139]....
        /*0d54*/ 	.word	0x00015870
        /*0d58*/ 	.word	0x00000004
        /*0d5c*/ 	.word	0x00000080
        /*0d60*/ 	.short	0x010a
        /*0d62*/ 	.byte	0xff
	.zero		1


	//   ....[140]....
        /*0d64*/ 	.word	0x000158d0
        /*0d68*/ 	.word	0x00000004
        /*0d6c*/ 	.word	0x00000180
        /*0d70*/ 	.short	0x010a
        /*0d72*/ 	.byte	0xff
	.zero		1


	//   ....[141]....
        /*0d74*/ 	.word	0x00015930
        /*0d78*/ 	.word	0x00000005
        /*0d7c*/ 	.word	0x00000110
        /*0d80*/ 	.short	0x010a
        /*0d82*/ 	.byte	0xff
	.zero		1


	//   ....[142]....
        /*0d84*/ 	.word	0x00015990
        /*0d88*/ 	.word	0x00000005
        /*0d8c*/ 	.word	0x00000000
        /*0d90*/ 	.short	0x010a
        /*0d92*/ 	.byte	0xff
	.zero		1


	//   ....[143]....
        /*0d94*/ 	.word	0x000159f0
        /*0d98*/ 	.word	0x00000005
        /*0d9c*/ 	.word	0x00000140
        /*0da0*/ 	.short	0x010a
        /*0da2*/ 	.byte	0xff
	.zero		1


	//   ....[144]....
        /*0da4*/ 	.word	0x00015a50
        /*0da8*/ 	.word	0x00000000
        /*0dac*/ 	.word	0x00000110
        /*0db0*/ 	.short	0x010a
        /*0db2*/ 	.byte	0xff
	.zero		1


	//   ....[145]....
        /*0db4*/ 	.word	0x00015ab0
        /*0db8*/ 	.word	0x00000000
        /*0dbc*/ 	.word	0x00000110
        /*0dc0*/ 	.short	0x010a
        /*0dc2*/ 	.byte	0xff
	.zero		1


	//----- nvinfo : EIATTR_NUM_MBARRIERS
	.align		4
.L_209:
        /*0dc4*/ 	.byte	0x03, 0x38
        /*0dc6*/ 	.short	0x0034


	//----- nvinfo : EIATTR_EXIT_INSTR_OFFSETS
	.align		4
        /*0dc8*/ 	.byte	0x04, 0x1c
        /*0dca*/ 	.short	(.L_211 - .L_210)


	//   ....[0]....
.L_210:
        /*0dcc*/ 	.word	0x000044d0


	//   ....[1]....
        /*0dd0*/ 	.word	0x000060d0


	//   ....[2]....
        /*0dd4*/ 	.word	0x00009a40


	//   ....[3]....
        /*0dd8*/ 	.word	0x0000ad90


	//   ....[4]....
        /*0ddc*/ 	.word	0x00011d90


	//   ....[5]....
        /*0de0*/ 	.word	0x00011dc0


	//   ....[6]....
        /*0de4*/ 	.word	0x000139d0


	//   ....[7]....
        /*0de8*/ 	.word	0x000148b0


	//----- nvinfo : EIATTR_INDIRECT_BRANCH_TARGETS
	.align		4
.L_211:
        /*0dec*/ 	.byte	0x04, 0x34
        /*0dee*/ 	.short	(.L_213 - .L_212)


	//   ....[0]....
.L_212:
        /* <DEDUP_REMOVED lines=14> */


	//----- nvinfo : EIATTR_MAX_THREADS
	.align		4
.L_213:
        /*0e24*/ 	.byte	0x04, 0x05
        /*0e26*/ 	.short	(.L_215 - .L_214)
.L_214:
        /*0e28*/ 	.word	0x00000180
        /*0e2c*/ 	.word	0x00000001
        /*0e30*/ 	.word	0x00000001


	//----- nvinfo : EIATTR_CRS_STACK_SIZE
	.align		4
.L_215:
        /*0e34*/ 	.byte	0x04, 0x1e
        /*0e36*/ 	.short	(.L_217 - .L_216)
.L_216:
        /*0e38*/ 	.word	0x00000000


	//----- nvinfo : EIATTR_CBANK_PARAM_SIZE
	.align		4
.L_217:
        /*0e3c*/ 	.byte	0x03, 0x19
        /*0e3e*/ 	.short	0x0900


	//----- nvinfo : EIATTR_PARAM_CBANK
	.align		4
        /*0e40*/ 	.byte	0x04, 0x0a
        /*0e42*/ 	.short	(.L_219 - .L_218)
	.align		4
.L_218:
        /*0e44*/ 	.word	index@(.nv.constant0._ZN7cutlass13device_kernelINS_4gemm6kernel13GemmUniversalINS1_17GroupProblemShapeIN4cute5tupleIJiiiEEEEENS1_10collective13CollectiveMmaINS1_40MainloopSm100ArrayTmaUmmaWarpSpecializedILi3ELi8ELi2ENS6_IJiiNS5_1CILi1EEEEEEEENS6_IJNSC_ILi128EEENSC_ILi256EEESG_EEENS_12float_e4m3_tEPNS6_IJlSD_NSC_ILi0EEEEEESJ_SM_NS5_8TiledMMAINS5_8MMA_AtomIJNS5_10MMA_TraitsINS5_19SM100_MMA_F8F6F4_SSEJSJ_SJ_fSG_SH_NS5_17integral_constantINS5_4UMMA5MajorELST_0EEESU_NSR_INSS_7ScaleInELSV_0EEESW_EEEEEENS5_6LayoutINS6_IJSD_SD_SD_EEENS6_IJSK_SK_SK_EEEEENS6_IJNS5_10UnderscoreES13_S13_EEEEENS5_23SM90_TMA_LOAD_MULTICASTENS5_14ComposedLayoutINS5_7SwizzleILi3ELi4ELi3EEENS5_18smem_ptr_flag_bitsILi8EEENSZ_INS6_IJNSC_ILi8EEESG_EEENS6_IJSG_SD_EEEEEEEvNS5_8identityES16_S1G_vS1H_EENS_8epilogue10collective18CollectiveEpilogueINS1J_31Sm100PtrArrayTmaWarpSpecializedILi4ELi2ELi64ELb1ELb0EEEJSI_NS6_IJNSZ_ISG_SD_EENSZ_INSC_ILi64EEESD_EEEEENS_6half_tEPNS6_IJSD_lSK_EEES1S_S1U_NS1J_6fusion15FusionCallbacksIS1N_NS1V_17LinearCombinationIS1S_fS1S_fLNS_15FloatRoundStyleE2EEESI_S1R_JEEENS5_5SM1004TMEM4LOAD26SM100_TMEM_LOAD_16dp256b8xENS5_13SM90_TMA_LOADENS17_IS19_NS1A_ILi16EEENSZ_INS6_IJS1P_S1C_EEENS6_IJSD_S1P_EEEEEEENS5_17SM75_U16x8_LDSM_TENS5_14SM90_TMA_STOREES2A_NS5_17SM90_U16x8_STSM_TENS5_39AutoVectorizingCopyWithAssumedAlignmentILi128EEEEEEvvEEEEvNT_6ParamsE)
        /*0e48*/ 	.short	0x0380
        /*0e4a*/ 	.short	0x0900


	//----- nvinfo : EIATTR_SW_WAR
	.align		4
.L_219:
        /*0e4c*/ 	.byte	0x04, 0x36
        /*0e4e*/ 	.short	(.L_221 - .L_220)
.L_220:
        /*0e50*/ 	.word	0x00000008
.L_221:


//--------------------- .nv.callgraph             --------------------------
	.section	.nv.callgraph,"",@"SHT_CUDA_CALLGRAPH"
	.align	4
	.sectionentsize	8
	.align		4
        /*0000*/ 	.word	0x00000000
	.align		4
        /*0004*/ 	.word	0xffffffff
	.align		4
        /*0008*/ 	.word	index@(_ZN7cutlass13device_kernelINS_4gemm6kernel13GemmUniversalINS1_17GroupProblemShapeIN4cute5tupleIJiiiEEEEENS1_10collective13CollectiveMmaINS1_40MainloopSm100ArrayTmaUmmaWarpSpecializedILi4ELi8ELi2ENS6_IJiiNS5_1CILi1EEEEEEEENS6_IJNSC_ILi256EEESG_NSC_ILi128EEEEEENS_12float_e4m3_tEPNS6_IJlSD_NSC_ILi0EEEEEESJ_SM_NS5_8TiledMMAINS5_8MMA_AtomIJNS5_10MMA_TraitsINS5_25SM100_MMA_F8F6F4_2x1SM_SSEJSJ_SJ_fSG_SG_NS5_17integral_constantINS5_4UMMA5MajorELST_0EEESU_NSR_INSS_7ScaleInELSV_0EEESW_EEEEEENS5_6LayoutINS6_IJSD_SD_SD_EEENS6_IJSK_SK_SK_EEEEENS6_IJNS5_10UnderscoreES13_S13_EEEEENS5_28SM100_TMA_2SM_LOAD_MULTICASTENS5_14ComposedLayoutINS5_7SwizzleILi3ELi4ELi3EEENS5_18smem_ptr_flag_bitsILi8EEENSZ_INS6_IJNSC_ILi8EEESH_EEENS6_IJSH_SD_EEEEEEEvNS5_8identityES16_S1G_vS1H_EENS_8epilogue10collective18CollectiveEpilogueINS1J_31Sm100PtrArrayTmaWarpSpecializedILi4ELi2ELi64ELb1ELb0EEEJNS6_IJSH_SG_SH_EEENS6_IJNSZ_ISH_SD_EENSZ_INSC_ILi64EEESD_EEEEENS_6half_tEPNS6_IJSD_lSK_EEES1T_S1V_NS1J_6fusion15FusionCallbacksIS1N_NS1W_17LinearCombinationIS1T_fS1T_fLNS_15FloatRoundStyleE2EEES1O_S1S_JEEENS5_5SM1004TMEM4LOAD26SM100_TMEM_LOAD_16dp256b8xENS5_13SM90_TMA_LOADENS17_IS19_NS1A_ILi16EEENSZ_INS6_IJS1Q_S1C_EEENS6_IJSD_S1Q_EEEEEEENS5_17SM75_U16x8_LDSM_TENS5_14SM90_TMA_STOREES2B_NS5_17SM90_U16x8_STSM_TENS5_39AutoVectorizingCopyWithAssumedAlignmentILi128EEEEEEvvEEEEvNT_6ParamsE)
	.align		4
        /*000c*/ 	.word	index@(__assertfail)
	.align		4
        /*0010*/ 	.word	index@(_ZN7cutlass13device_kernelINS_4gemm6kernel13GemmUniversalINS1_17GroupProblemShapeIN4cute5tupleIJiiiEEEEENS1_10collective13CollectiveMmaINS1_40MainloopSm100ArrayTmaUmmaWarpSpecializedILi3ELi8ELi2ENS6_IJiiNS5_1CILi1EEEEEEEENS6_IJNSC_ILi128EEENSC_ILi256EEESG_EEENS_12float_e4m3_tEPNS6_IJlSD_NSC_ILi0EEEEEESJ_SM_NS5_8TiledMMAINS5_8MMA_AtomIJNS5_10MMA_TraitsINS5_19SM100_MMA_F8F6F4_SSEJSJ_SJ_fSG_SH_NS5_17integral_constantINS5_4UMMA5MajorELST_0EEESU_NSR_INSS_7ScaleInELSV_0EEESW_EEEEEENS5_6LayoutINS6_IJSD_SD_SD_EEENS6_IJSK_SK_SK_EEEEENS6_IJNS5_10UnderscoreES13_S13_EEEEENS5_23SM90_TMA_LOAD_MULTICASTENS5_14ComposedLayoutINS5_7SwizzleILi3ELi4ELi3EEENS5_18smem_ptr_flag_bitsILi8EEENSZ_INS6_IJNSC_ILi8EEESG_EEENS6_IJSG_SD_EEEEEEEvNS5_8identityES16_S1G_vS1H_EENS_8epilogue10collective18CollectiveEpilogueINS1J_31Sm100PtrArrayTmaWarpSpecializedILi4ELi2ELi64ELb1ELb0EEEJSI_NS6_IJNSZ_ISG_SD_EENSZ_INSC_ILi64EEESD_EEEEENS_6half_tEPNS6_IJSD_lSK_EEES1S_S1U_NS1J_6fusion15FusionCallbacksIS1N_NS1V_17LinearCombinationIS1S_fS1S_fLNS_15FloatRoundStyleE2EEESI_S1R_JEEENS5_5SM1004TMEM4LOAD26SM100_TMEM_LOAD_16dp256b8xENS5_13SM90_TMA_LOADENS17_IS19_NS1A_ILi16EEENSZ_INS6_IJS1P_S1C_EEENS6_IJSD_S1P_EEEEEEENS5_17SM75_U16x8_LDSM_TENS5_14SM90_TMA_STOREES2A_NS5_17SM90_U16x8_STSM_TENS5_39AutoVectorizingCopyWithAssumedAlignmentILi128EEEEEEvvEEEEvNT_6ParamsE)
	.align		4
        /*0014*/ 	.word	index@(__assertfail)
	.align		4
        /*0018*/ 	.word	0x00000000
	.align		4
        /*001c*/ 	.word	0xfffffffe
	.align		4
        /*0020*/ 	.word	0x00000000
	.align		4
        /*0024*/ 	.word	0xfffffffd
	.align		4
        /*0028*/ 	.word	0x00000000
	.align		4
        /*002c*/ 	.word	0xfffffffc


//--------------------- .nv.constant4             --------------------------
	.section	.nv.constant4,"a",@progbits
	.align	8
	.align		8
.nv.constant4:
        /*0000*/ 	.dword	__unnamed_1
	.align		8
        /*0008*/ 	.dword	precalc_xorwow_matrix
	.align		8
        /*0010*/ 	.dword	precalc_xorwow_offset_matrix
	.align		8
        /*0018*/ 	.dword	mrg32k3aM1
	.align		8
        /*0020*/ 	.dword	mrg32k3aM2
	.align		8
        /*0028*/ 	.dword	mrg32k3aM1SubSeq
	.align		8
        /*0030*/ 	.dword	mrg32k3aM2SubSeq
	.align		8
        /*0038*/ 	.dword	mrg32k3aM1Seq
	.align		8
        /*0040*/ 	.dword	mrg32k3aM2Seq
	.align		8
        /*0048*/ 	.dword	__unnamed_2
	.align		8
        /*0050*/ 	.dword	__unnamed_3
	.align		8
        /*0058*/ 	.dword	__unnamed_4
	.align		8
        /*0060*/ 	.dword	__unnamed_5
	.align		8
        /*0068*/ 	.dword	_ZN34_INTERNAL_66b66d02_4_k_cu_offset_A4cuda3std3__45__cpo5beginE
	.align		8
        /*0070*/ 	.dword	_ZN34_INTERNAL_66b66d02_4_k_cu_offset_A4cuda3std3__45__cpo3endE
	.align		8
        /*0078*/ 	.dword	_ZN34_INTERNAL_66b66d02_4_k_cu_offset_A4cuda3std3__45__cpo6cbeginE
	.align		8
        /*0080*/ 	.dword	_ZN34_INTERNAL_66b66d02_4_k_cu_offset_A4cuda3std3__45__cpo4cendE
	.align		8
        /*0088*/ 	.dword	_ZN34_INTERNAL_66b66d02_4_k_cu_offset_A4cuda3std3__436_GLOBAL__N__66b66d02_4_k_cu_offset_A6ignoreE
	.align		8
        /*0090*/ 	.dword	_ZN34_INTERNAL_66b66d02_4_k_cu_offset_A4cuda3std3__419piecewise_constructE
	.align		8
        /*0098*/ 	.dword	_ZN34_INTERNAL_66b66d02_4_k_cu_offset_A4cuda3std3__48in_placeE
	.align		8
        /*00a0*/ 	.dword	_ZN34_INTERNAL_66b66d02_4_k_cu_offset_A4cuda3std6ranges3__45__cpo4swapE
	.align		8
        /*00a8*/ 	.dword	_ZN34_INTERNAL_66b66d02_4_k_cu_offset_A4cuda3std6ranges3__45__cpo9iter_moveE
	.align		8
        /*00b0*/ 	.dword	_ZN34_INTERNAL_66b66d02_4_k_cu_offset_A4cute7productE
	.align		8
        /*00b8*/ 	.dword	_ZN34_INTERNAL_66b66d02_4_k_cu_offset_A4cute1_E
	.align		8
        /*00c0*/ 	.dword	$str$20
	.align		8
        /*00c8*/ 	.dword	$str$21
	.align		8
        /*00d0*/ 	.dword	$str$22
	.align		8
        /*00d8*/ 	.dword	$str$23
	.align		8
        /*00e0*/ 	.dword	$str$38
	.align		8
        /*00e8*/ 	.dword	$str$39
	.align		8
        /*00f0*/ 	.dword	$str$40
	.align		8
        /*00f8*/ 	.dword	$str$41
	.align		8
        /*0100*/ 	.dword	__assertfail


//--------------------- .nv.constant3             --------------------------
	.section	.nv.constant3,"a",@progbits
	.align	8
.nv.constant3:
	.type		__cr_lgamma_table,@object
	.size		__cr_lgamma_table,(.L_10 - __cr_lgamma_table)
__cr_lgamma_table:
        /*0000*/ 	.byte	0x00, 0x00, 0x00, 0x00, 0x00, 0x00, 0x00, 0x00, 0x00, 0x00, 0x00, 0x00, 0x00, 0x00, 0x00, 0x00
        /*0010*/ 	.byte	0xef, 0x39, 0xfa, 0xfe, 0x42, 0x2e, 0xe6, 0x3f, 0x02, 0x20, 0x2a, 0xfa, 0x0b, 0xab, 0xfc, 0x3f
        /*0020*/ 	.byte	0xf9, 0x2c, 0x92, 0x7c, 0xa7, 0x6c, 0x09, 0x40, 0xc9, 0x79, 0x44, 0x3c, 0x64, 0x26, 0x13, 0x40
        /*0030*/ 	.byte	0xca, 0x01, 0xcf, 0x3a, 0x27, 0x51, 0x1a, 0x40, 0x30, 0xcc, 0x2d, 0xf3, 0xe1, 0x0c, 0x21, 0x40
        /*0040*/ 	.byte	0x0d, 0xb7, 0xfc, 0x82, 0x8e, 0x35, 0x25, 0x40
.L_10:


//--------------------- .nv.constant2._ZN7cutlass13device_kernelINS_4gemm6kernel13GemmUniversalINS1_17GroupProblemShapeIN4cute5tupleIJiiiEEEEENS1_10collective13CollectiveMmaINS1_40MainloopSm100ArrayTmaUmmaWarpSpecializedILi4ELi8ELi2ENS6_IJiiNS5_1CILi1EEEEEEEENS6_IJNSC_ILi256EEESG_NSC_ILi128EEEEEENS_12float_e4m3_tEPNS6_IJlSD_NSC_ILi0EEEEEESJ_SM_NS5_8TiledMMAINS5_8MMA_AtomIJNS5_10MMA_TraitsINS5_25SM100_MMA_F8F6F4_2x1SM_SSEJSJ_SJ_fSG_SG_NS5_17integral_constantINS5_4UMMA5MajorELST_0EEESU_NSR_INSS_7ScaleInELSV_0EEESW_EEEEEENS5_6LayoutINS6_IJSD_SD_SD_EEENS6_IJSK_SK_SK_EEEEENS6_IJNS5_10UnderscoreES13_S13_EEEEENS5_28SM100_TMA_2SM_LOAD_MULTICASTENS5_14ComposedLayoutINS5_7SwizzleILi3ELi4ELi3EEENS5_18smem_ptr_flag_bitsILi8EEENSZ_INS6_IJNSC_ILi8EEESH_EEENS6_IJSH_SD_EEEEEEEvNS5_8identityES16_S1G_vS1H_EENS_8epilogue10collective18CollectiveEpilogueINS1J_31Sm100PtrArrayTmaWarpSpecializedILi4ELi2ELi64ELb1ELb0EEEJNS6_IJSH_SG_SH_EEENS6_IJNSZ_ISH_SD_EENSZ_INSC_ILi64EEESD_EEEEENS_6half_tEPNS6_IJSD_lSK_EEES1T_S1V_NS1J_6fusion15FusionCallbacksIS1N_NS1W_17LinearCombinationIS1T_fS1T_fLNS_15FloatRoundStyleE2EEES1O_S1S_JEEENS5_5SM1004TMEM4LOAD26SM100_TMEM_LOAD_16dp256b8xENS5_13SM90_TMA_LOADENS17_IS19_NS1A_ILi16EEENSZ_INS6_IJS1Q_S1C_EEENS6_IJSD_S1Q_EEEEEEENS5_17SM75_U16x8_LDSM_TENS5_14SM90_TMA_STOREES2B_NS5_17SM90_U16x8_STSM_TENS5_39AutoVectorizingCopyWithAssumedAlignmentILi128EEEEEEvvEEEEvNT_6ParamsE --------------------------
	.section	.nv.constant2._ZN7cutlass13device_kernelINS_4gemm6kernel13GemmUniversalINS1_17GroupProblemShapeIN4cute5tupleIJiiiEEEEENS1_10collective13CollectiveMmaINS1_40MainloopSm100ArrayTmaUmmaWarpSpecializedILi4ELi8ELi2ENS6_IJiiNS5_1CILi1EEEEEEEENS6_IJNSC_ILi256EEESG_NSC_ILi128EEEEEENS_12float_e4m3_tEPNS6_IJlSD_NSC_ILi0EEEEEESJ_SM_NS5_8TiledMMAINS5_8MMA_AtomIJNS5_10MMA_TraitsINS5_25SM100_MMA_F8F6F4_2x1SM_SSEJSJ_SJ_fSG_SG_NS5_17integral_constantINS5_4UMMA5MajorELST_0EEESU_NSR_INSS_7ScaleInELSV_0EEESW_EEEEEENS5_6LayoutINS6_IJSD_SD_SD_EEENS6_IJSK_SK_SK_EEEEENS6_IJNS5_10UnderscoreES13_S13_EEEEENS5_28SM100_TMA_2SM_LOAD_MULTICASTENS5_14ComposedLayoutINS5_7SwizzleILi3ELi4ELi3EEENS5_18smem_ptr_flag_bitsILi8EEENSZ_INS6_IJNSC_ILi8EEESH_EEENS6_IJSH_SD_EEEEEEEvNS5_8identityES16_S1G_vS1H_EENS_8epilogue10collective18CollectiveEpilogueINS1J_31Sm100PtrArrayTmaWarpSpecializedILi4ELi2ELi64ELb1ELb0EEEJNS6_IJSH_SG_SH_EEENS6_IJNSZ_ISH_SD_EENSZ_INSC_ILi64EEESD_EEEEENS_6half_tEPNS6_IJSD_lSK_EEES1T_S1V_NS1J_6fusion15FusionCallbacksIS1N_NS1W_17LinearCombinationIS1T_fS1T_fLNS_15FloatRoundStyleE2EEES1O_S1S_JEEENS5_5SM1004TMEM4LOAD26SM100_TMEM_LOAD_16dp256b8xENS5_13SM90_TMA_LOADENS17_IS19_NS1A_ILi16EEENSZ_INS6_IJS1Q_S1C_EEENS6_IJSD_S1Q_EEEEEEENS5_17SM75_U16x8_LDSM_TENS5_14SM90_TMA_STOREES2B_NS5_17SM90_U16x8_STSM_TENS5_39AutoVectorizingCopyWithAssumedAlignmentILi128EEEEEEvvEEEEvNT_6ParamsE,"a",@progbits
	.sectionflags	@""
	.align	4
.nv.constant2._ZN7cutlass13device_kernelINS_4gemm6kernel13GemmUniversalINS1_17GroupProblemShapeIN4cute5tupleIJiiiEEEEENS1_10collective13CollectiveMmaINS1_40MainloopSm100ArrayTmaUmmaWarpSpecializedILi4ELi8ELi2ENS6_IJiiNS5_1CILi1EEEEEEEENS6_IJNSC_ILi256EEESG_NSC_ILi128EEEEEENS_12float_e4m3_tEPNS6_IJlSD_NSC_ILi0EEEEEESJ_SM_NS5_8TiledMMAINS5_8MMA_AtomIJNS5_10MMA_TraitsINS5_25SM100_MMA_F8F6F4_2x1SM_SSEJSJ_SJ_fSG_SG_NS5_17integral_constantINS5_4UMMA5MajorELST_0EEESU_NSR_INSS_7ScaleInELSV_0EEESW_EEEEEENS5_6LayoutINS6_IJSD_SD_SD_EEENS6_IJSK_SK_SK_EEEEENS6_IJNS5_10UnderscoreES13_S13_EEEEENS5_28SM100_TMA_2SM_LOAD_MULTICASTENS5_14ComposedLayoutINS5_7SwizzleILi3ELi4ELi3EEENS5_18smem_ptr_flag_bitsILi8EEENSZ_INS6_IJNSC_ILi8EEESH_EEENS6_IJSH_SD_EEEEEEEvNS5_8identityES16_S1G_vS1H_EENS_8epilogue10collective18CollectiveEpilogueINS1J_31Sm100PtrArrayTmaWarpSpecializedILi4ELi2ELi64ELb1ELb0EEEJNS6_IJSH_SG_SH_EEENS6_IJNSZ_ISH_SD_EENSZ_INSC_ILi64EEESD_EEEEENS_6half_tEPNS6_IJSD_lSK_EEES1T_S1V_NS1J_6fusion15FusionCallbacksIS1N_NS1W_17LinearCombinationIS1T_fS1T_fLNS_15FloatRoundStyleE2EEES1O_S1S_JEEENS5_5SM1004TMEM4LOAD26SM100_TMEM_LOAD_16dp256b8xENS5_13SM90_TMA_LOADENS17_IS19_NS1A_ILi16EEENSZ_INS6_IJS1Q_S1C_EEENS6_IJSD_S1Q_EEEEEEENS5_17SM75_U16x8_LDSM_TENS5_14SM90_TMA_STOREES2B_NS5_17SM90_U16x8_STSM_TENS5_39AutoVectorizingCopyWithAssumedAlignmentILi128EEEEEEvvEEEEvNT_6ParamsE:
        /*0000*/ 	.byte	0x10, 0x40, 0x01, 0x00, 0x40, 0x68, 0x00, 0x00, 0x40, 0x68, 0x00, 0x00, 0x40, 0x68, 0x00, 0x00
        /*0010*/ 	.byte	0x40, 0x68, 0x00, 0x00, 0x40, 0x68, 0x00, 0x00, 0x40, 0x68, 0x00, 0x00, 0x40, 0x68, 0x00, 0x00
        /*0020*/ 	.byte	0x90, 0x24, 0x01, 0x00, 0x40, 0x68, 0x00, 0x00


//--------------------- .nv.constant2._ZN7cutlass13device_kernelINS_4gemm6kernel13GemmUniversalINS1_17GroupProblemShapeIN4cute5tupleIJiiiEEEEENS1_10collective13CollectiveMmaINS1_40MainloopSm100ArrayTmaUmmaWarpSpecializedILi3ELi8ELi2ENS6_IJiiNS5_1CILi1EEEEEEEENS6_IJNSC_ILi128EEENSC_ILi256EEESG_EEENS_12float_e4m3_tEPNS6_IJlSD_NSC_ILi0EEEEEESJ_SM_NS5_8TiledMMAINS5_8MMA_AtomIJNS5_10MMA_TraitsINS5_19SM100_MMA_F8F6F4_SSEJSJ_SJ_fSG_SH_NS5_17integral_constantINS5_4UMMA5MajorELST_0EEESU_NSR_INSS_7ScaleInELSV_0EEESW_EEEEEENS5_6LayoutINS6_IJSD_SD_SD_EEENS6_IJSK_SK_SK_EEEEENS6_IJNS5_10UnderscoreES13_S13_EEEEENS5_23SM90_TMA_LOAD_MULTICASTENS5_14ComposedLayoutINS5_7SwizzleILi3ELi4ELi3EEENS5_18smem_ptr_flag_bitsILi8EEENSZ_INS6_IJNSC_ILi8EEESG_EEENS6_IJSG_SD_EEEEEEEvNS5_8identityES16_S1G_vS1H_EENS_8epilogue10collective18CollectiveEpilogueINS1J_31Sm100PtrArrayTmaWarpSpecializedILi4ELi2ELi64ELb1ELb0EEEJSI_NS6_IJNSZ_ISG_SD_EENSZ_INSC_ILi64EEESD_EEEEENS_6half_tEPNS6_IJSD_lSK_EEES1S_S1U_NS1J_6fusion15FusionCallbacksIS1N_NS1V_17LinearCombinationIS1S_fS1S_fLNS_15FloatRoundStyleE2EEESI_S1R_JEEENS5_5SM1004TMEM4LOAD26SM100_TMEM_LOAD_16dp256b8xENS5_13SM90_TMA_LOADENS17_IS19_NS1A_ILi16EEENSZ_INS6_IJS1P_S1C_EEENS6_IJSD_S1P_EEEEEEENS5_17SM75_U16x8_LDSM_TENS5_14SM90_TMA_STOREES2A_NS5_17SM90_U16x8_STSM_TENS5_39AutoVectorizingCopyWithAssumedAlignmentILi128EEEEEEvvEEEEvNT_6ParamsE --------------------------
	.section	.nv.constant2._ZN7cutlass13device_kernelINS_4gemm6kernel13GemmUniversalINS1_17GroupProblemShapeIN4cute5tupleIJiiiEEEEENS1_10collective13CollectiveMmaINS1_40MainloopSm100ArrayTmaUmmaWarpSpecializedILi3ELi8ELi2ENS6_IJiiNS5_1CILi1EEEEEEEENS6_IJNSC_ILi128EEENSC_ILi256EEESG_EEENS_12float_e4m3_tEPNS6_IJlSD_NSC_ILi0EEEEEESJ_SM_NS5_8TiledMMAINS5_8MMA_AtomIJNS5_10MMA_TraitsINS5_19SM100_MMA_F8F6F4_SSEJSJ_SJ_fSG_SH_NS5_17integral_constantINS5_4UMMA5MajorELST_0EEESU_NSR_INSS_7ScaleInELSV_0EEESW_EEEEEENS5_6LayoutINS6_IJSD_SD_SD_EEENS6_IJSK_SK_SK_EEEEENS6_IJNS5_10UnderscoreES13_S13_EEEEENS5_23SM90_TMA_LOAD_MULTICASTENS5_14ComposedLayoutINS5_7SwizzleILi3ELi4ELi3EEENS5_18smem_ptr_flag_bitsILi8EEENSZ_INS6_IJNSC_ILi8EEESG_EEENS6_IJSG_SD_EEEEEEEvNS5_8identityES16_S1G_vS1H_EENS_8epilogue10collective18CollectiveEpilogueINS1J_31Sm100PtrArrayTmaWarpSpecializedILi4ELi2ELi64ELb1ELb0EEEJSI_NS6_IJNSZ_ISG_SD_EENSZ_INSC_ILi64EEESD_EEEEENS_6half_tEPNS6_IJSD_lSK_EEES1S_S1U_NS1J_6fusion15FusionCallbacksIS1N_NS1V_17LinearCombinationIS1S_fS1S_fLNS_15FloatRoundStyleE2EEESI_S1R_JEEENS5_5SM1004TMEM4LOAD26SM100_TMEM_LOAD_16dp256b8xENS5_13SM90_TMA_LOADENS17_IS19_NS1A_ILi16EEENSZ_INS6_IJS1P_S1C_EEENS6_IJSD_S1P_EEEEEEENS5_17SM75_U16x8_LDSM_TENS5_14SM90_TMA_STOREES2A_NS5_17SM90_U16x8_STSM_TENS5_39AutoVectorizingCopyWithAssumedAlignmentILi128EEEEEEvvEEEEvNT_6ParamsE,"a",@progbits
	.sectionflags	@""
	.align	4
.nv.constant2._ZN7cutlass13device_kernelINS_4gemm6kernel13GemmUniversalINS1_17GroupProblemShapeIN4cute5tupleIJiiiEEEEENS1_10collective13CollectiveMmaINS1_40MainloopSm100ArrayTmaUmmaWarpSpecializedILi3ELi8ELi2ENS6_IJiiNS5_1CILi1EEEEEEEENS6_IJNSC_ILi128EEENSC_ILi256EEESG_EEENS_12float_e4m3_tEPNS6_IJlSD_NSC_ILi0EEEEEESJ_SM_NS5_8TiledMMAINS5_8MMA_AtomIJNS5_10MMA_TraitsINS5_19SM100_MMA_F8F6F4_SSEJSJ_SJ_fSG_SH_NS5_17integral_constantINS5_4UMMA5MajorELST_0EEESU_NSR_INSS_7ScaleInELSV_0EEESW_EEEEEENS5_6LayoutINS6_IJSD_SD_SD_EEENS6_IJSK_SK_SK_EEEEENS6_IJNS5_10UnderscoreES13_S13_EEEEENS5_23SM90_TMA_LOAD_MULTICASTENS5_14ComposedLayoutINS5_7SwizzleILi3ELi4ELi3EEENS5_18smem_ptr_flag_bitsILi8EEENSZ_INS6_IJNSC_ILi8EEESG_EEENS6_IJSG_SD_EEEEEEEvNS5_8identityES16_S1G_vS1H_EENS_8epilogue10collective18CollectiveEpilogueINS1J_31Sm100PtrArrayTmaWarpSpecializedILi4ELi2ELi64ELb1ELb0EEEJSI_NS6_IJNSZ_ISG_SD_EENSZ_INSC_ILi64EEESD_EEEEENS_6half_tEPNS6_IJSD_lSK_EEES1S_S1U_NS1J_6fusion15FusionCallbacksIS1N_NS1V_17LinearCombinationIS1S_fS1S_fLNS_15FloatRoundStyleE2EEESI_S1R_JEEENS5_5SM1004TMEM4LOAD26SM100_TMEM_LOAD_16dp256b8xENS5_13SM90_TMA_LOADENS17_IS19_NS1A_ILi16EEENSZ_INS6_IJS1P_S1C_EEENS6_IJSD_S1P_EEEEEEENS5_17SM75_U16x8_LDSM_TENS5_14SM90_TMA_STOREES2A_NS5_17SM90_U16x8_STSM_TENS5_39AutoVectorizingCopyWithAssumedAlignmentILi128EEEEEEvvEEEEvNT_6ParamsE:
        /*0000*/ 	.byte	0xf0, 0x39, 0x01, 0x00, 0x50, 0x61, 0x00, 0x00, 0x50, 0x61, 0x00, 0x00, 0x50, 0x61, 0x00, 0x00
        /*0010*/ 	.byte	0x50, 0x61, 0x00, 0x00, 0x50, 0x61, 0x00, 0x00, 0x50, 0x61, 0x00, 0x00, 0x50, 0x61, 0x00, 0x00
        /*0020*/ 	.byte	0xd0, 0x1d, 0x01, 0x00, 0x50, 0x61, 0x00, 0x00


//--------------------- .text._ZN7cutlass9reference6device6kernel17BlockCompareEqualINS_6half_tEEEvPiPKT_S8_m --------------------------
	.section	.text._ZN7cutlass9reference6device6kernel17BlockCompareEqualINS_6half_tEEEvPiPKT_S8_m,"ax",@progbits
	.align	128
        .global         _ZN7cutlass9reference6device6kernel17BlockCompareEqualINS_6half_tEEEvPiPKT_S8_m
        .type           _ZN7cutlass9reference6device6kernel17BlockCompareEqualINS_6half_tEEEvPiPKT_S8_m,@function
        .size           _ZN7cutlass9reference6device6kernel17BlockCompareEqualINS_6half_tEEEvPiPKT_S8_m,(.L_x_805 - _ZN7cutlass9reference6device6kernel17BlockCompareEqualINS_6half_tEEEvPiPKT_S8_m)
        .other          _ZN7cutlass9reference6device6kernel17BlockCompareEqualINS_6half_tEEEvPiPKT_S8_m,@"STO_CUDA_ENTRY STV_DEFAULT"
_ZN7cutlass9reference6device6kernel17BlockCompareEqualINS_6half_tEEEvPiPKT_S8_m:
.text._ZN7cutlass9reference6device6kernel17BlockCompareEqualINS_6half_tEEEvPiPKT_S8_m:
[----:B------:R-:W-:Y:S01]  /*0000*/  LDC R1, c[0x0][0x37c] ;  /* 0x0000df00ff017b82 */ /* 0x000fe20000000800 */
[----:B------:R-:W0:Y:S01]  /*0010*/  S2R R0, SR_TID.X ;  /* 0x0000000000007919 */ /* 0x000e220000002100 */
[----:B------:R-:W0:Y:S01]  /*0020*/  LDCU UR4, c[0x0][0x360] ;  /* 0x00006c00ff0477ac */ /* 0x000e220008000800 */
[----:B------:R-:W0:Y:S01]  /*0030*/  S2R R3, SR_CTAID.X ;  /* 0x0000000000037919 */ /* 0x000e220000002500 */
[----:B------:R-:W1:Y:S01]  /*0040*/  LDCU.64 UR6, c[0x0][0x398] ;  /* 0x00007300ff0677ac */ /* 0x000e620008000a00 */
[----:B0-----:R-:W-:-:S05]  /*0050*/  IMAD R0, R3, UR4, R0 ;  /* 0x0000000403007c24 */ /* 0x001fca000f8e0200 */
[----:B-1----:R-:W-:-:S04]  /*0060*/  ISETP.GE.U32.AND P0, PT, R0, UR6, PT ;  /* 0x0000000600007c0c */ /* 0x002fc8000bf06070 */
[----:B------:R-:W-:-:S13]  /*0070*/  ISETP.GE.U32.AND.EX P0, PT, RZ, UR7, PT, P0 ;  /* 0x00000007ff007c0c */ /* 0x000fda000bf06100 */
[----:B------:R-:W-:Y:S05]  /*0080*/  @P0 EXIT ;  /* 0x000000000000094d */ /* 0x000fea0003800000 */
[----:B------:R-:W0:Y:S01]  /*0090*/  LDCU UR5, c[0x0][0x370] ;  /* 0x00006e00ff0577ac */ /* 0x000e220008000800 */
[----:B------:R-:W-:Y:S01]  /*00a0*/  BSSY.RECONVERGENT B0, `(.L_x_0) ;  /* 0x0000017000007945 */ /* 0x000fe20003800200 */
[----:B------:R-:W-:Y:S01]  /*00b0*/  IMAD.MOV.U32 R7, RZ, RZ, RZ ;  /* 0x000000ffff077224 */ /* 0x000fe200078e00ff */
[----:B------:R-:W1:Y:S01]  /*00c0*/  LDCU.64 UR6, c[0x0][0x358] ;  /* 0x00006b00ff0677ac */ /* 0x000e620008000a00 */
[----:B------:R-:W2:Y:S01]  /*00d0*/  LDCU.64 UR12, c[0x0][0x398] ;  /* 0x00007300ff0c77ac */ /* 0x000ea20008000a00 */
[----:B------:R-:W3:Y:S01]  /*00e0*/  LDCU.64 UR8, c[0x0][0x388] ;  /* 0x00007100ff0877ac */ /* 0x000ee20008000a00 */
[----:B------:R-:W4:Y:S01]  /*00f0*/  LDCU.64 UR10, c[0x0][0x390] ;  /* 0x00007200ff0a77ac */ /* 0x000f220008000a00 */
[----:B0-----:R-:W-:-:S12]  /*0100*/  UIMAD UR4, UR4, UR5, URZ ;  /* 0x00000005040472a4 */ /* 0x001fd8000f8e02ff */
.L_x_2:
[C---:B------:R-:W-:Y:S01]  /*0110*/  IMAD.SHL.U32 R4, R0.reuse, 0x2, RZ ;  /* 0x0000000200047824 */ /* 0x040fe200078e00ff */
[----:B------:R-:W-:-:S04]  /*0120*/  SHF.L.U64.HI R5, R0, 0x1, R7 ;  /* 0x0000000100057819 */ /* 0x000fc80000010207 */
[C---:B---3--:R-:W-:Y:S02]  /*0130*/  IADD3 R2, P0, PT, R4.reuse, UR8, RZ ;  /* 0x0000000804027c10 */ /* 0x048fe4000ff1e0ff */
[----:B----4-:R-:W-:Y:S02]  /*0140*/  IADD3 R4, P1, PT, R4, UR10, RZ ;  /* 0x0000000a04047c10 */ /* 0x010fe4000ff3e0ff */
[C---:B------:R-:W-:Y:S02]  /*0150*/  IADD3.X R3, PT, PT, R5.reuse, UR9, RZ, P0, !PT ;  /* 0x0000000905037c10 */ /* 0x040fe400087fe4ff */
[----:B------:R-:W-:-:S03]  /*0160*/  IADD3.X R5, PT, PT, R5, UR11, RZ, P1, !PT ;  /* 0x0000000b05057c10 */ /* 0x000fc60008ffe4ff */
[----:B-1----:R-:W3:Y:S04]  /*0170*/  LDG.E.U16 R2, desc[UR6][R2.64] ;  /* 0x0000000602027981 */ /* 0x002ee8000c1e1500 */
[----:B------:R-:W3:Y:S02]  /*0180*/  LDG.E.U16 R5, desc[UR6][R4.64] ;  /* 0x0000000604057981 */ /* 0x000ee4000c1e1500 */
[----:B---3--:R-:W-:-:S13]  /*0190*/  HSETP2.NE.AND P0, PT, R2.H0_H0, R5.H0_H0, PT ;  /* 0x2000000502007234 */ /* 0x008fda0003f05800 */
[----:B------:R-:W-:Y:S05]  /*01a0*/  @P0 BRA `(.L_x_1) ;  /* 0x0000000000180947 */ /* 0x000fea0003800000 */
[----:B------:R-:W-:-:S05]  /*01b0*/  IADD3 R0, P0, PT, R0, UR4, RZ ;  /* 0x0000000400007c10 */ /* 0x000fca000ff1e0ff */
[----:B------:R-:W-:Y:S01]  /*01c0*/  IMAD.X R7, RZ, RZ, R7, P0 ;  /* 0x000000ffff077224 */ /* 0x000fe200000e0607 */
[----:B--2---:R-:W-:-:S04]  /*01d0*/  ISETP.GE.U32.AND P0, PT, R0, UR12, PT ;  /* 0x0000000c00007c0c */ /* 0x004fc8000bf06070 */
[----:B------:R-:W-:-:S13]  /*01e0*/  ISETP.GE.U32.AND.EX P0, PT, R7, UR13, PT, P0 ;  /* 0x0000000d07007c0c */ /* 0x000fda000bf06100 */
[----:B------:R-:W-:Y:S05]  /*01f0*/  @!P0 BRA `(.L_x_2) ;  /* 0xfffffffc00c48947 */ /* 0x000fea000383ffff */
[----:B------:R-:W-:Y:S05]  /*0200*/  EXIT ;  /* 0x000000000000794d */ /* 0x000fea0003800000 */
.L_x_1:
[----:B--2---:R-:W-:Y:S05]  /*0210*/  BSYNC.RECONVERGENT B0 ;  /* 0x0000000000007941 */ /* 0x004fea0003800200 */
.L_x_0:
[----:B------:R-:W0:Y:S02]  /*0220*/  LDC.64 R2, c[0x0][0x380] ;  /* 0x0000e000ff027b82 */ /* 0x000e240000000a00 */
[----:B0-----:R-:W-:Y:S01]  /*0230*/  STG.E desc[UR6][R2.64], RZ ;  /* 0x000000ff02007986 */ /* 0x001fe2000c101906 */
[----:B------:R-:W-:Y:S05]  /*0240*/  EXIT ;  /* 0x000000000000794d */ /* 0x000fea0003800000 */
.L_x_3:
[----:B------:R-:W-:-:S00]  /*0250*/  BRA `(.L_x_3) ;  /* 0xfffffffc00fc7947 */ /* 0x000fc0000383ffff */
[----:B------:R-:W-:-:S00]  /*0260*/  NOP ;  /* 0x0000000000007918 */ /* 0x000fc00000000000 */
        /* <DEDUP_REMOVED lines=9> */
.L_x_805:


//--------------------- .text._ZN7cutlass9reference6device6kernel4GemmINS_9TensorRefINS_12float_e4m3_tENS_6layout8RowMajorEEENS4_IS5_NS6_11ColumnMajorEEENS4_INS_6half_tES9_EEffNS_11MatrixShapeILi4ELi4EEENS_12multiply_addIfffEENS_16NumericConverterISB_fLNS_15FloatRoundStyleE2EEEEEvNS_4gemm9GemmCoordET2_T_T0_SM_T1_SP_T3_ --------------------------
	.section	.text._ZN7cutlass9reference6device6kernel4GemmINS_9TensorRefINS_12float_e4m3_tENS_6layout8RowMajorEEENS4_IS5_NS6_11ColumnMajorEEENS4_INS_6half_tES9_EEffNS_11MatrixShapeILi4ELi4EEENS_12multiply_addIfffEENS_16NumericConverterISB_fLNS_15FloatRoundStyleE2EEEEEvNS_4gemm9GemmCoordET2_T_T0_SM_T1_SP_T3_,"ax",@progbits
	.align	128
        .global         _ZN7cutlass9reference6device6kernel4GemmINS_9TensorRefINS_12float_e4m3_tENS_6layout8RowMajorEEENS4_IS5_NS6_11ColumnMajorEEENS4_INS_6half_tES9_EEffNS_11MatrixShapeILi4ELi4EEENS_12multiply_addIfffEENS_16NumericConverterISB_fLNS_15FloatRoundStyleE2EEEEEvNS_4gemm9GemmCoordET2_T_T0_SM_T1_SP_T3_
        .type           _ZN7cutlass9reference6device6kernel4GemmINS_9TensorRefINS_12float_e4m3_tENS_6layout8RowMajorEEENS4_IS5_NS6_11ColumnMajorEEENS4_INS_6half_tES9_EEffNS_11MatrixShapeILi4ELi4EEENS_12multiply_addIfffEENS_16NumericConverterISB_fLNS_15FloatRoundStyleE2EEEEEvNS_4gemm9GemmCoordET2_T_T0_SM_T1_SP_T3_,@function
        .size           _ZN7cutlass9reference6device6kernel4GemmINS_9TensorRefINS_12float_e4m3_tENS_6layout8RowMajorEEENS4_IS5_NS6_11ColumnMajorEEENS4_INS_6half_tES9_EEffNS_11MatrixShapeILi4ELi4EEENS_12multiply_addIfffEENS_16NumericConverterISB_fLNS_15FloatRoundStyleE2EEEEEvNS_4gemm9GemmCoordET2_T_T0_SM_T1_SP_T3_,(.L_x_806 - _ZN7cutlass9reference6device6kernel4GemmINS_9TensorRefINS_12float_e4m3_tENS_6layout8RowMajorEEENS4_IS5_NS6_11ColumnMajorEEENS4_INS_6half_tES9_EEffNS_11MatrixShapeILi4ELi4EEENS_12multiply_addIfffEENS_16NumericConverterISB_fLNS_15FloatRoundStyleE2EEEEEvNS_4gemm9GemmCoordET2_T_T0_SM_T1_SP_T3_)
        .other          _ZN7cutlass9reference6device6kernel4GemmINS_9TensorRefINS_12float_e4m3_tENS_6layout8RowMajorEEENS4_IS5_NS6_11ColumnMajorEEENS4_INS_6half_tES9_EEffNS_11MatrixShapeILi4ELi4EEENS_12multiply_addIfffEENS_16NumericConverterISB_fLNS_15FloatRoundStyleE2EEEEEvNS_4gemm9GemmCoordET2_T_T0_SM_T1_SP_T3_,@"STO_CUDA_ENTRY STV_DEFAULT"
_ZN7cutlass9reference6device6kernel4GemmINS_9TensorRefINS_12float_e4m3_tENS_6layout8RowMajorEEENS4_IS5_NS6_11ColumnMajorEEENS4_INS_6half_tES9_EEffNS_11MatrixShapeILi4ELi4EEENS_12multiply_addIfffEENS_16NumericConverterISB_fLNS_15FloatRoundStyleE2EEEEEvNS_4gemm9GemmCoordET2_T_T0_SM_T1_SP_T3_:
.text._ZN7cutlass9reference6device6kernel4GemmINS_9TensorRefINS_12float_e4m3_tENS_6layout8RowMajorEEENS4_IS5_NS6_11ColumnMajorEEENS4_INS_6half_tES9_EEffNS_11MatrixShapeILi4ELi4EEENS_12multiply_addIfffEENS_16NumericConverterISB_fLNS_15FloatRoundStyleE2EEEEEvNS_4gemm9GemmCoordET2_T_T0_SM_T1_SP_T3_:
[----:B------:R-:W-:Y:S01]  /*0000*/  LDC R1, c[0x0][0x37c] ;  /* 0x0000df00ff017b82 */ /* 0x000fe20000000800 */
[----:B------:R-:W0:Y:S07]  /*0010*/  S2R R2, SR_TID.X ;  /* 0x0000000000027919 */ /* 0x000e2e0000002100 */
[----:B------:R-:W0:Y:S01]  /*0020*/  LDC R52, c[0x0][0x360] ;  /* 0x0000d800ff347b82 */ /* 0x000e220000000800 */
[----:B------:R-:W1:Y:S01]  /*0030*/  LDCU UR9, c[0x0][0x388] ;  /* 0x00007100ff0977ac */ /* 0x000e620008000800 */
[----:B------:R-:W-:Y:S01]  /*0040*/  F2FP.SATFINITE.E4M3.F32.PACK_AB_MERGE_C R32, RZ, RZ, RZ ;  /* 0x000000ffff20723e */ /* 0x000fe200048070ff */
[----:B------:R-:W2:Y:S01]  /*0050*/  S2R R0, SR_TID.Y ;  /* 0x0000000000007919 */ /* 0x000ea20000002200 */
[----:B------:R-:W3:Y:S04]  /*0060*/  LDCU UR8, c[0x0][0x3d8] ;  /* 0x00007b00ff0877ac */ /* 0x000ee80008000800 */
[----:B------:R-:W0:Y:S01]  /*0070*/  S2UR UR5, SR_CTAID.X ;  /* 0x00000000000579c3 */ /* 0x000e220000002500 */
[----:B------:R-:W4:Y:S07]  /*0080*/  LDCU.64 UR10, c[0x0][0x358] ;  /* 0x00006b00ff0a77ac */ /* 0x000f2e0008000a00 */
[----:B------:R-:W2:Y:S01]  /*0090*/  S2UR UR4, SR_CTAID.Y ;  /* 0x00000000000479c3 */ /* 0x000ea20000002600 */
[----:B-1----:R-:W-:Y:S01]  /*00a0*/  UISETP.GE.AND UP0, UPT, UR9, 0x1, UPT ;  /* 0x000000010900788c */ /* 0x002fe2000bf06270 */
[----:B---3--:R-:W-:-:S06]  /*00b0*/  MOV R23, UR8 ;  /* 0x0000000800177c02 */ /* 0x008fcc0008000f00 */
[----:B------:R-:W2:Y:S01]  /*00c0*/  LDC R24, c[0x0][0x364] ;  /* 0x0000d900ff187b82 */ /* 0x000ea20000000800 */
[----:B------:R-:W-:Y:S01]  /*00d0*/  IMAD.U32 R22, RZ, RZ, UR8 ;  /* 0x00000008ff167e24 */ /* 0x000fe2000f8e00ff */
[----:B------:R-:W-:Y:S01]  /*00e0*/  MOV R21, UR8 ;  /* 0x0000000800157c02 */ /* 0x000fe20008000f00 */
[----:B------:R-:W-:Y:S01]  /*00f0*/  IMAD.U32 R20, RZ, RZ, UR8 ;  /* 0x00000008ff147e24 */ /* 0x000fe2000f8e00ff */
[----:B------:R-:W-:Y:S01]  /*0100*/  MOV R19, UR8 ;  /* 0x0000000800137c02 */ /* 0x000fe20008000f00 */
[----:B------:R-:W-:Y:S01]  /*0110*/  IMAD.U32 R18, RZ, RZ, UR8 ;  /* 0x00000008ff127e24 */ /* 0x000fe2000f8e00ff */
[----:B------:R-:W-:Y:S01]  /*0120*/  MOV R17, UR8 ;  /* 0x0000000800117c02 */ /* 0x000fe20008000f00 */
[----:B------:R-:W-:Y:S01]  /*0130*/  IMAD.U32 R16, RZ, RZ, UR8 ;  /* 0x00000008ff107e24 */ /* 0x000fe2000f8e00ff */
[----:B------:R-:W-:Y:S01]  /*0140*/  MOV R15, UR8 ;  /* 0x00000008000f7c02 */ /* 0x000fe20008000f00 */
[----:B0-----:R-:W-:Y:S01]  /*0150*/  IMAD R52, R52, UR5, R2 ;  /* 0x0000000534347c24 */ /* 0x001fe2000f8e0202 */
[----:B------:R-:W-:Y:S01]  /*0160*/  MOV R13, UR8 ;  /* 0x00000008000d7c02 */ /* 0x000fe20008000f00 */
[----:B------:R-:W-:Y:S01]  /*0170*/  IMAD.U32 R14, RZ, RZ, UR8 ;  /* 0x00000008ff0e7e24 */ /* 0x000fe2000f8e00ff */
[----:B------:R-:W-:Y:S01]  /*0180*/  MOV R11, UR8 ;  /* 0x00000008000b7c02 */ /* 0x000fe20008000f00 */
[----:B------:R-:W-:Y:S01]  /*0190*/  IMAD.U32 R12, RZ, RZ, UR8 ;  /* 0x00000008ff0c7e24 */ /* 0x000fe2000f8e00ff */
[----:B------:R-:W-:Y:S01]  /*01a0*/  MOV R9, UR8 ;  /* 0x0000000800097c02 */ /* 0x000fe20008000f00 */
[----:B------:R-:W-:Y:S01]  /*01b0*/  IMAD.U32 R10, RZ, RZ, UR8 ;  /* 0x00000008ff0a7e24 */ /* 0x000fe2000f8e00ff */
[----:B------:R-:W-:Y:S01]  /*01c0*/  SHF.L.U32 R52, R52, 0x2, RZ ;  /* 0x0000000234347819 */ /* 0x000fe200000006ff */
[----:B------:R-:W-:-:S02]  /*01d0*/  IMAD.U32 R8, RZ, RZ, UR8 ;  /* 0x00000008ff087e24 */ /* 0x000fc4000f8e00ff */
[----:B--2---:R-:W-:-:S05]  /*01e0*/  IMAD R24, R24, UR4, R0 ;  /* 0x0000000418187c24 */ /* 0x004fca000f8e0200 */
[----:B------:R-:W-:Y:S01]  /*01f0*/  SHF.L.U32 R24, R24, 0x2, RZ ;  /* 0x0000000218187819 */ /* 0x000fe200000006ff */
[----:B----4-:R-:W-:Y:S06]  /*0200*/  BRA.U !UP0, `(.L_x_4) ;  /* 0x0000000908787547 */ /* 0x010fec000b800000 */
[----:B------:R-:W0:Y:S01]  /*0210*/  LDC.64 R10, c[0x0][0x390] ;  /* 0x0000e400ff0a7b82 */ /* 0x000e220000000a00 */
[----:B------:R-:W1:Y:S01]  /*0220*/  LDCU.64 UR4, c[0x0][0x398] ;  /* 0x00007300ff0477ac */ /* 0x000e620008000a00 */
[C---:B------:R-:W-:Y:S01]  /*0230*/  VIADD R6, R52.reuse, 0x3 ;  /* 0x0000000334067836 */ /* 0x040fe20000000000 */
[C---:B------:R-:W-:Y:S01]  /*0240*/  IADD3 R2, PT, PT, R52.reuse, 0x1, RZ ;  /* 0x0000000134027810 */ /* 0x040fe20007ffe0ff */
[----:B------:R-:W-:Y:S01]  /*0250*/  VIADD R4, R52, 0x2 ;  /* 0x0000000234047836 */ /* 0x000fe20000000000 */
[----:B------:R-:W2:Y:S01]  /*0260*/  LDCU UR12, c[0x0][0x380] ;  /* 0x00007000ff0c77ac */ /* 0x000ea20008000800 */
[----:B------:R-:W-:Y:S01]  /*0270*/  SHF.R.S32.HI R50, RZ, 0x1f, R52 ;  /* 0x0000001fff327819 */ /* 0x000fe20000011434 */
[----:B------:R-:W-:Y:S01]  /*0280*/  IMAD.U32 R22, RZ, RZ, UR8 ;  /* 0x00000008ff167e24 */ /* 0x000fe2000f8e00ff */
[----:B------:R-:W-:Y:S01]  /*0290*/  SHF.R.S32.HI R43, RZ, 0x1f, R6 ;  /* 0x0000001fff2b7819 */ /* 0x000fe20000011406 */
[----:B------:R-:W-:Y:S01]  /*02a0*/  IMAD.U32 R20, RZ, RZ, UR8 ;  /* 0x00000008ff147e24 */ /* 0x000fe2000f8e00ff */
[----:B------:R-:W-:Y:S01]  /*02b0*/  SHF.R.S32.HI R46, RZ, 0x1f, R4 ;  /* 0x0000001fff2e7819 */ /* 0x000fe20000011404 */
[----:B------:R-:W-:Y:S01]  /*02c0*/  IMAD.U32 R18, RZ, RZ, UR8 ;  /* 0x00000008ff127e24 */ /* 0x000fe2000f8e00ff */
[----:B------:R-:W-:Y:S01]  /*02d0*/  SHF.R.S32.HI R48, RZ, 0x1f, R2 ;  /* 0x0000001fff307819 */ /* 0x000fe20000011402 */
[----:B------:R-:W-:Y:S01]  /*02e0*/  IMAD.U32 R16, RZ, RZ, UR8 ;  /* 0x00000008ff107e24 */ /* 0x000fe2000f8e00ff */
[C---:B------:R-:W-:Y:S01]  /*02f0*/  PRMT R39, R32.reuse, 0x7610, R39 ;  /* 0x0000761020277816 */ /* 0x040fe20000000027 */
[----:B------:R-:W-:Y:S01]  /*0300*/  IMAD.U32 R14, RZ, RZ, UR8 ;  /* 0x00000008ff0e7e24 */ /* 0x000fe2000f8e00ff */
[C---:B------:R-:W-:Y:S01]  /*0310*/  PRMT R38, R32.reuse, 0x7610, R38 ;  /* 0x0000761020267816 */ /* 0x040fe20000000026 */
[----:B------:R-:W-:Y:S01]  /*0320*/  IMAD.U32 R12, RZ, RZ, UR8 ;  /* 0x00000008ff0c7e24 */ /* 0x000fe2000f8e00ff */
[C---:B------:R-:W-:Y:S01]  /*0330*/  PRMT R37, R32.reuse, 0x7610, R37 ;  /* 0x0000761020257816 */ /* 0x040fe20000000025 */
[----:B-1----:R-:W-:Y:S01]  /*0340*/  IMAD R43, R43, UR4, RZ ;  /* 0x000000042b2b7c24 */ /* 0x002fe2000f8e02ff */
[----:B------:R-:W-:Y:S01]  /*0350*/  PRMT R36, R32, 0x7610, R36 ;  /* 0x0000761020247816 */ /* 0x000fe20000000024 */
[----:B------:R-:W-:Y:S01]  /*0360*/  IMAD R50, R50, UR4, RZ ;  /* 0x0000000432327c24 */ /* 0x000fe2000f8e02ff */
[----:B------:R-:W-:Y:S01]  /*0370*/  PRMT R35, R32, 0x7610, R35 ;  /* 0x0000761020237816 */ /* 0x000fe20000000023 */
[----:B------:R-:W-:Y:S01]  /*0380*/  IMAD R46, R46, UR4, RZ ;  /* 0x000000042e2e7c24 */ /* 0x000fe2000f8e02ff */
[----:B------:R-:W-:Y:S01]  /*0390*/  PRMT R34, R32, 0x7610, R34 ;  /* 0x0000761020227816 */ /* 0x000fe20000000022 */
[----:B------:R-:W-:Y:S01]  /*03a0*/  IMAD R48, R48, UR4, RZ ;  /* 0x0000000430307c24 */ /* 0x000fe2000f8e02ff */
[----:B------:R-:W-:Y:S01]  /*03b0*/  PRMT R33, R32, 0x7610, R33 ;  /* 0x0000761020217816 */ /* 0x000fe20000000021 */
[C---:B------:R-:W-:Y:S01]  /*03c0*/  IMAD R43, R6.reuse, UR5, R43 ;  /* 0x00000005062b7c24 */ /* 0x040fe2000f8e022b */
[----:B------:R-:W-:Y:S01]  /*03d0*/  MOV R21, UR8 ;  /* 0x0000000800157c02 */ /* 0x000fe20008000f00 */
[----:B0-----:R-:W-:Y:S01]  /*03e0*/  IMAD.WIDE.U32 R6, R6, UR4, R10 ;  /* 0x0000000406067c25 */ /* 0x001fe2000f8e000a */
[----:B------:R-:W-:Y:S01]  /*03f0*/  MOV R19, UR8 ;  /* 0x0000000800137c02 */ /* 0x000fe20008000f00 */
[----:B------:R-:W-:Y:S01]  /*0400*/  UIADD3 UR9, UPT, UPT, -UR9, URZ, URZ ;  /* 0x000000ff09097290 */ /* 0x000fe2000fffe1ff */
[----:B------:R-:W-:Y:S01]  /*0410*/  MOV R17, UR8 ;  /* 0x0000000800117c02 */ /* 0x000fe20008000f00 */
[----:B------:R-:W-:Y:S01]  /*0420*/  IMAD R46, R4, UR5, R46 ;  /* 0x00000005042e7c24 */ /* 0x000fe2000f8e022e */
[----:B------:R-:W-:Y:S01]  /*0430*/  IADD3 R43, PT, PT, R7, R43, RZ ;  /* 0x0000002b072b7210 */ /* 0x000fe20007ffe0ff */
[C---:B------:R-:W-:Y:S01]  /*0440*/  IMAD.WIDE.U32 R8, R52.reuse, UR4, R10 ;  /* 0x0000000434087c25 */ /* 0x040fe2000f8e000a */
[----:B------:R-:W-:Y:S01]  /*0450*/  MOV R15, UR8 ;  /* 0x00000008000f7c02 */ /* 0x000fe20008000f00 */
[----:B------:R-:W0:Y:S01]  /*0460*/  LDCU.64 UR6, c[0x0][0x3a0] ;  /* 0x00007400ff0677ac */ /* 0x000e220008000a00 */
[----:B------:R-:W-:Y:S01]  /*0470*/  MOV R13, UR8 ;  /* 0x00000008000d7c02 */ /* 0x000fe20008000f00 */
[C---:B------:R-:W-:Y:S01]  /*0480*/  IMAD R50, R52.reuse, UR5, R50 ;  /* 0x0000000534327c24 */ /* 0x040fe2000f8e0232 */
[----:B------:R-:W-:Y:S01]  /*0490*/  IADD3 R42, PT, PT, R52, 0x1, RZ ;  /* 0x00000001342a7810 */ /* 0x000fe20007ffe0ff */
[----:B------:R-:W-:Y:S01]  /*04a0*/  IMAD R48, R2, UR5, R48 ;  /* 0x0000000502307c24 */ /* 0x000fe2000f8e0230 */
[----:B--2---:R-:W-:Y:S01]  /*04b0*/  ISETP.GE.AND P4, PT, R52, UR12, PT ;  /* 0x0000000c34007c0c */ /* 0x004fe2000bf86270 */
[--C-:B------:R-:W-:Y:S01]  /*04c0*/  IMAD.WIDE.U32 R4, R4, UR4, R10.reuse ;  /* 0x0000000404047c25 */ /* 0x100fe2000f8e000a */
[----:B------:R-:W-:Y:S01]  /*04d0*/  IADD3 R50, PT, PT, R9, R50, RZ ;  /* 0x0000003209327210 */ /* 0x000fe20007ffe0ff */
[----:B------:R-:W1:Y:S01]  /*04e0*/  LDCU UR5, c[0x0][0x380] ;  /* 0x00007000ff0577ac */ /* 0x000e620008000800 */
[----:B------:R-:W-:Y:S01]  /*04f0*/  MOV R9, UR8 ;  /* 0x0000000800097c02 */ /* 0x000fe20008000f00 */
[----:B------:R-:W-:Y:S01]  /*0500*/  IMAD.WIDE.U32 R2, R2, UR4, R10 ;  /* 0x0000000402027c25 */ /* 0x000fe2000f8e000a */
[----:B------:R-:W-:Y:S01]  /*0510*/  IADD3 R46, PT, PT, R5, R46, RZ ;  /* 0x0000002e052e7210 */ /* 0x000fe20007ffe0ff */
[----:B------:R-:W2:Y:S01]  /*0520*/  LDCU UR4, c[0x0][0x384] ;  /* 0x00007080ff0477ac */ /* 0x000ea20008000800 */
[----:B------:R-:W-:Y:S01]  /*0530*/  MOV R11, UR8 ;  /* 0x00000008000b7c02 */ /* 0x000fe20008000f00 */
[----:B------:R-:W-:Y:S01]  /*0540*/  IMAD.MOV.U32 R51, RZ, RZ, R8 ;  /* 0x000000ffff337224 */ /* 0x000fe200078e0008 */
[----:B------:R-:W-:Y:S01]  /*0550*/  IADD3 R48, PT, PT, R3, R48, RZ ;  /* 0x0000003003307210 */ /* 0x000fe20007ffe0ff */
[----:B------:R-:W-:Y:S01]  /*0560*/  IMAD.MOV.U32 R44, RZ, RZ, R6 ;  /* 0x000000ffff2c7224 */ /* 0x000fe200078e0006 */
[----:B------:R-:W-:Y:S01]  /*0570*/  IADD3 R40, PT, PT, R52, 0x3, RZ ;  /* 0x0000000334287810 */ /* 0x000fe20007ffe0ff */
[----:B------:R-:W-:Y:S01]  /*0580*/  IMAD.MOV.U32 R47, RZ, RZ, R4 ;  /* 0x000000ffff2f7224 */ /* 0x000fe200078e0004 */
[C---:B------:R-:W-:Y:S01]  /*0590*/  IADD3 R6, PT, PT, R24.reuse, 0x2, RZ ;  /* 0x0000000218067810 */ /* 0x040fe20007ffe0ff */
[----:B------:R-:W-:Y:S01]  /*05a0*/  IMAD.MOV.U32 R49, RZ, RZ, R2 ;  /* 0x000000ffff317224 */ /* 0x000fe200078e0002 */
[----:B------:R-:W-:Y:S01]  /*05b0*/  IADD3 R0, PT, PT, R24, 0x3, RZ ;  /* 0x0000000318007810 */ /* 0x000fe20007ffe0ff */
[----:B------:R-:W-:-:S02]  /*05c0*/  IMAD.U32 R10, RZ, RZ, UR8 ;  /* 0x00000008ff0a7e24 */ /* 0x000fc4000f8e00ff */
[----:B------:R-:W-:Y:S02]  /*05d0*/  IMAD.U32 R8, RZ, RZ, UR8 ;  /* 0x00000008ff087e24 */ /* 0x000fe4000f8e00ff */
[----:B------:R-:W-:Y:S02]  /*05e0*/  VIADD R41, R52, 0x2 ;  /* 0x0000000234297836 */ /* 0x000fe40000000000 */
[----:B01----:R-:W-:-:S07]  /*05f0*/  VIADD R7, R24, 0x1 ;  /* 0x0000000118077836 */ /* 0x003fce0000000000 */
.L_x_5:
[----:B--2---:R-:W-:Y:S01]  /*0600*/  ISETP.GE.AND P0, PT, R24, UR4, PT ;  /* 0x0000000418007c0c */ /* 0x004fe2000bf06270 */
[----:B------:R-:W-:Y:S01]  /*0610*/  IMAD.U32 R3, RZ, RZ, UR7 ;  /* 0x00000007ff037e24 */ /* 0x000fe2000f8e00ff */
[----:B------:R-:W-:Y:S01]  /*0620*/  MOV R2, UR6 ;  /* 0x0000000600027c02 */ /* 0x000fe20008000f00 */
[----:B------:R-:W-:Y:S01]  /*0630*/  UIADD3 UR9, UPT, UPT, UR9, 0x1, URZ ;  /* 0x0000000109097890 */ /* 0x000fe2000fffe0ff */
[C---:B------:R-:W-:Y:S02]  /*0640*/  ISETP.GE.AND P1, PT, R7.reuse, UR4, PT ;  /* 0x0000000407007c0c */ /* 0x040fe4000bf26270 */
[----:B------:R-:W-:Y:S02]  /*0650*/  ISETP.GE.AND P2, PT, R6, UR4, PT ;  /* 0x0000000406007c0c */ /* 0x000fe4000bf46270 */
[----:B------:R-:W-:Y:S02]  /*0660*/  ISETP.GE.AND P5, PT, R42, UR5, PT ;  /* 0x000000052a007c0c */ /* 0x000fe4000bfa6270 */
[----:B------:R-:W-:Y:S03]  /*0670*/  ISETP.GE.AND P3, PT, R0, UR4, PT ;  /* 0x0000000400007c0c */ /* 0x000fe6000bf66270 */
[----:B------:R-:W0:Y:S08]  /*0680*/  @!P0 LDC.64 R4, c[0x0][0x3a8] ;  /* 0x0000ea00ff048b82 */ /* 0x000e300000000a00 */
[----:B------:R-:W1:Y:S08]  /*0690*/  @!P1 LDC.64 R26, c[0x0][0x3a8] ;  /* 0x0000ea00ff1a9b82 */ /* 0x000e700000000a00 */
[----:B------:R-:W2:Y:S08]  /*06a0*/  @!P2 LDC.64 R28, c[0x0][0x3a8] ;  /* 0x0000ea00ff1cab82 */ /* 0x000eb00000000a00 */
[----:B------:R-:W3:Y:S01]  /*06b0*/  @!P3 LDC.64 R30, c[0x0][0x3a8] ;  /* 0x0000ea00ff1ebb82 */ /* 0x000ee20000000a00 */
[C---:B0-----:R-:W-:Y:S01]  /*06c0*/  @!P0 IMAD.WIDE.U32 R2, R24.reuse, R4, R2 ;  /* 0x0000000418028225 */ /* 0x041fe200078e0002 */
[----:B------:R-:W-:Y:S03]  /*06d0*/  MOV R4, UR6 ;  /* 0x0000000600047c02 */ /* 0x000fe60008000f00 */
[----:B------:R-:W-:Y:S02]  /*06e0*/  @!P0 IMAD R3, R24, R5, R3 ;  /* 0x0000000518038224 */ /* 0x000fe400078e0203 */
[----:B------:R-:W-:Y:S03]  /*06f0*/  IMAD.U32 R5, RZ, RZ, UR7 ;  /* 0x00000007ff057e24 */ /* 0x000fe6000f8e00ff */
[----:B------:R0:W4:Y:S01]  /*0700*/  @!P0 LDG.E.U8 R35, desc[UR10][R2.64] ;  /* 0x0000000a02238981 */ /* 0x000122000c1e1100 */
[----:B------:R-:W-:Y:S01]  /*0710*/  ISETP.GE.AND P0, PT, R40, UR5, PT ;  /* 0x0000000528007c0c */ /* 0x000fe2000bf06270 */
[C---:B-1----:R-:W-:Y:S04]  /*0720*/  @!P1 IMAD.WIDE.U32 R4, R7.reuse, R26, R4 ;  /* 0x0000001a07049225 */ /* 0x042fe800078e0004 */
[----:B------:R-:W-:Y:S05]  /*0730*/  @!P1 IMAD R5, R7, R27, R5 ;  /* 0x0000001b07059224 */ /* 0x000fea00078e0205 */
[----:B------:R1:W5:Y:S01]  /*0740*/  @!P1 LDG.E.U8 R34, desc[UR10][R4.64] ;  /* 0x0000000a04229981 */ /* 0x000362000c1e1100 */
[----:B------:R-:W-:Y:S02]  /*0750*/  ISETP.GE.AND P1, PT, R41, UR5, PT ;  /* 0x0000000529007c0c */ /* 0x000fe4000bf26270 */
[----:B------:R-:W-:Y:S05]  /*0760*/  @!P0 MOV R45, R43 ;  /* 0x0000002b002d8202 */ /* 0x000fea0000000f00 */
[----:B------:R3:W5:Y:S01]  /*0770*/  @!P0 LDG.E.U8 R36, desc[UR10][R44.64] ;  /* 0x0000000a2c248981 */ /* 0x000762000c1e1100 */
[----:B0-----:R-:W-:Y:S01]  /*0780*/  MOV R2, UR6 ;  /* 0x0000000600027c02 */ /* 0x001fe20008000f00 */
[----:B------:R-:W-:Y:S04]  /*0790*/  IMAD.U32 R3, RZ, RZ, UR7 ;  /* 0x00000007ff037e24 */ /* 0x000fe8000f8e00ff */
[C---:B--2---:R-:W-:Y:S04]  /*07a0*/  @!P2 IMAD.WIDE.U32 R2, R6.reuse, R28, R2 ;  /* 0x0000001c0602a225 */ /* 0x044fe800078e0002 */
[----:B------:R-:W-:Y:S01]  /*07b0*/  @!P2 IMAD R3, R6, R29, R3 ;  /* 0x0000001d0603a224 */ /* 0x000fe200078e0203 */
[----:B-1----:R-:W-:Y:S01]  /*07c0*/  MOV R4, UR6 ;  /* 0x0000000600047c02 */ /* 0x002fe20008000f00 */
[----:B------:R-:W-:Y:S01]  /*07d0*/  IMAD.U32 R5, RZ, RZ, UR7 ;  /* 0x00000007ff057e24 */ /* 0x000fe2000f8e00ff */
[----:B------:R-:W-:Y:S02]  /*07e0*/  UIADD3 UR6, UP0, UPT, UR6, 0x1, URZ ;  /* 0x0000000106067890 */ /* 0x000fe4000ff1e0ff */
[----:B------:R0:W2:Y:S01]  /*07f0*/  @!P2 LDG.E.U8 R33, desc[UR10][R2.64] ;  /* 0x0000000a0221a981 */ /* 0x0000a2000c1e1100 */
[C---:B---3--:R-:W-:Y:S01]  /*0800*/  @!P3 IMAD.WIDE.U32 R4, R0.reuse, R30, R4 ;  /* 0x0000001e0004b225 */ /* 0x048fe200078e0004 */
[----:B------:R-:W-:Y:S02]  /*0810*/  UIADD3.X UR7, UPT, UPT, URZ, UR7, URZ, UP0, !UPT ;  /* 0x00000007ff077290 */ /* 0x000fe400087fe4ff */
[----:B------:R-:W-:Y:S01]  /*0820*/  UISETP.NE.AND UP0, UPT, UR9, URZ, UPT ;  /* 0x000000ff0900728c */ /* 0x000fe2000bf05270 */
[----:B------:R-:W-:Y:S05]  /*0830*/  @!P3 IMAD R5, R0, R31, R5 ;  /* 0x0000001f0005b224 */ /* 0x000fea00078e0205 */
[----:B------:R-:W3:Y:S01]  /*0840*/  @!P3 LDG.E.U8 R32, desc[UR10][R4.64] ;  /* 0x0000000a0420b981 */ /* 0x000ee2000c1e1100 */
[----:B------:R-:W-:Y:S05]  /*0850*/  IADD3 R44, P3, PT, R44, 0x1, RZ ;  /* 0x000000012c2c7810 */ /* 0x000fea0007f7e0ff */
[----:B------:R-:W-:Y:S01]  /*0860*/  IMAD.X R43, RZ, RZ, R43, P3 ;  /* 0x000000ffff2b7224 */ /* 0x000fe200018e062b */
[----:B0-----:R-:W-:Y:S02]  /*0870*/  @!P4 MOV R2, R51 ;  /* 0x000000330002c202 */ /* 0x001fe40000000f00 */
[-C--:B------:R-:W-:Y:S02]  /*0880*/  @!P4 MOV R3, R50.reuse ;  /* 0x000000320003c202 */ /* 0x080fe40000000f00 */
[----:B------:R-:W-:Y:S03]  /*0890*/  IADD3 R51, P0, PT, R51, 0x1, RZ ;  /* 0x0000000133337810 */ /* 0x000fe60007f1e0ff */
[----:B------:R0:W3:Y:S01]  /*08a0*/  @!P4 LDG.E.U8 R39, desc[UR10][R2.64] ;  /* 0x0000000a0227c981 */ /* 0x0000e2000c1e1100 */
[----:B------:R-:W-:Y:S02]  /*08b0*/  IADD3.X R50, PT, PT, RZ, R50, RZ, P0, !PT ;  /* 0x00000032ff327210 */ /* 0x000fe400007fe4ff */
[----:B0-----:R-:W-:Y:S01]  /*08c0*/  @!P5 MOV R3, R48 ;  /* 0x000000300003d202 */ /* 0x001fe20000000f00 */
[----:B------:R-:W-:Y:S05]  /*08d0*/  @!P5 IMAD.MOV.U32 R2, RZ, RZ, R49 ;  /* 0x000000ffff02d224 */ /* 0x000fea00078e0031 */
[----:B------:R0:W3:Y:S02]  /*08e0*/  @!P5 LDG.E.U8 R38, desc[UR10][R2.64] ;  /* 0x0000000a0226d981 */ /* 0x0000e4000c1e1100 */
[----:B0-----:R-:W-:Y:S01]  /*08f0*/  @!P1 MOV R2, R47 ;  /* 0x0000002f00029202 */ /* 0x001fe20000000f00 */
[----:B------:R-:W-:Y:S01]  /*0900*/  @!P1 IMAD.MOV.U32 R3, RZ, RZ, R46 ;  /* 0x000000ffff039224 */ /* 0x000fe200078e002e */
[----:B------:R-:W-:Y:S04]  /*0910*/  IADD3 R47, P2, PT, R47, 0x1, RZ ;  /* 0x000000012f2f7810 */ /* 0x000fe80007f5e0ff */
[----:B------:R-:W-:Y:S01]  /*0920*/  IADD3.X R46, PT, PT, RZ, R46, RZ, P2, !PT ;  /* 0x0000002eff2e7210 */ /* 0x000fe200017fe4ff */
[----:B------:R4:W3:Y:S01]  /*0930*/  @!P1 LDG.E.U8 R37, desc[UR10][R2.64] ;  /* 0x0000000a02259981 */ /* 0x0008e2000c1e1100 */
[----:B------:R-:W-:Y:S04]  /*0940*/  IADD3 R49, P1, PT, R49, 0x1, RZ ;  /* 0x0000000131317810 */ /* 0x000fe80007f3e0ff */
[----:B------:R-:W-:Y:S02]  /*0950*/  IADD3.X R48, PT, PT, RZ, R48, RZ, P1, !PT ;  /* 0x00000030ff307210 */ /* 0x000fe40000ffe4ff */
[----:B----4-:R-:W-:Y:S04]  /*0960*/  LOP3.LUT R3, R35, 0xff, RZ, 0xc0, !PT ;  /* 0x000000ff23037812 */ /* 0x010fe800078ec0ff */
[----:B------:R-:W-:Y:S05]  /*0970*/  F2FP.F16.E4M3.UNPACK_B R3, R3 ;  /* 0x00000003ff03723e */ /* 0x000fea00020006ff */
[----:B------:R-:W-:Y:S01]  /*0980*/  HADD2.F32 R3, -RZ, R3.H0_H0 ;  /* 0x20000003ff037230 */ /* 0x000fe20000004100 */
[----:B-----5:R-:W-:Y:S04]  /*0990*/  LOP3.LUT R26, R34, 0xff, RZ, 0xc0, !PT ;  /* 0x000000ff221a7812 */ /* 0x020fe800078ec0ff */
[----:B------:R-:W-:Y:S02]  /*09a0*/  F2FP.F16.E4M3.UNPACK_B R26, R26 ;  /* 0x0000001aff1a723e */ /* 0x000fe400020006ff */
[----:B------:R-:W-:Y:S03]  /*09b0*/  LOP3.LUT R25, R36, 0xff, RZ, 0xc0, !PT ;  /* 0x000000ff24197812 */ /* 0x000fe600078ec0ff */
[----:B------:R-:W-:Y:S01]  /*09c0*/  HADD2.F32 R26, -RZ, R26.H0_H0 ;  /* 0x2000001aff1a7230 */ /* 0x000fe20000004100 */
[----:B------:R-:W-:Y:S05]  /*09d0*/  F2FP.F16.E4M3.UNPACK_B R25, R25 ;  /* 0x00000019ff19723e */ /* 0x000fea00020006ff */
[----:B------:R-:W-:Y:S01]  /*09e0*/  HADD2.F32 R25, -RZ, R25.H0_H0 ;  /* 0x20000019ff197230 */ /* 0x000fe20000004100 */
[----:B--2---:R-:W-:Y:S04]  /*09f0*/  LOP3.LUT R27, R33, 0xff, RZ, 0xc0, !PT ;  /* 0x000000ff211b7812 */ /* 0x004fe800078ec0ff */
[----:B------:R-:W-:Y:S05]  /*0a00*/  F2FP.F16.E4M3.UNPACK_B R27, R27 ;  /* 0x0000001bff1b723e */ /* 0x000fea00020006ff */
[----:B------:R-:W-:Y:S01]  /*0a10*/  HADD2.F32 R27, -RZ, R27.H0_H0 ;  /* 0x2000001bff1b7230 */ /* 0x000fe20000004100 */
[----:B---3--:R-:W-:Y:S04]  /*0a20*/  LOP3.LUT R28, R32, 0xff, RZ, 0xc0, !PT ;  /* 0x000000ff201c7812 */ /* 0x008fe800078ec0ff */
[----:B------:R-:W-:Y:S05]  /*0a30*/  F2FP.F16.E4M3.UNPACK_B R28, R28 ;  /* 0x0000001cff1c723e */ /* 0x000fea00020006ff */
[----:B------:R-:W-:Y:S01]  /*0a40*/  HADD2.F32 R28, -RZ, R28.H0_H0 ;  /* 0x2000001cff1c7230 */ /* 0x000fe20000004100 */
[----:B------:R-:W-:Y:S04]  /*0a50*/  LOP3.LUT R2, R39, 0xff, RZ, 0xc0, !PT ;  /* 0x000000ff27027812 */ /* 0x000fe800078ec0ff */
[----:B------:R-:W-:Y:S05]  /*0a60*/  F2FP.F16.E4M3.UNPACK_B R2, R2 ;  /* 0x00000002ff02723e */ /* 0x000fea00020006ff */
[----:B------:R-:W-:Y:S05]  /*0a70*/  HADD2.F32 R2, -RZ, R2.H0_H0 ;  /* 0x20000002ff027230 */ /* 0x000fea0000004100 */
[-C--:B------:R-:W-:Y:S01]  /*0a80*/  FFMA R8, R2, R3.reuse, R8 ;  /* 0x0000000302087223 */ /* 0x080fe20000000008 */
[----:B------:R-:W-:Y:S04]  /*0a90*/  LOP3.LUT R4, R38, 0xff, RZ, 0xc0, !PT ;  /* 0x000000ff26047812 */ /* 0x000fe800078ec0ff */
[----:B------:R-:W-:Y:S05]  /*0aa0*/  F2FP.F16.E4M3.UNPACK_B R4, R4 ;  /* 0x00000004ff04723e */ /* 0x000fea00020006ff */
[----:B------:R-:W-:Y:S05]  /*0ab0*/  HADD2.F32 R4, -RZ, R4.H0_H0 ;  /* 0x20000004ff047230 */ /* 0x000fea0000004100 */
[----:B------:R-:W-:Y:S01]  /*0ac0*/  FFMA R9, R4, R3, R9 ;  /* 0x0000000304097223 */ /* 0x000fe20000000009 */
[----:B------:R-:W-:Y:S04]  /*0ad0*/  LOP3.LUT R5, R37, 0xff, RZ, 0xc0, !PT ;  /* 0x000000ff25057812 */ /* 0x000fe800078ec0ff */
[----:B------:R-:W-:Y:S05]  /*0ae0*/  F2FP.F16.E4M3.UNPACK_B R5, R5 ;  /* 0x00000005ff05723e */ /* 0x000fea00020006ff */
[----:B------:R-:W-:Y:S05]  /*0af0*/  HADD2.F32 R5, -RZ, R5.H0_H0 ;  /* 0x20000005ff057230 */ /* 0x000fea0000004100 */
[-C--:B------:R-:W-:Y:S01]  /*0b00*/  FFMA R10, R5, R3.reuse, R10 ;  /* 0x00000003050a7223 */ /* 0x080fe2000000000a */
[----:B------:R-:W-:Y:S01]  /*0b10*/  FFMA R11, R25, R3, R11 ;  /* 0x00000003190b7223 */ /* 0x000fe2000000000b */
[-C--:B------:R-:W-:Y:S01]  /*0b20*/  FFMA R12, R2, R26.reuse, R12 ;  /* 0x0000001a020c7223 */ /* 0x080fe2000000000c */
[-C--:B------:R-:W-:Y:S01]  /*0b30*/  FFMA R13, R4, R26.reuse, R13 ;  /* 0x0000001a040d7223 */ /* 0x080fe2000000000d */
        /* <DEDUP_REMOVED lines=10> */
[----:B------:R-:W-:Y:S09]  /*0be0*/  BRA.U UP0, `(.L_x_5) ;  /* 0xfffffff900847547 */ /* 0x000ff2000b83ffff */
.L_x_4:
[----:B------:R-:W0:Y:S01]  /*0bf0*/  LDCU.64 UR8, c[0x0][0x380] ;  /* 0x00007000ff0877ac */ /* 0x000e220008000a00 */
[C---:B------:R-:W-:Y:S01]  /*0c00*/  VIADD R7, R52.reuse, 0x1 ;  /* 0x0000000134077836 */ /* 0x040fe20000000000 */
[----:B------:R-:W-:Y:S01]  /*0c10*/  BSSY.RECONVERGENT B0, `(.L_x_6) ;  /* 0x0000021000007945 */ /* 0x000fe20003800200 */
[----:B------:R-:W-:Y:S02]  /*0c20*/  VIADD R6, R52, 0x2 ;  /* 0x0000000234067836 */ /* 0x000fe40000000000 */
[----:B------:R-:W-:Y:S02]  /*0c30*/  VIADD R4, R24, 0x1 ;  /* 0x0000000118047836 */ /* 0x000fe40000000000 */
[----:B------:R-:W-:Y:S02]  /*0c40*/  VIADD R5, R52, 0x3 ;  /* 0x0000000334057836 */ /* 0x000fe40000000000 */
[C---:B------:R-:W-:Y:S02]  /*0c50*/  VIADD R3, R24.reuse, 0x2 ;  /* 0x0000000218037836 */ /* 0x040fe40000000000 */
[C---:B------:R-:W-:Y:S01]  /*0c60*/  VIADD R2, R24.reuse, 0x3 ;  /* 0x0000000318027836 */ /* 0x040fe20000000000 */
[----:B0-----:R-:W-:-:S02]  /*0c70*/  ISETP.GE.AND P0, PT, R24, UR9, PT ;  /* 0x0000000918007c0c */ /* 0x001fc4000bf06270 */
[----:B------:R-:W-:Y:S02]  /*0c80*/  ISETP.GE.AND P2, PT, R4, UR9, PT ;  /* 0x0000000904007c0c */ /* 0x000fe4000bf46270 */
[----:B------:R-:W-:Y:S02]  /*0c90*/  ISETP.GE.OR P4, PT, R52, UR8, P0 ;  /* 0x0000000834007c0c */ /* 0x000fe40008786670 */
[----:B------:R-:W-:Y:S02]  /*0ca0*/  ISETP.GE.OR P3, PT, R7, UR8, P0 ;  /* 0x0000000807007c0c */ /* 0x000fe40008766670 */
[----:B------:R-:W-:Y:S02]  /*0cb0*/  ISETP.GE.OR P1, PT, R6, UR8, P0 ;  /* 0x0000000806007c0c */ /* 0x000fe40008726670 */
[----:B------:R-:W-:-:S07]  /*0cc0*/  ISETP.GE.OR P0, PT, R5, UR8, P0 ;  /* 0x0000000805007c0c */ /* 0x000fce0008706670 */
[----:B------:R-:W-:Y:S06]  /*0cd0*/  @P4 BRA `(.L_x_7) ;  /* 0x0000000000504947 */ /* 0x000fec0003800000 */
[----:B------:R-:W0:Y:S01]  /*0ce0*/  LDCU.128 UR4, c[0x0][0x3c0] ;  /* 0x00007800ff0477ac */ /* 0x000e220008000c00 */
[--C-:B------:R-:W-:Y:S01]  /*0cf0*/  SHF.R.S32.HI R53, RZ, 0x1f, R52.reuse ;  /* 0x0000001fff357819 */ /* 0x100fe20000011434 */
[----:B------:R-:W1:Y:S02]  /*0d00*/  LDCU.64 UR12, c[0x0][0x3b8] ;  /* 0x00007700ff0c77ac */ /* 0x000e640008000a00 */
[----:B0-----:R-:W-:-:S04]  /*0d10*/  IMAD.WIDE.U32 R28, R24, UR4, R52 ;  /* 0x00000004181c7c25 */ /* 0x001fc8000f8e0034 */
[----:B------:R-:W-:Y:S01]  /*0d20*/  IMAD R0, R24, UR5, R29 ;  /* 0x0000000518007c24 */ /* 0x000fe2000f8e021d */
[C---:B-1----:R-:W-:Y:S01]  /*0d30*/  LEA R26, P4, R28.reuse, UR12, 0x1 ;  /* 0x0000000c1c1a7c11 */ /* 0x042fe2000f8808ff */
[----:B------:R-:W0:Y:S03]  /*0d40*/  LDCU.64 UR4, c[0x0][0x3d0] ;  /* 0x00007a00ff0477ac */ /* 0x000e260008000a00 */
[----:B------:R-:W-:Y:S01]  /*0d50*/  LEA.HI.X R27, R28, UR13, R0, 0x1, P4 ;  /* 0x0000000d1c1b7c11 */ /* 0x000fe2000a0f0c00 */
[----:B------:R-:W1:Y:S04]  /*0d60*/  LDCU UR13, c[0x0][0x3b0] ;  /* 0x00007600ff0d77ac */ /* 0x000e680008000800 */
[----:B------:R0:W2:Y:S01]  /*0d70*/  LDG.E.U16 R0, desc[UR10][R26.64] ;  /* 0x0000000a1a007981 */ /* 0x0000a2000c1e1500 */
[----:B------:R-:W3:Y:S01]  /*0d80*/  LDCU UR12, c[0x0][0x38c] ;  /* 0x00007180ff0c77ac */ /* 0x000ee20008000800 */
[----:B0-----:R-:W-:-:S03]  /*0d90*/  IMAD.WIDE.U32 R26, R24, UR4, R52 ;  /* 0x00000004181a7c25 */ /* 0x001fc6000f8e0034 */
[----:B------:R-:W-:Y:S01]  /*0da0*/  LEA R28, P4, R26, UR6, 0x1 ;  /* 0x000000061a1c7c11 */ /* 0x000fe2000f8808ff */
[----:B--2---:R-:W-:-:S05]  /*0db0*/  HADD2.F32 R0, -RZ, R0.H0_H0 ;  /* 0x20000000ff007230 */ /* 0x004fca0000004100 */
[----:B-1----:R-:W-:-:S04]  /*0dc0*/  FMUL R0, R0, UR13 ;  /* 0x0000000d00007c20 */ /* 0x002fc80008400000 */
[----:B---3--:R-:W-:Y:S01]  /*0dd0*/  FFMA R0, R8, UR12, R0 ;  /* 0x0000000c08007c23 */ /* 0x008fe20008000000 */
[----:B------:R-:W-:-:S04]  /*0de0*/  IMAD R8, R24, UR5, R27 ;  /* 0x0000000518087c24 */ /* 0x000fc8000f8e021b */
[----:B------:R-:W-:Y:S02]  /*0df0*/  F2FP.F16.F32.PACK_AB R0, RZ, R0 ;  /* 0x00000000ff00723e */ /* 0x000fe400000000ff */
[----:B------:R-:W-:-:S05]  /*0e00*/  LEA.HI.X R29, R26, UR7, R8, 0x1, P4 ;  /* 0x000000071a1d7c11 */ /* 0x000fca000a0f0c08 */
[----:B------:R0:W-:Y:S02]  /*0e10*/  STG.E.U16 desc[UR10][R28.64], R0 ;  /* 0x000000001c007986 */ /* 0x0001e4000c10150a */
.L_x_7:
[----:B------:R-:W-:Y:S05]  /*0e20*/  BSYNC.RECONVERGENT B0 ;  /* 0x0000000000007941 */ /* 0x000fea0003800200 */
.L_x_6:
[----:B------:R-:W-:Y:S04]  /*0e30*/  BSSY.RECONVERGENT B0, `(.L_x_8) ;  /* 0x0000017000007945 */ /* 0x000fe80003800200 */
[----:B------:R-:W-:Y:S05]  /*0e40*/  @P3 BRA `(.L_x_9) ;  /* 0x0000000000543947 */ /* 0x000fea0003800000 */
[----:B------:R-:W1:Y:S01]  /*0e50*/  LDCU.128 UR4, c[0x0][0x3c0] ;  /* 0x00007800ff0477ac */ /* 0x000e620008000c00 */
[----:B------:R-:W-:Y:S02]  /*0e60*/  SHF.R.S32.HI R27, RZ, 0x1f, R52 ;  /* 0x0000001fff1b7819 */ /* 0x000fe40000011434 */
[----:B------:R-:W-:Y:S01]  /*0e70*/  MOV R26, R52 ;  /* 0x00000034001a7202 */ /* 0x000fe20000000f00 */
[----:B------:R-:W2:Y:S04]  /*0e80*/  LDCU.64 UR12, c[0x0][0x3b8] ;  /* 0x00007700ff0c77ac */ /* 0x000ea80008000a00 */
[----:B-1----:R-:W-:-:S04]  /*0e90*/  IMAD.WIDE.U32 R30, R24, UR4, R26 ;  /* 0x00000004181e7c25 */ /* 0x002fc8000f8e001a */
[----:B0-----:R-:W-:Y:S01]  /*0ea0*/  IMAD R0, R24, UR5, R31 ;  /* 0x0000000518007c24 */ /* 0x001fe2000f8e021f */
[C---:B--2---:R-:W-:Y:S01]  /*0eb0*/  LEA R28, P3, R30.reuse, UR12, 0x1 ;  /* 0x0000000c1e1c7c11 */ /* 0x044fe2000f8608ff */
[----:B------:R-:W0:Y:S03]  /*0ec0*/  LDCU.64 UR4, c[0x0][0x3d0] ;  /* 0x00007a00ff0477ac */ /* 0x000e260008000a00 */
[----:B------:R-:W-:Y:S01]  /*0ed0*/  LEA.HI.X R29, R30, UR13, R0, 0x1, P3 ;  /* 0x0000000d1e1d7c11 */ /* 0x000fe200098f0c00 */
[----:B------:R-:W1:Y:S04]  /*0ee0*/  LDCU UR13, c[0x0][0x3b0] ;  /* 0x00007600ff0d77ac */ /* 0x000e680008000800 */
[----:B------:R2:W3:Y:S01]  /*0ef0*/  LDG.E.U16 R0, desc[UR10][R28.64+0x2] ;  /* 0x0000020a1c007981 */ /* 0x0004e2000c1e1500 */
[----:B------:R-:W4:Y:S01]  /*0f00*/  LDCU UR12, c[0x0][0x38c] ;  /* 0x00007180ff0c77ac */ /* 0x000f220008000800 */
[----:B0-----:R-:W-:-:S04]  /*0f10*/  IMAD.WIDE.U32 R26, R24, UR4, R26 ;  /* 0x00000004181a7c25 */ /* 0x001fc8000f8e001a */
[----:B------:R-:W-:Y:S01]  /*0f20*/  IMAD R8, R24, UR5, R27 ;  /* 0x0000000518087c24 */ /* 0x000fe2000f8e021b */
[----:B--2---:R-:W-:-:S04]  /*0f30*/  LEA R28, P3, R26, UR6, 0x1 ;  /* 0x000000061a1c7c11 */ /* 0x004fc8000f8608ff */
[----:B------:R-:W-:Y:S01]  /*0f40*/  LEA.HI.X R29, R26, UR7, R8, 0x1, P3 ;  /* 0x000000071a1d7c11 */ /* 0x000fe200098f0c08 */
[----:B---3--:R-:W-:-:S05]  /*0f50*/  HADD2.F32 R0, -RZ, R0.H0_H0 ;  /* 0x20000000ff007230 */ /* 0x008fca0000004100 */
[----:B-1----:R-:W-:-:S04]  /*0f60*/  FMUL R0, R0, UR13 ;  /* 0x0000000d00007c20 */ /* 0x002fc80008400000 */
[----:B----4-:R-:W-:-:S05]  /*0f70*/  FFMA R0, R9, UR12, R0 ;  /* 0x0000000c09007c23 */ /* 0x010fca0008000000 */
[----:B------:R-:W-:-:S05]  /*0f80*/  F2FP.F16.F32.PACK_AB R0, RZ, R0 ;  /* 0x00000000ff00723e */ /* 0x000fca00000000ff */
[----:B------:R1:W-:Y:S02]  /*0f90*/  STG.E.U16 desc[UR10][R28.64+0x2], R0 ;  /* 0x000002001c007986 */ /* 0x0003e4000c10150a */
.L_x_9:
[----:B------:R-:W-:Y:S05]  /*0fa0*/  BSYNC.RECONVERGENT B0 ;  /* 0x0000000000007941 */ /* 0x000fea0003800200 */
.L_x_8:
[----:B------:R-:W-:Y:S04]  /*0fb0*/  BSSY.RECONVERGENT B0, `(.L_x_10) ;  /* 0x0000017000007945 */ /* 0x000fe80003800200 */
[----:B------:R-:W-:Y:S05]  /*0fc0*/  @P1 BRA `(.L_x_11) ;  /* 0x0000000000541947 */ /* 0x000fea0003800000 */
[----:B------:R-:W0:Y:S01]  /*0fd0*/  LDCU.128 UR4, c[0x0][0x3c0] ;  /* 0x00007800ff0477ac */ /* 0x000e220008000c00 */
[----:B------:R-:W-:Y:S02]  /*0fe0*/  SHF.R.S32.HI R27, RZ, 0x1f, R52 ;  /* 0x0000001fff1b7819 */ /* 0x000fe40000011434 */
[----:B------:R-:W-:Y:S01]  /*0ff0*/  MOV R26, R52 ;  /* 0x00000034001a7202 */ /* 0x000fe20000000f00 */
[----:B------:R-:W2:Y:S04]  /*1000*/  LDCU.64 UR12, c[0x0][0x3b8] ;  /* 0x00007700ff0c77ac */ /* 0x000ea80008000a00 */
[----:B01----:R-:W-:-:S04]  /*1010*/  IMAD.WIDE.U32 R28, R24, UR4, R26 ;  /* 0x00000004181c7c25 */ /* 0x003fc8000f8e001a */
[----:B------:R-:W-:Y:S01]  /*1020*/  IMAD R0, R24, UR5, R29 ;  /* 0x0000000518007c24 */ /* 0x000fe2000f8e021d */
[C---:B--2---:R-:W-:Y:S01]  /*1030*/  LEA R8, P1, R28.reuse, UR12, 0x1 ;  /* 0x0000000c1c087c11 */ /* 0x044fe2000f8208ff */
[----:B------:R-:W0:Y:S03]  /*1040*/  LDCU.64 UR4, c[0x0][0x3d0] ;  /* 0x00007a00ff0477ac */ /* 0x000e260008000a00 */
[----:B------:R-:W-:Y:S01]  /*1050*/  LEA.HI.X R9, R28, UR13, R0, 0x1, P1 ;  /* 0x0000000d1c097c11 */ /* 0x000fe200088f0c00 */
[----:B------:R-:W1:Y:S04]  /*1060*/  LDCU UR13, c[0x0][0x3b0] ;  /* 0x00007600ff0d77ac */ /* 0x000e680008000800 */
[----:B------:R2:W3:Y:S01]  /*1070*/  LDG.E.U16 R0, desc[UR10][R8.64+0x4] ;  /* 0x0000040a08007981 */ /* 0x0004e2000c1e1500 */
[----:B------:R-:W4:Y:S01]  /*1080*/  LDCU UR12, c[0x0][0x38c] ;  /* 0x00007180ff0c77ac */ /* 0x000f220008000800 */
[----:B0-----:R-:W-:-:S03]  /*1090*/  IMAD.WIDE.U32 R26, R24, UR4, R26 ;  /* 0x00000004181a7c25 */ /* 0x001fc6000f8e001a */
[----:B------:R-:W-:Y:S01]  /*10a0*/  LEA R28, P1, R26, UR6, 0x1 ;  /* 0x000000061a1c7c11 */ /* 0x000fe2000f8208ff */
[----:B--2---:R-:W-:-:S05]  /*10b0*/  IMAD R8, R24, UR5, R27 ;  /* 0x0000000518087c24 */ /* 0x004fca000f8e021b */
[----:B------:R-:W-:Y:S01]  /*10c0*/  LEA.HI.X R29, R26, UR7, R8, 0x1, P1 ;  /* 0x000000071a1d7c11 */ /* 0x000fe200088f0c08 */
[----:B---3--:R-:W-:-:S05]  /*10d0*/  HADD2.F32 R0, -RZ, R0.H0_H0 ;  /* 0x20000000ff007230 */ /* 0x008fca0000004100 */
[----:B-1----:R-:W-:-:S04]  /*10e0*/  FMUL R0, R0, UR13 ;  /* 0x0000000d00007c20 */ /* 0x002fc80008400000 */
[----:B----4-:R-:W-:-:S05]  /*10f0*/  FFMA R0, R10, UR12, R0 ;  /* 0x0000000c0a007c23 */ /* 0x010fca0008000000 */
[----:B------:R-:W-:-:S05]  /*1100*/  F2FP.F16.F32.PACK_AB R0, RZ, R0 ;  /* 0x00000000ff00723e */ /* 0x000fca00000000ff */
[----:B------:R2:W-:Y:S02]  /*1110*/  STG.E.U16 desc[UR10][R28.64+0x4], R0 ;  /* 0x000004001c007986 */ /* 0x0005e4000c10150a */
.L_x_11:
[----:B------:R-:W-:Y:S05]  /*1120*/  BSYNC.RECONVERGENT B0 ;  /* 0x0000000000007941 */ /* 0x000fea0003800200 */
.L_x_10:
[----:B------:R-:W-:Y:S04]  /*1130*/  BSSY.RECONVERGENT B0, `(.L_x_12) ;  /* 0x0000017000007945 */ /* 0x000fe80003800200 */
[----:B------:R-:W-:Y:S05]  /*1140*/  @P0 BRA `(.L_x_13) ;  /* 0x0000000000540947 */ /* 0x000fea0003800000 */
[----:B------:R-:W0:Y:S01]  /*1150*/  LDCU.128 UR4, c[0x0][0x3c0] ;  /* 0x00007800ff0477ac */ /* 0x000e220008000c00 */
[----:B------:R-:W-:Y:S02]  /*1160*/  SHF.R.S32.HI R9, RZ, 0x1f, R52 ;  /* 0x0000001fff097819 */ /* 0x000fe40000011434 */
[----:B------:R-:W-:Y:S01]  /*1170*/  MOV R8, R52 ;  /* 0x0000003400087202 */ /* 0x000fe20000000f00 */
[----:B------:R-:W3:Y:S04]  /*1180*/  LDCU.64 UR12, c[0x0][0x3b8] ;  /* 0x00007700ff0c77ac */ /* 0x000ee80008000a00 */
[----:B012---:R-:W-:-:S04]  /*1190*/  IMAD.WIDE.U32 R28, R24, UR4, R8 ;  /* 0x00000004181c7c25 */ /* 0x007fc8000f8e0008 */
[----:B------:R-:W-:Y:S01]  /*11a0*/  IMAD R0, R24, UR5, R29 ;  /* 0x0000000518007c24 */ /* 0x000fe2000f8e021d */
[C---:B---3--:R-:W-:Y:S01]  /*11b0*/  LEA R26, P0, R28.reuse, UR12, 0x1 ;  /* 0x0000000c1c1a7c11 */ /* 0x048fe2000f8008ff */
[----:B------:R-:W0:Y:S03]  /*11c0*/  LDCU.64 UR4, c[0x0][0x3d0] ;  /* 0x00007a00ff0477ac */ /* 0x000e260008000a00 */
[----:B------:R-:W-:Y:S01]  /*11d0*/  LEA.HI.X R27, R28, UR13, R0, 0x1, P0 ;  /* 0x0000000d1c1b7c11 */ /* 0x000fe200080f0c00 */
[----:B------:R-:W1:Y:S04]  /*11e0*/  LDCU UR13, c[0x0][0x3b0] ;  /* 0x00007600ff0d77ac */ /* 0x000e680008000800 */
[----:B------:R-:W2:Y:S01]  /*11f0*/  LDG.E.U16 R0, desc[UR10][R26.64+0x6] ;  /* 0x0000060a1a007981 */ /* 0x000ea2000c1e1500 */
[----:B------:R-:W3:Y:S01]  /*1200*/  LDCU UR12, c[0x0][0x38c] ;  /* 0x00007180ff0c77ac */ /* 0x000ee20008000800 */
[----:B0-----:R-:W-:-:S04]  /*1210*/  IMAD.WIDE.U32 R8, R24, UR4, R8 ;  /* 0x0000000418087c25 */ /* 0x001fc8000f8e0008 */
[----:B------:R-:W-:Y:S01]  /*1220*/  IMAD R24, R24, UR5, R9 ;  /* 0x0000000518187c24 */ /* 0x000fe2000f8e0209 */
[----:B------:R-:W-:Y:S01]  /*1230*/  LEA R10, P0, R8, UR6, 0x1 ;  /* 0x00000006080a7c11 */ /* 0x000fe2000f8008ff */
[----:B--2---:R-:W-:-:S05]  /*1240*/  HADD2.F32 R0, -RZ, R0.H0_H0 ;  /* 0x20000000ff007230 */ /* 0x004fca0000004100 */
[----:B-1----:R-:W-:-:S04]  /*1250*/  FMUL R0, R0, UR13 ;  /* 0x0000000d00007c20 */ /* 0x002fc80008400000 */
[----:B---3--:R-:W-:Y:S01]  /*1260*/  FFMA R0, R11, UR12, R0 ;  /* 0x0000000c0b007c23 */ /* 0x008fe20008000000 */
[----:B------:R-:W-:-:S04]  /*1270*/  LEA.HI.X R11, R8, UR7, R24, 0x1, P0 ;  /* 0x00000007080b7c11 */ /* 0x000fc800080f0c18 */
[----:B------:R-:W-:-:S05]  /*1280*/  F2FP.F16.F32.PACK_AB R0, RZ, R0 ;  /* 0x00000000ff00723e */ /* 0x000fca00000000ff */
[----:B------:R3:W-:Y:S02]  /*1290*/  STG.E.U16 desc[UR10][R10.64+0x6], R0 ;  /* 0x000006000a007986 */ /* 0x0007e4000c10150a */
.L_x_13:
[----:B------:R-:W-:Y:S05]  /*12a0*/  BSYNC.RECONVERGENT B0 ;  /* 0x0000000000007941 */ /* 0x000fea0003800200 */
.L_x_12:
[----:B------:R-:W-:Y:S01]  /*12b0*/  ISETP.GE.OR P5, PT, R52, UR8, P2 ;  /* 0x0000000834007c0c */ /* 0x000fe200097a6670 */
[----:B------:R-:W-:Y:S01]  /*12c0*/  BSSY.RECONVERGENT B0, `(.L_x_14) ;  /* 0x000001c000007945 */ /* 0x000fe20003800200 */
[----:B------:R-:W-:Y:S02]  /*12d0*/  ISETP.GE.AND P4, PT, R3, UR9, PT ;  /* 0x0000000903007c0c */ /* 0x000fe4000bf86270 */
[----:B------:R-:W-:Y:S02]  /*12e0*/  ISETP.GE.AND P0, PT, R2, UR9, PT ;  /* 0x0000000902007c0c */ /* 0x000fe4000bf06270 */
[C---:B------:R-:W-:Y:S02]  /*12f0*/  ISETP.GE.OR P1, PT, R7.reuse, UR8, P2 ;  /* 0x0000000807007c0c */ /* 0x040fe40009726670 */
[C---:B------:R-:W-:Y:S02]  /*1300*/  ISETP.GE.OR P6, PT, R7.reuse, UR8, P4 ;  /* 0x0000000807007c0c */ /* 0x040fe4000a7c6670 */
[----:B------:R-:W-:-:S03]  /*1310*/  ISETP.GE.OR P3, PT, R7, UR8, P0 ;  /* 0x0000000807007c0c */ /* 0x000fc60008766670 */
[----:B------:R-:W-:Y:S10]  /*1320*/  @P5 BRA `(.L_x_15) ;  /* 0x0000000000545947 */ /* 0x000ff40003800000 */
[----:B------:R-:W4:Y:S01]  /*1330*/  LDCU.128 UR4, c[0x0][0x3c0] ;  /* 0x00007800ff0477ac */ /* 0x000f220008000c00 */
[----:B------:R-:W-:Y:S02]  /*1340*/  SHF.R.S32.HI R9, RZ, 0x1f, R52 ;  /* 0x0000001fff097819 */ /* 0x000fe40000011434 */
[----:B------:R-:W-:Y:S01]  /*1350*/  MOV R8, R52 ;  /* 0x0000003400087202 */ /* 0x000fe20000000f00 */
[----:B------:R-:W5:Y:S04]  /*1360*/  LDCU.64 UR12, c[0x0][0x3b8] ;  /* 0x00007700ff0c77ac */ /* 0x000f680008000a00 */
[----:B----4-:R-:W-:-:S04]  /*1370*/  IMAD.WIDE.U32 R24, R4, UR4, R8 ;  /* 0x0000000404187c25 */ /* 0x010fc8000f8e0008 */
[----:B0123--:R-:W-:Y:S01]  /*1380*/  IMAD R0, R4, UR5, R25 ;  /* 0x0000000504007c24 */ /* 0x00ffe2000f8e0219 */
[C---:B-----5:R-:W-:Y:S01]  /*1390*/  LEA R10, P5, R24.reuse, UR12, 0x1 ;  /* 0x0000000c180a7c11 */ /* 0x060fe2000f8a08ff */
        /* <DEDUP_REMOVED lines=14> */
.L_x_15:
[----:B------:R-:W-:Y:S05]  /*1480*/  BSYNC.RECONVERGENT B0 ;  /* 0x0000000000007941 */ /* 0x000fea0003800200 */
.L_x_14:
[----:B------:R-:W-:Y:S01]  /*1490*/  BSSY.RECONVERGENT B0, `(.L_x_16) ;  /* 0x0000019000007945 */ /* 0x000fe20003800200 */
[----:B------:R-:W-:Y:S02]  /*14a0*/  ISETP.GE.OR P5, PT, R6, UR8, P2 ;  /* 0x0000000806007c0c */ /* 0x000fe400097a6670 */
[----:B------:R-:W-:Y:S01]  /*14b0*/  ISETP.GE.OR P2, PT, R5, UR8, P2 ;  /* 0x0000000805007c0c */ /* 0x000fe20009746670 */
[----:B------:R-:W-:-:S12]  /*14c0*/  @P1 BRA `(.L_x_17) ;  /* 0x0000000000541947 */ /* 0x000fd80003800000 */
[----:B------:R-:W5:Y:S01]  /*14d0*/  LDCU.128 UR4, c[0x0][0x3c0] ;  /* 0x00007800ff0477ac */ /* 0x000f620008000c00 */
[----:B------:R-:W-:Y:S02]  /*14e0*/  SHF.R.S32.HI R9, RZ, 0x1f, R52 ;  /* 0x0000001fff097819 */ /* 0x000fe40000011434 */
[----:B------:R-:W-:Y:S01]  /*14f0*/  MOV R8, R52 ;  /* 0x0000003400087202 */ /* 0x000fe20000000f00 */
[----:B------:R-:W0:Y:S04]  /*1500*/  LDCU.64 UR12, c[0x0][0x3b8] ;  /* 0x00007700ff0c77ac */ /* 0x000e280008000a00 */
[----:B-----5:R-:W-:-:S04]  /*1510*/  IMAD.WIDE.U32 R24, R4, UR4, R8 ;  /* 0x0000000404187c25 */ /* 0x020fc8000f8e0008 */
[----:B01234-:R-:W-:Y:S01]  /*1520*/  IMAD R0, R4, UR5, R25 ;  /* 0x0000000504007c24 */ /* 0x01ffe2000f8e0219 */
[C---:B------:R-:W-:Y:S01]  /*1530*/  LEA R10, P1, R24.reuse, UR12, 0x1 ;  /* 0x0000000c180a7c11 */ /* 0x040fe2000f8208ff */
        /* <DEDUP_REMOVED lines=14> */
.L_x_17:
[----:B------:R-:W-:Y:S05]  /*1620*/  BSYNC.RECONVERGENT B0 ;  /* 0x0000000000007941 */ /* 0x000fea0003800200 */
.L_x_16:
[----:B------:R-:W-:Y:S04]  /*1630*/  BSSY.RECONVERGENT B0, `(.L_x_18) ;  /* 0x0000017000007945 */ /* 0x000fe80003800200 */
[----:B------:R-:W-:Y:S05]  /*1640*/  @P5 BRA `(.L_x_19) ;  /* 0x0000000000545947 */ /* 0x000fea0003800000 */
        /* <DEDUP_REMOVED lines=21> */
.L_x_19:
[----:B------:R-:W-:Y:S05]  /*17a0*/  BSYNC.RECONVERGENT B0 ;  /* 0x0000000000007941 */ /* 0x000fea0003800200 */
.L_x_18:
        /* <DEDUP_REMOVED lines=23> */
.L_x_21:
[----:B------:R-:W-:Y:S05]  /*1920*/  BSYNC.RECONVERGENT B0 ;  /* 0x0000000000007941 */ /* 0x000fea0003800200 */
.L_x_20:
[----:B------:R-:W-:Y:S01]  /*1930*/  ISETP.GE.OR P1, PT, R52, UR8, P4 ;  /* 0x0000000834007c0c */ /* 0x000fe2000a726670 */
[----:B------:R-:W-:Y:S01]  /*1940*/  BSSY.RECONVERGENT B0, `(.L_x_22) ;  /* 0x0000019000007945 */ /* 0x000fe20003800200 */
[C---:B------:R-:W-:Y:S02]  /*1950*/  ISETP.GE.OR P5, PT, R6.reuse, UR8, P4 ;  /* 0x0000000806007c0c */ /* 0x040fe4000a7a6670 */
[----:B------:R-:W-:-:S09]  /*1960*/  ISETP.GE.OR P2, PT, R6, UR8, P0 ;  /* 0x0000000806007c0c */ /* 0x000fd20008746670 */
[----:B------:R-:W-:Y:S05]  /*1970*/  @P1 BRA `(.L_x_23) ;  /* 0x0000000000541947 */ /* 0x000fea0003800000 */
[----:B------:R-:W0:Y:S01]  /*1980*/  LDCU.128 UR4, c[0x0][0x3c0] ;  /* 0x00007800ff0477ac */ /* 0x000e220008000c00 */
[----:B------:R-:W-:Y:S02]  /*1990*/  SHF.R.S32.HI R7, RZ, 0x1f, R52 ;  /* 0x0000001fff077819 */ /* 0x000fe40000011434 */
[----:B------:R-:W-:Y:S01]  /*19a0*/  MOV R6, R52 ;  /* 0x0000003400067202 */ /* 0x000fe20000000f00 */
[----:B------:R-:W5:Y:S04]  /*19b0*/  LDCU.64 UR12, c[0x0][0x3b8] ;  /* 0x00007700ff0c77ac */ /* 0x000f680008000a00 */
[----:B0--34-:R-:W-:-:S04]  /*19c0*/  IMAD.WIDE.U32 R10, R3, UR4, R6 ;  /* 0x00000004030a7c25 */ /* 0x019fc8000f8e0006 */
[C---:B-12---:R-:W-:Y:S01]  /*19d0*/  IMAD R0, R3.reuse, UR5, R11 ;  /* 0x0000000503007c24 */ /* 0x046fe2000f8e020b */
        /* <DEDUP_REMOVED lines=15> */
.L_x_23:
[----:B------:R-:W-:Y:S05]  /*1ad0*/  BSYNC.RECONVERGENT B0 ;  /* 0x0000000000007941 */ /* 0x000fea0003800200 */
.L_x_22:
[----:B------:R-:W-:Y:S01]  /*1ae0*/  BSSY.RECONVERGENT B0, `(.L_x_24) ;  /* 0x000001a000007945 */ /* 0x000fe20003800200 */
[C---:B------:R-:W-:Y:S02]  /*1af0*/  ISETP.GE.OR P1, PT, R5.reuse, UR8, P0 ;  /* 0x0000000805007c0c */ /* 0x040fe40008726670 */
[----:B------:R-:W-:Y:S02]  /*1b00*/  ISETP.GE.OR P4, PT, R5, UR8, P4 ;  /* 0x0000000805007c0c */ /* 0x000fe4000a786670 */
[----:B------:R-:W-:Y:S01]  /*1b10*/  ISETP.GE.OR P0, PT, R52, UR8, P0 ;  /* 0x0000000834007c0c */ /* 0x000fe20008706670 */
[----:B------:R-:W-:-:S12]  /*1b20*/  @P6 BRA `(.L_x_25) ;  /* 0x0000000000546947 */ /* 0x000fd80003800000 */
[----:B------:R-:W0:Y:S01]  /*1b30*/  LDCU.128 UR4, c[0x0][0x3c0] ;  /* 0x00007800ff0477ac */ /* 0x000e220008000c00 */
[----:B------:R-:W-:Y:S02]  /*1b40*/  SHF.R.S32.HI R7, RZ, 0x1f, R52 ;  /* 0x0000001fff077819 */ /* 0x000fe40000011434 */
[----:B------:R-:W-:Y:S01]  /*1b50*/  MOV R6, R52 ;  /* 0x0000003400067202 */ /* 0x000fe20000000f00 */
[----:B------:R-:W5:Y:S04]  /*1b60*/  LDCU.64 UR12, c[0x0][0x3b8] ;  /* 0x00007700ff0c77ac */ /* 0x000f680008000a00 */
[----:B0-----:R-:W-:-:S04]  /*1b70*/  IMAD.WIDE.U32 R8, R3, UR4, R6 ;  /* 0x0000000403087c25 */ /* 0x001fc8000f8e0006 */
[C---:B-1234-:R-:W-:Y:S01]  /*1b80*/  IMAD R0, R3.reuse, UR5, R9 ;  /* 0x0000000503007c24 */ /* 0x05efe2000f8e0209 */
[C---:B-----5:R-:W-:Y:S01]  /*1b90*/  LEA R4, P6, R8.reuse, UR12, 0x1 ;  /* 0x0000000c08047c11 */ /* 0x060fe2000f8c08ff */
        /* <DEDUP_REMOVED lines=14> */
.L_x_25:
[----:B------:R-:W-:Y:S05]  /*1c80*/  BSYNC.RECONVERGENT B0 ;  /* 0x0000000000007941 */ /* 0x000fea0003800200 */
.L_x_24:
[----:B------:R-:W-:Y:S04]  /*1c90*/  BSSY.RECONVERGENT B0, `(.L_x_26) ;  /* 0x0000017000007945 */ /* 0x000fe80003800200 */
[----:B------:R-:W-:Y:S05]  /*1ca0*/  @P5 BRA `(.L_x_27) ;  /* 0x0000000000545947 */ /* 0x000fea0003800000 */
        /* <DEDUP_REMOVED lines=21> */
.L_x_27:
[----:B------:R-:W-:Y:S05]  /*1e00*/  BSYNC.RECONVERGENT B0 ;  /* 0x0000000000007941 */ /* 0x000fea0003800200 */
.L_x_26:
        /* <DEDUP_REMOVED lines=23> */
.L_x_29:
[----:B------:R-:W-:Y:S05]  /*1f80*/  BSYNC.RECONVERGENT B0 ;  /* 0x0000000000007941 */ /* 0x000fea0003800200 */
.L_x_28:
[----:B------:R-:W-:Y:S04]  /*1f90*/  BSSY.RECONVERGENT B0, `(.L_x_30) ;  /* 0x0000017000007945 */ /* 0x000fe80003800200 */
[----:B------:R-:W-:Y:S05]  /*1fa0*/  @P0 BRA `(.L_x_31) ;  /* 0x0000000000540947 */ /* 0x000fea0003800000 */
[----:B------:R-:W0:Y:S01]  /*1fb0*/  LDCU.128 UR4, c[0x0][0x3c0] ;  /* 0x00007800ff0477ac */ /* 0x000e220008000c00 */
[----:B------:R-:W-:Y:S02]  /*1fc0*/  SHF.R.S32.HI R5, RZ, 0x1f, R52 ;  /* 0x0000001fff057819 */ /* 0x000fe40000011434 */
[----:B------:R-:W-:Y:S01]  /*1fd0*/  MOV R4, R52 ;  /* 0x0000003400047202 */ /* 0x000fe20000000f00 */
[----:B------:R-:W5:Y:S01]  /*1fe0*/  LDCU.64 UR12, c[0x0][0x3b8] ;  /* 0x00007700ff0c77ac */ /* 0x000f620008000a00 */
[----:B------:R-:W5:Y:S03]  /*1ff0*/  LDCU UR9, c[0x0][0x38c] ;  /* 0x00007180ff0977ac */ /* 0x000f660008000800 */
[----:B0-----:R-:W-:-:S04]  /*2000*/  IMAD.WIDE.U32 R8, R2, UR4, R4 ;  /* 0x0000000402087c25 */ /* 0x001fc8000f8e0004 */
[----:B-1234-:R-:W-:Y:S01]  /*2010*/  IMAD R0, R2, UR5, R9 ;  /* 0x0000000502007c24 */ /* 0x01efe2000f8e0209 */
[C---:B-----5:R-:W-:Y:S01]  /*2020*/  LEA R6, P0, R8.reuse, UR12, 0x1 ;  /* 0x0000000c08067c11 */ /* 0x060fe2000f8008ff */
[----:B------:R-:W0:Y:S03]  /*2030*/  LDCU UR12, c[0x0][0x3b0] ;  /* 0x00007600ff0c77ac */ /* 0x000e260008000800 */
[----:B------:R-:W-:Y:S01]  /*2040*/  LEA.HI.X R7, R8, UR13, R0, 0x1, P0 ;  /* 0x0000000d08077c11 */ /* 0x000fe200080f0c00 */
[----:B------:R-:W1:Y:S04]  /*2050*/  LDCU.64 UR4, c[0x0][0x3d0] ;  /* 0x00007a00ff0477ac */ /* 0x000e680008000a00 */
[----:B------:R2:W3:Y:S01]  /*2060*/  LDG.E.U16 R0, desc[UR10][R6.64] ;  /* 0x0000000a06007981 */ /* 0x0004e2000c1e1500 */
[----:B-1----:R-:W-:-:S04]  /*2070*/  IMAD.WIDE.U32 R4, R2, UR4, R4 ;  /* 0x0000000402047c25 */ /* 0x002fc8000f8e0004 */
[----:B------:R-:W-:Y:S01]  /*2080*/  IMAD R3, R2, UR5, R5 ;  /* 0x0000000502037c24 */ /* 0x000fe2000f8e0205 */
[----:B--2---:R-:W-:-:S04]  /*2090*/  LEA R6, P0, R4, UR6, 0x1 ;  /* 0x0000000604067c11 */ /* 0x004fc8000f8008ff */
[----:B------:R-:W-:Y:S01]  /*20a0*/  LEA.HI.X R7, R4, UR7, R3, 0x1, P0 ;  /* 0x0000000704077c11 */ /* 0x000fe200080f0c03 */
[----:B---3--:R-:W-:-:S05]  /*20b0*/  HADD2.F32 R0, -RZ, R0.H0_H0 ;  /* 0x20000000ff007230 */ /* 0x008fca0000004100 */
[----:B0-----:R-:W-:-:S04]  /*20c0*/  FMUL R0, R0, UR12 ;  /* 0x0000000c00007c20 */ /* 0x001fc80008400000 */
[----:B------:R-:W-:-:S05]  /*20d0*/  FFMA R0, R20, UR9, R0 ;  /* 0x0000000914007c23 */ /* 0x000fca0008000000 */
[----:B------:R-:W-:-:S05]  /*20e0*/  F2FP.F16.F32.PACK_AB R0, RZ, R0 ;  /* 0x00000000ff00723e */ /* 0x000fca00000000ff */
[----:B------:R0:W-:Y:S02]  /*20f0*/  STG.E.U16 desc[UR10][R6.64], R0 ;  /* 0x0000000006007986 */ /* 0x0001e4000c10150a */
.L_x_31:
[----:B------:R-:W-:Y:S05]  /*2100*/  BSYNC.RECONVERGENT B0 ;  /* 0x0000000000007941 */ /* 0x000fea0003800200 */
.L_x_30:
        /* <DEDUP_REMOVED lines=23> */
.L_x_33:
[----:B------:R-:W-:Y:S05]  /*2280*/  BSYNC.RECONVERGENT B0 ;  /* 0x0000000000007941 */ /* 0x000fea0003800200 */
.L_x_32:
        /* <DEDUP_REMOVED lines=23> */
.L_x_35:
[----:B------:R-:W-:Y:S05]  /*2400*/  BSYNC.RECONVERGENT B0 ;  /* 0x0000000000007941 */ /* 0x000fea0003800200 */
.L_x_34:
[----:B------:R-:W-:Y:S05]  /*2410*/  @P1 EXIT ;  /* 0x000000000000194d */ /* 0x000fea0003800000 */
[----:B------:R-:W0:Y:S01]  /*2420*/  LDCU.128 UR4, c[0x0][0x3c0] ;  /* 0x00007800ff0477ac */ /* 0x000e220008000c00 */
[----:B------:R-:W-:Y:S02]  /*2430*/  SHF.R.S32.HI R5, RZ, 0x1f, R52 ;  /* 0x0000001fff057819 */ /* 0x000fe40000011434 */
[----:B------:R-:W-:Y:S01]  /*2440*/  MOV R4, R52 ;  /* 0x0000003400047202 */ /* 0x000fe20000000f00 */
[----:B------:R-:W5:Y:S04]  /*2450*/  LDCU.64 UR8, c[0x0][0x3b8] ;  /* 0x00007700ff0877ac */ /* 0x000f680008000a00 */
[----:B0-----:R-:W-:-:S04]  /*2460*/  IMAD.WIDE.U32 R8, R2, UR4, R4 ;  /* 0x0000000402087c25 */ /* 0x001fc8000f8e0004 */
[----:B-1234-:R-:W-:Y:S01]  /*2470*/  IMAD R0, R2, UR5, R9 ;  /* 0x0000000502007c24 */ /* 0x01efe2000f8e0209 */
        /* <DEDUP_REMOVED lines=14> */
[----:B------:R-:W-:Y:S01]  /*2560*/  STG.E.U16 desc[UR10][R6.64+0x6], R0 ;  /* 0x0000060006007986 */ /* 0x000fe2000c10150a */
[----:B------:R-:W-:Y:S05]  /*2570*/  EXIT ;  /* 0x000000000000794d */ /* 0x000fea0003800000 */
.L_x_36:
        /* <DEDUP_REMOVED lines=16> */
.L_x_806:


//--------------------- .text._ZN7cutlass9reference6device6kernel12BlockForEachINS_6half_tENS1_6detail17RandomUniformFuncIS4_EEEEvPT_mNT0_6ParamsE --------------------------
	.section	.text._ZN7cutlass9reference6device6kernel12BlockForEachINS_6half_tENS1_6detail17RandomUniformFuncIS4_EEEEvPT_mNT0_6ParamsE,"ax",@progbits
	.align	128
        .global         _ZN7cutlass9reference6device6kernel12BlockForEachINS_6half_tENS1_6detail17RandomUniformFuncIS4_EEEEvPT_mNT0_6ParamsE
        .type           _ZN7cutlass9reference6device6kernel12BlockForEachINS_6half_tENS1_6detail17RandomUniformFuncIS4_EEEEvPT_mNT0_6ParamsE,@function
        .size           _ZN7cutlass9reference6device6kernel12BlockForEachINS_6half_tENS1_6detail17RandomUniformFuncIS4_EEEEvPT_mNT0_6ParamsE,(.L_x_807 - _ZN7cutlass9reference6device6kernel12BlockForEachINS_6half_tENS1_6detail17RandomUniformFuncIS4_EEEEvPT_mNT0_6ParamsE)
        .other          _ZN7cutlass9reference6device6kernel12BlockForEachINS_6half_tENS1_6detail17RandomUniformFuncIS4_EEEEvPT_mNT0_6ParamsE,@"STO_CUDA_ENTRY STV_DEFAULT"
_ZN7cutlass9reference6device6kernel12BlockForEachINS_6half_tENS1_6detail17RandomUniformFuncIS4_EEEEvPT_mNT0_6ParamsE:
.text._ZN7cutlass9reference6device6kernel12BlockForEachINS_6half_tENS1_6detail17RandomUniformFuncIS4_EEEEvPT_mNT0_6ParamsE:
[----:B------:R-:W0:Y:S08]  /*0000*/  LDC R1, c[0x0][0x37c] ;  /* 0x0000df00ff017b82 */ /* 0x000e300000000800 */
[----:B------:R-:W1:Y:S01]  /*0010*/  LDC.64 R4, c[0x0][0x390] ;  /* 0x0000e400ff047b82 */ /* 0x000e620000000a00 */
[----:B------:R-:W2:Y:S01]  /*0020*/  S2R R15, SR_TID.X ;  /* 0x00000000000f7919 */ /* 0x000ea20000002100 */
[----:B0-----:R-:W-:Y:S01]  /*0030*/  VIADD R1, R1, 0xffffffa0 ;  /* 0xffffffa001017836 */ /* 0x001fe20000000000 */
[----:B------:R-:W0:Y:S01]  /*0040*/  LDCU.64 UR18, c[0x0][0x358] ;  /* 0x00006b00ff1277ac */ /* 0x000e220008000a00 */
[----:B------:R-:W-:Y:S04]  /*0050*/  BSSY.RECONVERGENT B1, `(.L_x_37) ;  /* 0x0000270000017945 */ /* 0x000fe80003800200 */
[----:B------:R-:W3:Y:S08]  /*0060*/  LDC.64 R12, c[0x0][0x398] ;  /* 0x0000e600ff0c7b82 */ /* 0x000ef00000000a00 */
[----:B------:R-:W4:Y:S08]  /*0070*/  LDC.64 R18, c[0x0][0x390] ;  /* 0x0000e400ff127b82 */ /* 0x000f300000000a00 */
[----:B------:R-:W5:Y:S01]  /*0080*/  LDC.64 R16, c[0x0][0x3a8] ;  /* 0x0000ea00ff107b82 */ /* 0x000f620000000a00 */
[----:B-1----:R-:W-:-:S02]  /*0090*/  LOP3.LUT R6, R4, 0xaad26b49, RZ, 0x3c, !PT ;  /* 0xaad26b4904067812 */ /* 0x002fc400078e3cff */
[----:B------:R-:W-:-:S03]  /*00a0*/  LOP3.LUT R4, R5, 0xf7dcefdd, RZ, 0x3c, !PT ;  /* 0xf7dcefdd05047812 */ /* 0x000fc600078e3cff */
[----:B------:R-:W-:Y:S02]  /*00b0*/  IMAD R5, R6, 0x4182bed5, RZ ;  /* 0x4182bed506057824 */ /* 0x000fe400078e02ff */
[----:B------:R-:W1:Y:S01]  /*00c0*/  LDC.64 R8, c[0x0][0x3b0] ;  /* 0x0000ec00ff087b82 */ /* 0x000e620000000a00 */
[----:B------:R-:W-:Y:S01]  /*00d0*/  IMAD R4, R4, -0x658354e5, RZ ;  /* 0x9a7cab1b04047824 */ /* 0x000fe200078e02ff */
[----:B---3--:R3:W-:Y:S01]  /*00e0*/  STL.64 [R1+0x8], R12 ;  /* 0x0000080c01007387 */ /* 0x0087e20000100a00 */
[C---:B------:R-:W-:Y:S02]  /*00f0*/  IADD3 R7, PT, PT, R5.reuse, 0x75bcd15, RZ ;  /* 0x075bcd1505077810 */ /* 0x040fe40007ffe0ff */
[C---:B------:R-:W-:Y:S01]  /*0100*/  VIADD R11, R4.reuse, 0x1f123bb5 ;  /* 0x1f123bb5040b7836 */ /* 0x040fe20000000000 */
[C---:B------:R-:W-:Y:S02]  /*0110*/  IADD3 R6, PT, PT, R5.reuse, 0x64f0c9, R4 ;  /* 0x0064f0c905067810 */ /* 0x040fe40007ffe004 */
[----:B------:R-:W2:Y:S01]  /*0120*/  LDC.64 R2, c[0x0][0x3b8] ;  /* 0x0000ee00ff027b82 */ /* 0x000ea20000000a00 */
[C---:B------:R-:W-:Y:S01]  /*0130*/  LOP3.LUT R10, R5.reuse, 0x159a55e5, RZ, 0x3c, !PT ;  /* 0x159a55e5050a7812 */ /* 0x040fe200078e3cff */
[----:B------:R-:W-:Y:S01]  /*0140*/  VIADD R5, R5, 0x583f19 ;  /* 0x00583f1905057836 */ /* 0x000fe20000000000 */
[----:B------:R-:W-:Y:S01]  /*0150*/  LOP3.LUT R4, R4, 0x5491333, RZ, 0x3c, !PT ;  /* 0x0549133304047812 */ /* 0x000fe200078e3cff */
[----:B----4-:R4:W-:Y:S04]  /*0160*/  STL.64 [R1], R18 ;  /* 0x0000001201007387 */ /* 0x0109e80000100a00 */
[----:B------:R-:W0:Y:S01]  /*0170*/  LDC R14, c[0x0][0x3a0] ;  /* 0x0000e800ff0e7b82 */ /* 0x000e220000000800 */
[----:B-----5:R4:W-:Y:S04]  /*0180*/  STL.64 [R1+0x18], R16 ;  /* 0x0000181001007387 */ /* 0x0209e80000100a00 */
[----:B------:R4:W-:Y:S03]  /*0190*/  STL.64 [R1+0x30], R6 ;  /* 0x0000300601007387 */ /* 0x0009e60000100a00 */
[----:B------:R-:W5:Y:S01]  /*01a0*/  S2UR UR4, SR_CTAID.X ;  /* 0x00000000000479c3 */ /* 0x000f620000002500 */
[----:B-1----:R4:W-:Y:S04]  /*01b0*/  STL.64 [R1+0x20], R8 ;  /* 0x0000200801007387 */ /* 0x0029e80000100a00 */
[----:B------:R4:W-:Y:S01]  /*01c0*/  STL.64 [R1+0x38], R10 ;  /* 0x0000380a01007387 */ /* 0x0009e20000100a00 */
[----:B---3--:R-:W-:-:S02]  /*01d0*/  HFMA2 R12, -RZ, RZ, 0, 0 ;  /* 0x00000000ff0c7431 */ /* 0x008fc400000001ff */
[----:B------:R-:W5:Y:S01]  /*01e0*/  LDC R0, c[0x0][0x360] ;  /* 0x0000d800ff007b82 */ /* 0x000f620000000800 */
[----:B--2---:R4:W-:Y:S04]  /*01f0*/  STL.64 [R1+0x28], R2 ;  /* 0x0000280201007387 */ /* 0x0049e80000100a00 */
[----:B------:R4:W-:Y:S04]  /*0200*/  STL.64 [R1+0x40], R4 ;  /* 0x0000400401007387 */ /* 0x0009e80000100a00 */
[----:B0-----:R4:W-:Y:S01]  /*0210*/  STL [R1+0x10], R14 ;  /* 0x0000100e01007387 */ /* 0x0019e20000100800 */
[----:B-----5:R-:W-:-:S05]  /*0220*/  IMAD R13, R0, UR4, R15 ;  /* 0x00000004000d7c24 */ /* 0x020fca000f8e020f */
[----:B------:R-:W-:-:S13]  /*0230*/  ISETP.NE.AND P0, PT, R13, RZ, PT ;  /* 0x000000ff0d00720c */ /* 0x000fda0003f05270 */
[----:B----4-:R-:W-:Y:S05]  /*0240*/  @!P0 BRA `(.L_x_38) ;  /* 0x0000002400408947 */ /* 0x010fea0003800000 */
[----:B------:R-:W-:Y:S02]  /*0250*/  MOV R21, RZ ;  /* 0x000000ff00157202 */ /* 0x000fe40000000f00 */
[----:B------:R-:W-:Y:S02]  /*0260*/  MOV R9, R13 ;  /* 0x0000000d00097202 */ /* 0x000fe40000000f00 */
[----:B------:R-:W-:-:S07]  /*0270*/  MOV R8, R12 ;  /* 0x0000000c00087202 */ /* 0x000fce0000000f00 */
.L_x_47:
[----:B------:R-:W-:Y:S01]  /*0280*/  LOP3.LUT R14, R9, 0x3, RZ, 0xc0, !PT ;  /* 0x00000003090e7812 */ /* 0x000fe200078ec0ff */
[----:B------:R-:W-:Y:S03]  /*0290*/  BSSY.RECONVERGENT B0, `(.L_x_39) ;  /* 0x0000245000007945 */ /* 0x000fe60003800200 */
[----:B------:R-:W-:-:S04]  /*02a0*/  ISETP.NE.U32.AND P0, PT, R14, RZ, PT ;  /* 0x000000ff0e00720c */ /* 0x000fc80003f05070 */
[----:B------:R-:W-:-:S13]  /*02b0*/  ISETP.NE.AND.EX P0, PT, RZ, RZ, PT, P0 ;  /* 0x000000ffff00720c */ /* 0x000fda0003f05300 */
[----:B012---:R-:W-:Y:S05]  /*02c0*/  @!P0 BRA `(.L_x_40) ;  /* 0x0000002400048947 */ /* 0x007fea0003800000 */
[----:B------:R-:W0:Y:S01]  /*02d0*/  LDC.64 R24, c[0x4][0x8] ;  /* 0x01000200ff187b82 */ /* 0x000e220000000a00 */
[----:B------:R-:W-:Y:S01]  /*02e0*/  IMAD.MOV.U32 R26, RZ, RZ, RZ ;  /* 0x000000ffff1a7224 */ /* 0x000fe200078e00ff */
[----:B------:R-:W-:Y:S02]  /*02f0*/  CS2R R4, SRZ ;  /* 0x0000000000047805 */ /* 0x000fe4000001ff00 */
[----:B------:R-:W-:Y:S02]  /*0300*/  CS2R R10, SRZ ;  /* 0x00000000000a7805 */ /* 0x000fe4000001ff00 */
[----:B------:R-:W-:Y:S01]  /*0310*/  MOV R7, RZ ;  /* 0x000000ff00077202 */ /* 0x000fe20000000f00 */
[----:B0-----:R-:W-:-:S07]  /*0320*/  IMAD.WIDE.U32 R24, R21, 0xc80, R24 ;  /* 0x00000c8015187825 */ /* 0x001fce00078e0018 */
.L_x_42:
[----:B------:R-:W-:-:S06]  /*0330*/  LEA R3, R26, R1, 0x2 ;  /* 0x000000011a037211 */ /* 0x000fcc00078e10ff */
[----:B------:R-:W5:Y:S01]  /*0340*/  LDL R3, [R3+0x34] ;  /* 0x0000340003037983 */ /* 0x000f620000100800 */
[----:B------:R-:W-:Y:S01]  /*0350*/  SHF.L.U32 R2, R26, 0x5, RZ ;  /* 0x000000051a027819 */ /* 0x000fe200000006ff */
[----:B------:R-:W-:-:S06]  /*0360*/  UMOV UR4, URZ ;  /* 0x000000ff00047c82 */ /* 0x000fcc0008000000 */
.L_x_41:
[----:B-----5:R-:W-:Y:S01]  /*0370*/  SHF.R.U32.HI R15, RZ, UR4, R3 ;  /* 0x00000004ff0f7c19 */ /* 0x020fe20008011603 */
[----:B------:R-:W-:-:S03]  /*0380*/  VIADD R16, R2, UR4 ;  /* 0x0000000402107c36 */ /* 0x000fc60008000000 */
[----:B------:R-:W-:Y:S01]  /*0390*/  LOP3.LUT R17, R15, 0x1, RZ, 0xc0, !PT ;  /* 0x000000010f117812 */ /* 0x000fe200078ec0ff */
[----:B------:R-:W-:-:S03]  /*03a0*/  IMAD R29, R16, 0x5, RZ ;  /* 0x00000005101d7824 */ /* 0x000fc600078e02ff */
[----:B------:R-:W-:Y:S01]  /*03b0*/  ISETP.NE.U32.AND P0, PT, R17, 0x1, PT ;  /* 0x000000011100780c */ /* 0x000fe20003f05070 */
[----:B------:R-:W-:-:S03]  /*03c0*/  IMAD.WIDE.U32 R28, R29, 0x4, R24 ;  /* 0x000000041d1c7825 */ /* 0x000fc600078e0018 */
[----:B------:R-:W-:-:S09]  /*03d0*/  R2P PR, R15, 0x7e ;  /* 0x0000007e0f007804 */ /* 0x000fd20000000000 */
[----:B------:R-:W2:Y:S04]  /*03e0*/  @!P0 LDG.E R22, desc[UR18][R28.64+0x10] ;  /* 0x000010121c168981 */ /* 0x000ea8000c1e1900 */
[----:B------:R-:W3:Y:S04]  /*03f0*/  @P1 LDG.E R20, desc[UR18][R28.64+0x24] ;  /* 0x000024121c141981 */ /* 0x000ee8000c1e1900 */
[----:B------:R-:W4:Y:S04]  /*0400*/  @P2 LDG.E R18, desc[UR18][R28.64+0x38] ;  /* 0x000038121c122981 */ /* 0x000f28000c1e1900 */
[----:B------:R-:W4:Y:S04]  /*0410*/  @P3 LDG.E R16, desc[UR18][R28.64+0x4c] ;  /* 0x00004c121c103981 */ /* 0x000f28000c1e1900 */
[----:B------:R-:W4:Y:S04]  /*0420*/  @!P0 LDG.E R17, desc[UR18][R28.64+0x4] ;  /* 0x000004121c118981 */ /* 0x000f28000c1e1900 */
[----:B------:R-:W4:Y:S01]  /*0430*/  @P1 LDG.E R19, desc[UR18][R28.64+0x18] ;  /* 0x000018121c131981 */ /* 0x000f22000c1e1900 */
[----:B--2---:R-:W-:-:S04]  /*0440*/  @!P0 LOP3.LUT R5, R5, R22, RZ, 0x3c, !PT ;  /* 0x0000001605058212 */ /* 0x004fc800078e3cff */
[----:B---3--:R-:W-:Y:S02]  /*0450*/  @P1 LOP3.LUT R5, R5, R20, RZ, 0x3c, !PT ;  /* 0x0000001405051212 */ /* 0x008fe400078e3cff */
[----:B------:R-:W2:Y:S02]  /*0460*/  @!P0 LDG.E R20, desc[UR18][R28.64] ;  /* 0x000000121c148981 */ /* 0x000ea4000c1e1900 */
[----:B----4-:R-:W-:Y:S02]  /*0470*/  @P2 LOP3.LUT R5, R5, R18, RZ, 0x3c, !PT ;  /* 0x0000001205052212 */ /* 0x010fe400078e3cff */
[----:B------:R-:W3:Y:S02]  /*0480*/  @P4 LDG.E R18, desc[UR18][R28.64+0x60] ;  /* 0x000060121c124981 */ /* 0x000ee4000c1e1900 */
[----:B------:R-:W-:Y:S02]  /*0490*/  @P3 LOP3.LUT R5, R5, R16, RZ, 0x3c, !PT ;  /* 0x0000001005053212 */ /* 0x000fe400078e3cff */
[----:B------:R-:W4:Y:S01]  /*04a0*/  @P5 LDG.E R16, desc[UR18][R28.64+0x74] ;  /* 0x000074121c105981 */ /* 0x000f22000c1e1900 */
[----:B------:R-:W-:-:S03]  /*04b0*/  @!P0 LOP3.LUT R10, R10, R17, RZ, 0x3c, !PT ;  /* 0x000000110a0a8212 */ /* 0x000fc600078e3cff */
[----:B------:R-:W2:Y:S01]  /*04c0*/  @!P0 LDG.E R17, desc[UR18][R28.64+0xc] ;  /* 0x00000c121c118981 */ /* 0x000ea2000c1e1900 */
[----:B---3--:R-:W-:-:S03]  /*04d0*/  @P4 LOP3.LUT R5, R5, R18, RZ, 0x3c, !PT ;  /* 0x0000001205054212 */ /* 0x008fc600078e3cff */
[----:B------:R-:W3:Y:S01]  /*04e0*/  @P1 LDG.E R18, desc[UR18][R28.64+0x14] ;  /* 0x000014121c121981 */ /* 0x000ee2000c1e1900 */
[----:B----4-:R-:W-:-:S03]  /*04f0*/  @P5 LOP3.LUT R5, R5, R16, RZ, 0x3c, !PT ;  /* 0x0000001005055212 */ /* 0x010fc600078e3cff */
[----:B------:R-:W4:Y:S01]  /*0500*/  @P6 LDG.E R16, desc[UR18][R28.64+0x88] ;  /* 0x000088121c106981 */ /* 0x000f22000c1e1900 */
[----:B--2---:R-:W-:-:S03]  /*0510*/  @!P0 LOP3.LUT R7, R7, R20, RZ, 0x3c, !PT ;  /* 0x0000001407078212 */ /* 0x004fc600078e3cff */
[----:B------:R-:W2:Y:S01]  /*0520*/  @!P0 LDG.E R20, desc[UR18][R28.64+0x8] ;  /* 0x000008121c148981 */ /* 0x000ea2000c1e1900 */
[----:B------:R-:W-:-:S03]  /*0530*/  @!P0 LOP3.LUT R4, R4, R17, RZ, 0x3c, !PT ;  /* 0x0000001104048212 */ /* 0x000fc600078e3cff */
[----:B------:R-:W2:Y:S01]  /*0540*/  @P1 LDG.E R17, desc[UR18][R28.64+0x20] ;  /* 0x000020121c111981 */ /* 0x000ea2000c1e1900 */
[----:B---3--:R-:W-:-:S03]  /*0550*/  @P1 LOP3.LUT R7, R7, R18, RZ, 0x3c, !PT ;  /* 0x0000001207071212 */ /* 0x008fc600078e3cff */
[----:B------:R-:W3:Y:S01]  /*0560*/  @P1 LDG.E R18, desc[UR18][R28.64+0x1c] ;  /* 0x00001c121c121981 */ /* 0x000ee2000c1e1900 */
[----:B----4-:R-:W-:-:S03]  /*0570*/  @P6 LOP3.LUT R5, R5, R16, RZ, 0x3c, !PT ;  /* 0x0000001005056212 */ /* 0x010fc600078e3cff */
[----:B------:R-:W4:Y:S01]  /*0580*/  @P2 LDG.E R16, desc[UR18][R28.64+0x28] ;  /* 0x000028121c102981 */ /* 0x000f22000c1e1900 */
[----:B--2---:R-:W-:Y:S02]  /*0590*/  @!P0 LOP3.LUT R11, R11, R20, RZ, 0x3c, !PT ;  /* 0x000000140b0b8212 */ /* 0x004fe400078e3cff */
[----:B------:R-:W-:Y:S02]  /*05a0*/  @P1 LOP3.LUT R10, R10, R19, RZ, 0x3c, !PT ;  /* 0x000000130a0a1212 */ /* 0x000fe400078e3cff */
[----:B------:R-:W-:Y:S01]  /*05b0*/  @P1 LOP3.LUT R4, R4, R17, RZ, 0x3c, !PT ;  /* 0x0000001104041212 */ /* 0x000fe200078e3cff */
[----:B------:R-:W2:Y:S04]  /*05c0*/  @P2 LDG.E R19, desc[UR18][R28.64+0x2c] ;  /* 0x00002c121c132981 */ /* 0x000ea8000c1e1900 */
[----:B------:R-:W2:Y:S01]  /*05d0*/  @P2 LDG.E R17, desc[UR18][R28.64+0x34] ;  /* 0x000034121c112981 */ /* 0x000ea2000c1e1900 */
[----:B---3--:R-:W-:-:S03]  /*05e0*/  @P1 LOP3.LUT R11, R11, R18, RZ, 0x3c, !PT ;  /* 0x000000120b0b1212 */ /* 0x008fc600078e3cff */
[----:B------:R-:W3:Y:S01]  /*05f0*/  @P2 LDG.E R18, desc[UR18][R28.64+0x30] ;  /* 0x000030121c122981 */ /* 0x000ee2000c1e1900 */
[----:B----4-:R-:W-:-:S03]  /*0600*/  @P2 LOP3.LUT R7, R7, R16, RZ, 0x3c, !PT ;  /* 0x0000001007072212 */ /* 0x010fc600078e3cff */
[----:B------:R-:W4:Y:S01]  /*0610*/  @P3 LDG.E R16, desc[UR18][R28.64+0x3c] ;  /* 0x00003c121c103981 */ /* 0x000f22000c1e1900 */
[----:B--2---:R-:W-:-:S03]  /*0620*/  @P2 LOP3.LUT R10, R10, R19, RZ, 0x3c, !PT ;  /* 0x000000130a0a2212 */ /* 0x004fc600078e3cff */
[----:B------:R-:W2:Y:S01]  /*0630*/  @P3 LDG.E R19, desc[UR18][R28.64+0x40] ;  /* 0x000040121c133981 */ /* 0x000ea2000c1e1900 */
[----:B------:R-:W-:-:S03]  /*0640*/  @P2 LOP3.LUT R4, R4, R17, RZ, 0x3c, !PT ;  /* 0x0000001104042212 */ /* 0x000fc600078e3cff */
        /* <DEDUP_REMOVED lines=21> */
[----:B------:R-:W-:Y:S02]  /*07a0*/  LOP3.LUT P0, RZ, R15, 0x80, RZ, 0xc0, !PT ;  /* 0x000000800fff7812 */ /* 0x000fe4000780c0ff */
[----:B--2---:R-:W-:Y:S02]  /*07b0*/  @P5 LOP3.LUT R10, R10, R19, RZ, 0x3c, !PT ;  /* 0x000000130a0a5212 */ /* 0x004fe400078e3cff */
        /* <DEDUP_REMOVED lines=15> */
[----:B--2---:R-:W-:Y:S02]  /*08b0*/  @P0 LOP3.LUT R10, R10, R19, RZ, 0x3c, !PT ;  /* 0x000000130a0a0212 */ /* 0x004fe400078e3cff */
[----:B------:R-:W-:Y:S02]  /*08c0*/  @P0 LOP3.LUT R4, R4, R17, RZ, 0x3c, !PT ;  /* 0x0000001104040212 */ /* 0x000fe400078e3cff */
[----:B---3--:R-:W-:Y:S02]  /*08d0*/  @P0 LOP3.LUT R11, R11, R18, RZ, 0x3c, !PT ;  /* 0x000000120b0b0212 */ /* 0x008fe400078e3cff */
[----:B----4-:R-:W-:Y:S02]  /*08e0*/  @P0 LOP3.LUT R5, R5, R16, RZ, 0x3c, !PT ;  /* 0x0000001005050212 */ /* 0x010fe400078e3cff */
[----:B------:R-:W-:-:S13]  /*08f0*/  R2P PR, R15.B1, 0x7f ;  /* 0x0000007f0f007804 */ /* 0x000fda0000001000 */
[----:B------:R-:W2:Y:S04]  /*0900*/  @P0 LDG.E R16, desc[UR18][R28.64+0xa0] ;  /* 0x0000a0121c100981 */ /* 0x000ea8000c1e1900 */
[----:B------:R-:W3:Y:S04]  /*0910*/  @P0 LDG.E R18, desc[UR18][R28.64+0xa8] ;  /* 0x0000a8121c120981 */ /* 0x000ee8000c1e1900 */
[----:B------:R-:W4:Y:S04]  /*0920*/  @P0 LDG.E R17, desc[UR18][R28.64+0xac] ;  /* 0x0000ac121c110981 */ /* 0x000f28000c1e1900 */
[----:B------:R-:W4:Y:S04]  /*0930*/  @P0 LDG.E R19, desc[UR18][R28.64+0xa4] ;  /* 0x0000a4121c130981 */ /* 0x000f28000c1e1900 */
[----:B------:R-:W4:Y:S04]  /*0940*/  @P1 LDG.E R20, desc[UR18][R28.64+0xc4] ;  /* 0x0000c4121c141981 */ /* 0x000f28000c1e1900 */
[----:B------:R-:W4:Y:S01]  /*0950*/  @P6 LDG.E R22, desc[UR18][R28.64+0x128] ;  /* 0x000128121c166981 */ /* 0x000f22000c1e1900 */
[----:B--2---:R-:W-:-:S03]  /*0960*/  @P0 LOP3.LUT R7, R7, R16, RZ, 0x3c, !PT ;  /* 0x0000001007070212 */ /* 0x004fc600078e3cff */
        /* <DEDUP_REMOVED lines=9> */
[----:B------:R-:W-:Y:S02]  /*0a00*/  LOP3.LUT P0, RZ, R15, 0x8000, RZ, 0xc0, !PT ;  /* 0x000080000fff7812 */ /* 0x000fe4000780c0ff */
[----:B---3--:R-:W-:Y:S01]  /*0a10*/  @P1 LOP3.LUT R7, R7, R18, RZ, 0x3c, !PT ;  /* 0x0000001207071212 */ /* 0x008fe200078e3cff */
[----:B------:R-:W3:Y:S01]  /*0a20*/  @P2 LDG.E R15, desc[UR18][R28.64+0xd4] ;  /* 0x0000d4121c0f2981 */ /* 0x000ee2000c1e1900 */
[----:B----4-:R-:W-:-:S03]  /*0a30*/  @P1 LOP3.LUT R4, R4, R17, RZ, 0x3c, !PT ;  /* 0x0000001104041212 */ /* 0x010fc600078e3cff */
[----:B------:R-:W4:Y:S04]  /*0a40*/  @P2 LDG.E R18, desc[UR18][R28.64+0xc8] ;  /* 0x0000c8121c122981 */ /* 0x000f28000c1e1900 */
[----:B------:R-:W4:Y:S01]  /*0a50*/  @P2 LDG.E R17, desc[UR18][R28.64+0xcc] ;  /* 0x0000cc121c112981 */ /* 0x000f22000c1e1900 */
[----:B--2---:R-:W-:-:S03]  /*0a60*/  @P1 LOP3.LUT R11, R11, R16, RZ, 0x3c, !PT ;  /* 0x000000100b0b1212 */ /* 0x004fc600078e3cff */
[----:B------:R-:W2:Y:S01]  /*0a70*/  @P2 LDG.E R16, desc[UR18][R28.64+0xd0] ;  /* 0x0000d0121c102981 */ /* 0x000ea2000c1e1900 */
[----:B------:R-:W-:Y:S02]  /*0a80*/  @P1 LOP3.LUT R10, R10, R19, RZ, 0x3c, !PT ;  /* 0x000000130a0a1212 */ /* 0x000fe400078e3cff */
[----:B------:R-:W-:Y:S02]  /*0a90*/  @P1 LOP3.LUT R5, R5, R20, RZ, 0x3c, !PT ;  /* 0x0000001405051212 */ /* 0x000fe400078e3cff */
[----:B---3--:R-:W-:Y:S01]  /*0aa0*/  @P2 LOP3.LUT R4, R4, R15, RZ, 0x3c, !PT ;  /* 0x0000000f04042212 */ /* 0x008fe200078e3cff */
[----:B------:R-:W3:Y:S01]  /*0ab0*/  @P2 LDG.E R20, desc[UR18][R28.64+0xd8] ;  /* 0x0000d8121c142981 */ /* 0x000ee2000c1e1900 */
[----:B----4-:R-:W-:-:S03]  /*0ac0*/  @P2 LOP3.LUT R7, R7, R18, RZ, 0x3c, !PT ;  /* 0x0000001207072212 */ /* 0x010fc600078e3cff */
[----:B------:R-:W4:Y:S01]  /*0ad0*/  @P3 LDG.E R15, desc[UR18][R28.64+0xe8] ;  /* 0x0000e8121c0f3981 */ /* 0x000f22000c1e1900 */
[----:B------:R-:W-:-:S03]  /*0ae0*/  @P2 LOP3.LUT R10, R10, R17, RZ, 0x3c, !PT ;  /* 0x000000110a0a2212 */ /* 0x000fc600078e3cff */
        /* <DEDUP_REMOVED lines=8> */
[----:B------:R-:W-:-:S03]  /*0b70*/  @P3 LOP3.LUT R7, R7, R18, RZ, 0x3c, !PT ;  /* 0x0000001207073212 */ /* 0x000fc600078e3cff */
[----:B------:R-:W4:Y:S01]  /*0b80*/  @P4 LDG.E R18, desc[UR18][R28.64+0xf0] ;  /* 0x0000f0121c124981 */ /* 0x000f22000c1e1900 */
[----:B------:R-:W-:-:S03]  /*0b90*/  @P3 LOP3.LUT R10, R10, R17, RZ, 0x3c, !PT ;  /* 0x000000110a0a3212 */ /* 0x000fc600078e3cff */
        /* <DEDUP_REMOVED lines=33> */
[----:B------:R-:W-:-:S04]  /*0db0*/  UIADD3 UR4, UPT, UPT, UR4, 0x10, URZ ;  /* 0x0000001004047890 */ /* 0x000fc8000fffe0ff */
[----:B------:R-:W-:Y:S01]  /*0dc0*/  UISETP.NE.AND UP0, UPT, UR4, 0x20, UPT ;  /* 0x000000200400788c */ /* 0x000fe2000bf05270 */
[----:B------:R-:W-:Y:S02]  /*0dd0*/  @P6 LOP3.LUT R5, R5, R22, RZ, 0x3c, !PT ;  /* 0x0000001605056212 */ /* 0x000fe400078e3cff */
[----:B---3--:R-:W-:Y:S02]  /*0de0*/  @P0 LOP3.LUT R7, R7, R20, RZ, 0x3c, !PT ;  /* 0x0000001407070212 */ /* 0x008fe400078e3cff */
[----:B----4-:R-:W-:Y:S02]  /*0df0*/  @P0 LOP3.LUT R10, R10, R15, RZ, 0x3c, !PT ;  /* 0x0000000f0a0a0212 */ /* 0x010fe400078e3cff */
[----:B------:R-:W-:Y:S02]  /*0e00*/  @P0 LOP3.LUT R11, R11, R18, RZ, 0x3c, !PT ;  /* 0x000000120b0b0212 */ /* 0x000fe400078e3cff */
[----:B------:R-:W-:Y:S02]  /*0e10*/  @P0 LOP3.LUT R4, R4, R17, RZ, 0x3c, !PT ;  /* 0x0000001104040212 */ /* 0x000fe400078e3cff */
[----:B--2---:R-:W-:Y:S01]  /*0e20*/  @P0 LOP3.LUT R5, R5, R16, RZ, 0x3c, !PT ;  /* 0x0000001005050212 */ /* 0x004fe200078e3cff */
[----:B------:R-:W-:Y:S05]  /*0e30*/  BRA.U UP0, `(.L_x_41) ;  /* 0xfffffff5004c7547 */ /* 0x000fea000b83ffff */
[----:B------:R-:W-:-:S04]  /*0e40*/  IADD3 R26, PT, PT, R26, 0x1, RZ ;  /* 0x000000011a1a7810 */ /* 0x000fc80007ffe0ff */
[----:B------:R-:W-:-:S13]  /*0e50*/  ISETP.NE.AND P0, PT, R26, 0x5, PT ;  /* 0x000000051a00780c */ /* 0x000fda0003f05270 */
[----:B------:R-:W-:Y:S05]  /*0e60*/  @P0 BRA `(.L_x_42) ;  /* 0xfffffff400300947 */ /* 0x000fea000383ffff */
[----:B------:R0:W-:Y:S01]  /*0e70*/  STL [R1+0x34], R7 ;  /* 0x0000340701007387 */ /* 0x0001e20000100800 */
[----:B------:R-:W-:-:S03]  /*0e80*/  ISETP.NE.U32.AND P0, PT, R14, 0x1, PT ;  /* 0x000000010e00780c */ /* 0x000fc60003f05070 */
[----:B------:R0:W-:Y:S01]  /*0e90*/  STL.64 [R1+0x38], R10 ;  /* 0x0000380a01007387 */ /* 0x0001e20000100a00 */
[----:B------:R-:W-:-:S03]  /*0ea0*/  ISETP.NE.AND.EX P0, PT, RZ, RZ, PT, P0 ;  /* 0x000000ffff00720c */ /* 0x000fc60003f05300 */
[----:B------:R0:W-:Y:S10]  /*0eb0*/  STL.64 [R1+0x40], R4 ;  /* 0x0000400401007387 */ /* 0x0001f40000100a00 */
[----:B------:R-:W-:Y:S05]  /*0ec0*/  @!P0 BRA `(.L_x_40) ;  /* 0x0000001800048947 */ /* 0x000fea0003800000 */
[----:B------:R-:W-:Y:S01]  /*0ed0*/  UMOV UR5, URZ ;  /* 0x000000ff00057c82 */ /* 0x000fe20008000000 */
[----:B------:R-:W-:Y:S01]  /*0ee0*/  UMOV UR4, URZ ;  /* 0x000000ff00047c82 */ /* 0x000fe20008000000 */
[----:B------:R-:W-:Y:S01]  /*0ef0*/  IMAD.MOV.U32 R26, RZ, RZ, RZ ;  /* 0x000000ffff1a7224 */ /* 0x000fe200078e00ff */
[----:B0-----:R-:W-:Y:S01]  /*0f00*/  MOV R5, UR5 ;  /* 0x0000000500057c02 */ /* 0x001fe20008000f00 */
[----:B------:R-:W-:Y:S01]  /*0f10*/  IMAD.MOV.U32 R7, RZ, RZ, RZ ;  /* 0x000000ffff077224 */ /* 0x000fe200078e00ff */
[----:B------:R-:W-:Y:S01]  /*0f20*/  MOV R11, UR5 ;  /* 0x00000005000b7c02 */ /* 0x000fe20008000f00 */
[----:B------:R-:W-:Y:S01]  /*0f30*/  IMAD.U32 R4, RZ, RZ, UR4 ;  /* 0x00000004ff047e24 */ /* 0x000fe2000f8e00ff */
[----:B------:R-:W-:-:S07]  /*0f40*/  MOV R10, UR4 ;  /* 0x00000004000a7c02 */ /* 0x000fce0008000f00 */
.L_x_44:
[----:B------:R-:W-:-:S06]  /*0f50*/  LEA R3, R26, R1, 0x2 ;  /* 0x000000011a037211 */ /* 0x000fcc00078e10ff */
[----:B------:R-:W5:Y:S01]  /*0f60*/  LDL R3, [R3+0x34] ;  /* 0x0000340003037983 */ /* 0x000f620000100800 */
[----:B------:R-:W-:Y:S01]  /*0f70*/  SHF.L.U32 R2, R26, 0x5, RZ ;  /* 0x000000051a027819 */ /* 0x000fe200000006ff */
[----:B------:R-:W-:-:S06]  /*0f80*/  UMOV UR4, URZ ;  /* 0x000000ff00047c82 */ /* 0x000fcc0008000000 */
.L_x_43:
        /* <DEDUP_REMOVED lines=181> */
[----:B------:R-:W-:Y:S05]  /*1ae0*/  @P0 BRA `(.L_x_40) ;  /* 0x0000000800fc0947 */ /* 0x000fea0003800000 */
[----:B------:R-:W-:Y:S01]  /*1af0*/  UMOV UR5, URZ ;  /* 0x000000ff00057c82 */ /* 0x000fe20008000000 */
[----:B------:R-:W-:Y:S01]  /*1b00*/  UMOV UR4, URZ ;  /* 0x000000ff00047c82 */ /* 0x000fe20008000000 */
[----:B------:R-:W-:Y:S01]  /*1b10*/  IMAD.MOV.U32 R19, RZ, RZ, RZ ;  /* 0x000000ffff137224 */ /* 0x000fe200078e00ff */
[----:B-1----:R-:W-:Y:S01]  /*1b20*/  MOV R5, UR5 ;  /* 0x0000000500057c02 */ /* 0x002fe20008000f00 */
[----:B------:R-:W-:Y:S01]  /*1b30*/  IMAD.MOV.U32 R7, RZ, RZ, RZ ;  /* 0x000000ffff077224 */ /* 0x000fe200078e00ff */
[----:B------:R-:W-:Y:S01]  /*1b40*/  MOV R11, UR5 ;  /* 0x00000005000b7c02 */ /* 0x000fe20008000f00 */
[----:B------:R-:W-:Y:S01]  /*1b50*/  IMAD.U32 R4, RZ, RZ, UR4 ;  /* 0x00000004ff047e24 */ /* 0x000fe2000f8e00ff */
[----:B------:R-:W-:-:S07]  /*1b60*/  MOV R10, UR4 ;  /* 0x00000004000a7c02 */ /* 0x000fce0008000f00 */
.L_x_46:
[----:B------:R-:W-:-:S06]  /*1b70*/  LEA R3, R19, R1, 0x2 ;  /* 0x0000000113037211 */ /* 0x000fcc00078e10ff */
[----:B------:R-:W5:Y:S01]  /*1b80*/  LDL R3, [R3+0x34] ;  /* 0x0000340003037983 */ /* 0x000f620000100800 */
[----:B------:R-:W-:Y:S01]  /*1b90*/  SHF.L.U32 R2, R19, 0x5, RZ ;  /* 0x0000000513027819 */ /* 0x000fe200000006ff */
[----:B------:R-:W-:-:S06]  /*1ba0*/  UMOV UR4, URZ ;  /* 0x000000ff00047c82 */ /* 0x000fcc0008000000 */
.L_x_45:
        /* <DEDUP_REMOVED lines=12> */
[----:B------:R-:W4:Y:S04]  /*1c70*/  @!P0 LDG.E R15, desc[UR18][R22.64+0xc] ;  /* 0x00000c12160f8981 */ /* 0x000f28000c1e1900 */
        /* <DEDUP_REMOVED lines=10> */
[----:B------:R-:W4:Y:S01]  /*1d20*/  @P1 LDG.E R17, desc[UR18][R22.64+0x18] ;  /* 0x0000181216111981 */ /* 0x000f22000c1e1900 */
[----:B------:R-:W-:-:S03]  /*1d30*/  @!P0 LOP3.LUT R4, R4, R15, RZ, 0x3c, !PT ;  /* 0x0000000f04048212 */ /* 0x000fc600078e3cff */
[----:B------:R-:W4:Y:S01]  /*1d40*/  @P1 LDG.E R15, desc[UR18][R22.64+0x20] ;  /* 0x00002012160f1981 */ /* 0x000f22000c1e1900 */
[----:B--2---:R-:W-:-:S03]  /*1d50*/  @!P0 LOP3.LUT R11, R11, R20, RZ, 0x3c, !PT ;  /* 0x000000140b0b8212 */ /* 0x004fc600078e3cff */
[----:B------:R-:W2:Y:S01]  /*1d60*/  @P1 LDG.E R20, desc[UR18][R22.64+0x14] ;  /* 0x0000141216141981 */ /* 0x000ea2000c1e1900 */
[----:B---3--:R-:W-:-:S03]  /*1d70*/  @P4 LOP3.LUT R5, R5, R18, RZ, 0x3c, !PT ;  /* 0x0000001205054212 */ /* 0x008fc600078e3cff */
[----:B------:R-:W3:Y:S01]  /*1d80*/  @P1 LDG.E R18, desc[UR18][R22.64+0x1c] ;  /* 0x00001c1216121981 */ /* 0x000ee2000c1e1900 */
[----:B----4-:R-:W-:-:S03]  /*1d90*/  @P5 LOP3.LUT R5, R5, R16, RZ, 0x3c, !PT ;  /* 0x0000001005055212 */ /* 0x010fc600078e3cff */
[----:B------:R-:W4:Y:S01]  /*1da0*/  @P6 LDG.E R16, desc[UR18][R22.64+0x88] ;  /* 0x0000881216106981 */ /* 0x000f22000c1e1900 */
[----:B------:R-:W-:Y:S02]  /*1db0*/  @!P0 LOP3.LUT R7, R7, R28, RZ, 0x3c, !PT ;  /* 0x0000001c07078212 */ /* 0x000fe400078e3cff */
[----:B------:R-:W-:Y:S02]  /*1dc0*/  @P1 LOP3.LUT R10, R10, R17, RZ, 0x3c, !PT ;  /* 0x000000110a0a1212 */ /* 0x000fe400078e3cff */
        /* <DEDUP_REMOVED lines=13> */
[----:B--2---:R-:W-:Y:S02]  /*1ea0*/  @P2 LOP3.LUT R7, R7, R20, RZ, 0x3c, !PT ;  /* 0x0000001407072212 */ /* 0x004fe400078e3cff */
[----:B---3--:R-:W-:Y:S01]  /*1eb0*/  @P2 LOP3.LUT R11, R11, R18, RZ, 0x3c, !PT ;  /* 0x000000120b0b2212 */ /* 0x008fe200078e3cff */
[----:B------:R-:W2:Y:S01]  /*1ec0*/  @P4 LDG.E R20, desc[UR18][R22.64+0x58] ;  /* 0x0000581216144981 */ /* 0x000ea2000c1e1900 */
[----:B----4-:R-:W-:-:S03]  /*1ed0*/  @P3 LOP3.LUT R7, R7, R16, RZ, 0x3c, !PT ;  /* 0x0000001007073212 */ /* 0x010fc600078e3cff */
[----:B------:R-:W3:Y:S04]  /*1ee0*/  @P3 LDG.E R18, desc[UR18][R22.64+0x44] ;  /* 0x0000441216123981 */ /* 0x000ee8000c1e1900 */
[----:B------:R-:W4:Y:S01]  /*1ef0*/  @P4 LDG.E R16, desc[UR18][R22.64+0x50] ;  /* 0x0000501216104981 */ /* 0x000f22000c1e1900 */
[----:B------:R-:W-:Y:S02]  /*1f00*/  @P3 LOP3.LUT R10, R10, R27, RZ, 0x3c, !PT ;  /* 0x0000001b0a0a3212 */ /* 0x000fe400078e3cff */
[----:B------:R-:W-:Y:S01]  /*1f10*/  @P3 LOP3.LUT R4, R4, R17, RZ, 0x3c, !PT ;  /* 0x0000001104043212 */ /* 0x000fe200078e3cff */
[----:B------:R-:W2:Y:S01]  /*1f20*/  @P5 LDG.E R27, desc[UR18][R22.64+0x70] ;  /* 0x00007012161b5981 */ /* 0x000ea2000c1e1900 */
[----:B------:R-:W-:-:S03]  /*1f30*/  @P4 LOP3.LUT R10, R10, R15, RZ, 0x3c, !PT ;  /* 0x0000000f0a0a4212 */ /* 0x000fc600078e3cff */
[----:B------:R-:W2:Y:S04]  /*1f40*/  @P4 LDG.E R17, desc[UR18][R22.64+0x5c] ;  /* 0x00005c1216114981 */ /* 0x000ea8000c1e1900 */
[----:B------:R-:W2:Y:S01]  /*1f50*/  @P5 LDG.E R15, desc[UR18][R22.64+0x68] ;  /* 0x00006812160f5981 */ /* 0x000ea2000c1e1900 */
[----:B---3--:R-:W-:-:S03]  /*1f60*/  @P3 LOP3.LUT R11, R11, R18, RZ, 0x3c, !PT ;  /* 0x000000120b0b3212 */ /* 0x008fc600078e3cff */
[----:B------:R-:W3:Y:S01]  /*1f70*/  @P5 LDG.E R18, desc[UR18][R22.64+0x64] ;  /* 0x0000641216125981 */ /* 0x000ee2000c1e1900 */
[----:B----4-:R-:W-:-:S03]  /*1f80*/  @P4 LOP3.LUT R7, R7, R16, RZ, 0x3c, !PT ;  /* 0x0000001007074212 */ /* 0x010fc600078e3cff */
[----:B------:R-:W4:Y:S01]  /*1f90*/  @P5 LDG.E R16, desc[UR18][R22.64+0x6c] ;  /* 0x00006c1216105981 */ /* 0x000f22000c1e1900 */
[----:B--2---:R-:W-:Y:S02]  /*1fa0*/  @P4 LOP3.LUT R11, R11, R20, RZ, 0x3c, !PT ;  /* 0x000000140b0b4212 */ /* 0x004fe400078e3cff */
[----:B------:R-:W-:Y:S02]  /*1fb0*/  @P4 LOP3.LUT R4, R4, R17, RZ, 0x3c, !PT ;  /* 0x0000001104044212 */ /* 0x000fe400078e3cff */
        /* <DEDUP_REMOVED lines=8> */
[----:B------:R-:W-:Y:S02]  /*2040*/  @P5 LOP3.LUT R4, R4, R27, RZ, 0x3c, !PT ;  /* 0x0000001b04045212 */ /* 0x000fe400078e3cff */
[----:B--2---:R-:W-:Y:S02]  /*2050*/  @P6 LOP3.LUT R10, R10, R17, RZ, 0x3c, !PT ;  /* 0x000000110a0a6212 */ /* 0x004fe400078e3cff */
[----:B------:R-:W-:-:S07]  /*2060*/  @P6 LOP3.LUT R4, R4, R15, RZ, 0x3c, !PT ;  /* 0x0000000f04046212 */ /* 0x000fce00078e3cff */
[----:B------:R-:W2:Y:S04]  /*2070*/  @P0 LDG.E R20, desc[UR18][R22.64+0x8c] ;  /* 0x00008c1216140981 */ /* 0x000ea8000c1e1900 */
        /* <DEDUP_REMOVED lines=26> */
[----:B------:R-:W-:Y:S02]  /*2220*/  @P0 LOP3.LUT R5, R5, R20, RZ, 0x3c, !PT ;  /* 0x0000001405050212 */ /* 0x000fe400078e3cff */
[----:B------:R-:W-:Y:S01]  /*2230*/  LOP3.LUT P0, RZ, R14, 0x8000, RZ, 0xc0, !PT ;  /* 0x000080000eff7812 */ /* 0x000fe2000780c0ff */
        /* <DEDUP_REMOVED lines=8> */
[----:B------:R-:W-:Y:S02]  /*22c0*/  @P1 LOP3.LUT R4, R4, R27, RZ, 0x3c, !PT ;  /* 0x0000001b04041212 */ /* 0x000fe400078e3cff */
[----:B------:R-:W-:Y:S01]  /*22d0*/  @P2 LOP3.LUT R10, R10, R17, RZ, 0x3c, !PT ;  /* 0x000000110a0a2212 */ /* 0x000fe200078e3cff */
[----:B------:R-:W4:Y:S04]  /*22e0*/  @P4 LDG.E R27, desc[UR18][R22.64+0xf4] ;  /* 0x0000f412161b4981 */ /* 0x000f28000c1e1900 */
        /* <DEDUP_REMOVED lines=23> */
[----:B------:R-:W4:Y:S01]  /*2460*/  @P0 LDG.E R27, desc[UR18][R22.64+0x138] ;  /* 0x00013812161b0981 */ /* 0x000f22000c1e1900 */
[----:B------:R-:W-:-:S03]  /*2470*/  @P4 LOP3.LUT R4, R4, R17, RZ, 0x3c, !PT ;  /* 0x0000001104044212 */ /* 0x000fc600078e3cff */
        /* <DEDUP_REMOVED lines=22> */
[----:B------:R-:W-:-:S04]  /*25e0*/  UIADD3 UR4, UPT, UPT, UR4, 0x10, URZ ;  /* 0x0000001004047890 */ /* 0x000fc8000fffe0ff */
[----:B------:R-:W-:Y:S01]  /*25f0*/  UISETP.NE.AND UP0, UPT, UR4, 0x20, UPT ;  /* 0x000000200400788c */ /* 0x000fe2000bf05270 */
[----:B------:R-:W-:Y:S02]  /*2600*/  @P6 LOP3.LUT R5, R5, R20, RZ, 0x3c, !PT ;  /* 0x0000001405056212 */ /* 0x000fe400078e3cff */
[----:B------:R-:W-:Y:S02]  /*2610*/  @P6 LOP3.LUT R4, R4, R17, RZ, 0x3c, !PT ;  /* 0x0000001104046212 */ /* 0x000fe400078e3cff */
[----:B------:R-:W-:Y:S02]  /*2620*/  @P0 LOP3.LUT R5, R5, R14, RZ, 0x3c, !PT ;  /* 0x0000000e05050212 */ /* 0x000fe400078e3cff */
[----:B------:R-:W-:Y:S02]  /*2630*/  @P0 LOP3.LUT R4, R4, R27, RZ, 0x3c, !PT ;  /* 0x0000001b04040212 */ /* 0x000fe400078e3cff */
[----:B--2---:R-:W-:Y:S02]  /*2640*/  @P0 LOP3.LUT R7, R7, R18, RZ, 0x3c, !PT ;  /* 0x0000001207070212 */ /* 0x004fe400078e3cff */
[----:B---3--:R-:W-:-:S02]  /*2650*/  @P0 LOP3.LUT R10, R10, R15, RZ, 0x3c, !PT ;  /* 0x0000000f0a0a0212 */ /* 0x008fc400078e3cff */
[----:B----4-:R-:W-:Y:S01]  /*2660*/  @P0 LOP3.LUT R11, R11, R16, RZ, 0x3c, !PT ;  /* 0x000000100b0b0212 */ /* 0x010fe200078e3cff */
[----:B------:R-:W-:Y:S05]  /*2670*/  BRA.U UP0, `(.L_x_45) ;  /* 0xfffffff5004c7547 */ /* 0x000fea000b83ffff */
[----:B------:R-:W-:-:S04]  /*2680*/  IADD3 R19, PT, PT, R19, 0x1, RZ ;  /* 0x0000000113137810 */ /* 0x000fc80007ffe0ff */
[----:B------:R-:W-:-:S13]  /*2690*/  ISETP.NE.AND P0, PT, R19, 0x5, PT ;  /* 0x000000051300780c */ /* 0x000fda0003f05270 */
[----:B------:R-:W-:Y:S05]  /*26a0*/  @P0 BRA `(.L_x_46) ;  /* 0xfffffff400300947 */ /* 0x000fea000383ffff */
[----:B------:R2:W-:Y:S04]  /*26b0*/  STL [R1+0x34], R7 ;  /* 0x0000340701007387 */ /* 0x0005e80000100800 */
[----:B------:R2:W-:Y:S04]  /*26c0*/  STL.64 [R1+0x38], R10 ;  /* 0x0000380a01007387 */ /* 0x0005e80000100a00 */
[----:B------:R2:W-:Y:S02]  /*26d0*/  STL.64 [R1+0x40], R4 ;  /* 0x0000400401007387 */ /* 0x0005e40000100a00 */
.L_x_40:
[----:B------:R-:W-:Y:S05]  /*26e0*/  BSYNC.RECONVERGENT B0 ;  /* 0x0000000000007941 */ /* 0x000fea0003800200 */
.L_x_39:
[----:B------:R-:W-:Y:S01]  /*26f0*/  ISETP.GT.U32.AND P0, PT, R9, 0x3, PT ;  /* 0x000000030900780c */ /* 0x000fe20003f04070 */
[----:B------:R-:W-:Y:S01]  /*2700*/  VIADD R21, R21, 0x1 ;  /* 0x0000000115157836 */ /* 0x000fe20000000000 */
[--C-:B------:R-:W-:Y:S02]  /*2710*/  SHF.R.U64 R9, R9, 0x2, R8.reuse ;  /* 0x0000000209097819 */ /* 0x100fe40000001208 */
[----:B------:R-:W-:Y:S02]  /*2720*/  ISETP.GT.U32.AND.EX P0, PT, R8, RZ, PT, P0 ;  /* 0x000000ff0800720c */ /* 0x000fe40003f04100 */
[----:B------:R-:W-:-:S11]  /*2730*/  SHF.R.U32.HI R8, RZ, 0x2, R8 ;  /* 0x00000002ff087819 */ /* 0x000fd60000011608 */
[----:B------:R-:W-:Y:S05]  /*2740*/  @P0 BRA `(.L_x_47) ;  /* 0xffffffd800cc0947 */ /* 0x000fea000383ffff */
.L_x_38:
[----:B------:R-:W-:Y:S05]  /*2750*/  BSYNC.RECONVERGENT B1 ;  /* 0x0000000000017941 */ /* 0x000fea0003800200 */
.L_x_37:
[----:B------:R-:W3:Y:S02]  /*2760*/  LDCU.64 UR4, c[0x0][0x388] ;  /* 0x00007100ff0477ac */ /* 0x000ee40008000a00 */
[----:B---3--:R-:W-:-:S04]  /*2770*/  ISETP.GE.U32.AND P0, PT, R13, UR4, PT ;  /* 0x000000040d007c0c */ /* 0x008fc8000bf06070 */
[----:B------:R-:W-:-:S13]  /*2780*/  ISETP.GE.U32.AND.EX P0, PT, R12, UR5, PT, P0 ;  /* 0x000000050c007c0c */ /* 0x000fda000bf06100 */
[----:B------:R-:W-:Y:S05]  /*2790*/  @P0 EXIT ;  /* 0x000000000000094d */ /* 0x000fea0003800000 */
[----:B------:R-:W3:Y:S01]  /*27a0*/  LDC.64 R2, c[0x0][0x398] ;  /* 0x0000e600ff027b82 */ /* 0x000ee20000000a00 */
[----:B------:R-:W4:Y:S01]  /*27b0*/  LDCU.64 UR16, c[0x0][0x3a8] ;  /* 0x00007500ff1077ac */ /* 0x000f220008000a00 */
[----:B------:R-:W-:Y:S01]  /*27c0*/  BSSY.RECONVERGENT B3, `(.L_x_48) ;  /* 0x0000086000037945 */ /* 0x000fe20003800200 */
[----:B------:R-:W5:Y:S05]  /*27d0*/  LDCU UR12, c[0x0][0x370] ;  /* 0x00006e00ff0c77ac */ /* 0x000f6a0008000800 */
[----:B------:R-:W0:Y:S01]  /*27e0*/  LDC.64 R8, c[0x0][0x398] ;  /* 0x0000e600ff087b82 */ /* 0x000e220000000a00 */
[----:B------:R-:W1:Y:S01]  /*27f0*/  LDCU UR11, c[0x0][0x3a0] ;  /* 0x00007400ff0b77ac */ /* 0x000e620008000800 */
[----:B------:R-:W2:Y:S01]  /*2800*/  LDCU UR8, c[0x0][0x3b8] ;  /* 0x00007700ff0877ac */ /* 0x000ea20008000800 */
[----:B------:R-:W0:Y:S01]  /*2810*/  LDCU.64 UR14, c[0x0][0x3a8] ;  /* 0x00007500ff0e77ac */ /* 0x000e220008000a00 */
[----:B----4-:R-:W-:Y:S01]  /*2820*/  DSETP.LT.AND P0, PT, RZ, UR16, PT ;  /* 0x00000010ff007e2a */ /* 0x010fe2000bf01000 */
[----:B------:R-:W4:Y:S01]  /*2830*/  LDCU UR10, c[0x0][0x3b0] ;  /* 0x00007600ff0a77ac */ /* 0x000f220008000800 */
[----:B-----5:R-:W-:-:S02]  /*2840*/  IMAD R16, R0, UR12, RZ ;  /* 0x0000000c00107c24 */ /* 0x020fc4000f8e02ff */
[----:B---3--:R-:W-:Y:S01]  /*2850*/  FADD R15, -R2, R3 ;  /* 0x00000003020f7221 */ /* 0x008fe20000000100 */
[----:B------:R-:W3:Y:S01]  /*2860*/  LDCU UR9, c[0x0][0x3b4] ;  /* 0x00007680ff0977ac */ /* 0x000ee20008000800 */
[----:B------:R-:W0:Y:S01]  /*2870*/  LDCU.128 UR4, c[0x0][0x380] ;  /* 0x00007000ff0477ac */ /* 0x000e220008000c00 */
[----:B-1----:R-:W-:Y:S02]  /*2880*/  UISETP.GE.AND UP1, UPT, UR11, URZ, UPT ;  /* 0x000000ff0b00728c */ /* 0x002fe4000bf26270 */
[----:B--2-4-:R-:W-:-:S11]  /*2890*/  UISETP.GE.AND UP0, UPT, UR8, URZ, UPT ;  /* 0x000000ff0800728c */ /* 0x014fd6000bf06270 */
.L_x_58:
[----:B------:R-:W-:Y:S01]  /*28a0*/  MOV R19, R11 ;  /* 0x0000000b00137202 */ /* 0x000fe20000000f00 */
[----:B-1----:R-:W-:Y:S01]  /*28b0*/  IMAD.MOV.U32 R14, RZ, RZ, R4 ;  /* 0x000000ffff0e7224 */ /* 0x002fe200078e0004 */
[----:B------:R-:W-:Y:S01]  /*28c0*/  MOV R17, R10 ;  /* 0x0000000a00117202 */ /* 0x000fe20000000f00 */
[----:B------:R-:W-:Y:S01]  /*28d0*/  BSSY.RECONVERGENT B2, `(.L_x_49) ;  /* 0x000006b000027945 */ /* 0x000fe20003800200 */
[----:B------:R-:W-:Y:S01]  /*28e0*/  MOV R18, R5 ;  /* 0x0000000500127202 */ /* 0x000fe20000000f00 */
[----:B0-----:R-:W-:Y:S01]  /*28f0*/  IMAD.MOV.U32 R4, RZ, RZ, R5 ;  /* 0x000000ffff047224 */ /* 0x001fe200078e0005 */
[----:B------:R-:W-:Y:S01]  /*2900*/  MOV R11, R14 ;  /* 0x0000000e000b7202 */ /* 0x000fe20000000f00 */
[----:B------:R-:W-:Y:S01]  /*2910*/  IMAD.MOV.U32 R10, RZ, RZ, R19 ;  /* 0x000000ffff0a7224 */ /* 0x000fe200078e0013 */
[----:B------:R-:W-:Y:S06]  /*2920*/  @!P0 BRA `(.L_x_50) ;  /* 0x0000000000688947 */ /* 0x000fec0003800000 */
[----:B------:R-:W-:Y:S01]  /*2930*/  SHF.R.U32.HI R10, RZ, 0x2, R7 ;  /* 0x00000002ff0a7819 */ /* 0x000fe20000011607 */
[----:B------:R-:W-:Y:S01]  /*2940*/  IMAD.MOV.U32 R3, RZ, RZ, 0x2f800000 ;  /* 0x2f800000ff037424 */ /* 0x000fe200078e00ff */
[----:B------:R-:W-:Y:S01]  /*2950*/  IADD3 R6, PT, PT, R6, 0x587c5, RZ ;  /* 0x000587c506067810 */ /* 0x000fe20007ffe0ff */
[----:B------:R-:W-:Y:S01]  /*2960*/  IMAD.MOV.U32 R20, RZ, RZ, 0x7fff ;  /* 0x00007fffff147424 */ /* 0x000fe200078e00ff */
[----:B------:R-:W-:Y:S01]  /*2970*/  LOP3.LUT R11, R10, R7, RZ, 0x3c, !PT ;  /* 0x000000070a0b7212 */ /* 0x000fe200078e3cff */
[----:B------:R-:W-:Y:S04]  /*2980*/  IMAD.SHL.U32 R10, R5, 0x10, RZ ;  /* 0x00000010050a7824 */ /* 0x000fe800078e00ff */
[C---:B------:R-:W-:Y:S05]  /*2990*/  IMAD.SHL.U32 R7, R11.reuse, 0x2, RZ ;  /* 0x000000020b077824 */ /* 0x040fea00078e00ff */
[----:B------:R-:W-:Y:S02]  /*29a0*/  LOP3.LUT R10, R11, R7, R10, 0x96, !PT ;  /* 0x000000070b0a7212 */ /* 0x000fe400078e960a */
[----:B------:R-:W-:Y:S02]  /*29b0*/  MOV R7, R17 ;  /* 0x0000001100077202 */ /* 0x000fe40000000f00 */
[----:B------:R-:W-:Y:S05]  /*29c0*/  LOP3.LUT R4, R10, R5, RZ, 0x3c, !PT ;  /* 0x000000050a047212 */ /* 0x000fea00078e3cff */
[----:B------:R-:W-:Y:S05]  /*29d0*/  IMAD.IADD R2, R4, 0x1, R6 ;  /* 0x0000000104027824 */ /* 0x000fea00078e0206 */
[----:B------:R-:W-:Y:S05]  /*29e0*/  I2FP.F32.U32 R2, R2 ;  /* 0x0000000200027245 */ /* 0x000fea0000201000 */
[----:B------:R-:W-:Y:S04]  /*29f0*/  FFMA R0, R2, R3, 1.1641532182693481445e-10 ;  /* 0x2f00000002007423 */ /* 0x000fe80000000003 */
[----:B------:R-:W0:Y:S02]  /*2a00*/  F2F.F64.F32 R10, R0 ;  /* 0x00000000000a7310 */ /* 0x000e240000201800 */
[----:B0-----:R-:W-:Y:S01]  /*2a10*/  DSETP.GEU.AND P1, PT, R10, UR14, PT ;  /* 0x0000000e0a007e2a */ /* 0x001fe2000bf2e000 */
[----:B------:R-:W-:Y:S01]  /*2a20*/  MOV R10, R14 ;  /* 0x0000000e000a7202 */ /* 0x000fe20000000f00 */
[----:B------:R-:W-:Y:S11]  /*2a30*/  IMAD.MOV.U32 R11, RZ, RZ, R5 ;  /* 0x000000ffff0b7224 */ /* 0x000ff600078e0005 */
[----:B------:R-:W-:Y:S01]  /*2a40*/  @!UPT UIADD3 URZ, UPT, UPT, URZ, URZ, URZ ;  /* 0x000000fffffff290 */ /* 0x000fe2000fffe0ff */
[----:B------:R-:W-:Y:S01]  /*2a50*/  @!P1 MOV R7, R17 ;  /* 0x0000001100079202 */ /* 0x000fe20000000f00 */
[--C-:B------:R-:W-:Y:S01]  /*2a60*/  @!P1 IMAD.MOV.U32 R11, RZ, RZ, R14.reuse ;  /* 0x000000ffff0b9224 */ /* 0x100fe200078e000e */
[----:B------:R-:W-:Y:S01]  /*2a70*/  @!P1 PRMT R14, R20, 0x7610, R14 ;  /* 0x00007610140e9816 */ /* 0x000fe2000000000e */
[----:B------:R-:W-:Y:S01]  /*2a80*/  @!P1 IMAD.MOV.U32 R5, RZ, RZ, R4 ;  /* 0x000000ffff059224 */ /* 0x000fe200078e0004 */
[----:B------:R-:W-:Y:S01]  /*2a90*/  @!P1 MOV R4, R18 ;  /* 0x0000001200049202 */ /* 0x000fe20000000f00 */
[----:B------:R-:W-:Y:S01]  /*2aa0*/  @!P1 IMAD.MOV.U32 R10, RZ, RZ, R19 ;  /* 0x000000ffff0a9224 */ /* 0x000fe200078e0013 */
[----:B------:R-:W-:Y:S01]  /*2ab0*/  MOV R17, R19 ;  /* 0x0000001300117202 */ /* 0x000fe20000000f00 */
[----:B------:R-:W-:Y:S06]  /*2ac0*/  @!P1 BRA `(.L_x_51) ;  /* 0x00000004002c9947 */ /* 0x000fec0003800000 */
.L_x_50:
[----:B------:R-:W-:Y:S01]  /*2ad0*/  SHF.R.U32.HI R18, RZ, 0x2, R7 ;  /* 0x00000002ff127819 */ /* 0x000fe20000011607 */
[----:B------:R-:W-:Y:S01]  /*2ae0*/  IMAD.SHL.U32 R14, R4, 0x10, RZ ;  /* 0x00000010040e7824 */ /* 0x000fe200078e00ff */
[----:B------:R-:W-:Y:S02]  /*2af0*/  IADD3 R6, PT, PT, R6, 0x587c5, RZ ;  /* 0x000587c506067810 */ /* 0x000fe40007ffe0ff */
[----:B------:R-:W-:Y:S02]  /*2b00*/  LOP3.LUT R18, R18, R7, RZ, 0x3c, !PT ;  /* 0x0000000712127212 */ /* 0x000fe400078e3cff */
[----:B------:R-:W-:Y:S03]  /*2b10*/  MOV R3, 0x2f800000 ;  /* 0x2f80000000037802 */ /* 0x000fe60000000f00 */
[C---:B------:R-:W-:Y:S05]  /*2b20*/  IMAD.SHL.U32 R7, R18.reuse, 0x2, RZ ;  /* 0x0000000212077824 */ /* 0x040fea00078e00ff */
[----:B------:R-:W-:Y:S04]  /*2b30*/  LOP3.LUT R7, R18, R7, R14, 0x96, !PT ;  /* 0x0000000712077212 */ /* 0x000fe800078e960e */
[----:B------:R-:W-:Y:S05]  /*2b40*/  LOP3.LUT R5, R7, R4, RZ, 0x3c, !PT ;  /* 0x0000000407057212 */ /* 0x000fea00078e3cff */
[----:B------:R-:W-:Y:S05]  /*2b50*/  IMAD.IADD R2, R5, 0x1, R6 ;  /* 0x0000000105027824 */ /* 0x000fea00078e0206 */
[----:B------:R-:W-:Y:S05]  /*2b60*/  I2FP.F32.U32 R2, R2 ;  /* 0x0000000200027245 */ /* 0x000fea0000201000 */
[----:B------:R-:W-:Y:S04]  /*2b70*/  FFMA R0, R2, R3, 1.1641532182693481445e-10 ;  /* 0x2f00000002007423 */ /* 0x000fe80000000003 */
[----:B------:R-:W-:Y:S01]  /*2b80*/  FFMA R18, -R0, R8, R9 ;  /* 0x0000000800127223 */ /* 0x000fe20000000109 */
[----:B------:R-:W-:Y:S06]  /*2b90*/  BRA.U !UP1, `(.L_x_52) ;  /* 0x0000000109b87547 */ /* 0x000fec000b800000 */
[----:B------:R-:W-:Y:S01]  /*2ba0*/  FMUL R3, R18, UR10 ;  /* 0x0000000a12037c20 */ /* 0x000fe20008400000 */
[----:B------:R-:W-:Y:S01]  /*2bb0*/  HFMA2 R18, -RZ, RZ, -448, 0 ;  /* 0xdf000000ff127431 */ /* 0x000fe200000001ff */
[----:B------:R-:W-:Y:S03]  /*2bc0*/  BSSY.RECONVERGENT B1, `(.L_x_53) ;  /* 0x0000028000017945 */ /* 0x000fe60003800200 */
[----:B------:R-:W-:Y:S11]  /*2bd0*/  FSETP.NAN.AND P1, PT, |R3|, |R3|, PT ;  /* 0x400000030300720b */ /* 0x000ff60003f28200 */
[----:B------:R-:W-:Y:S02]  /*2be0*/  @!UPT UIADD3 URZ, UPT, UPT, URZ, URZ, URZ ;  /* 0x000000fffffff290 */ /* 0x000fe4000fffe0ff */
[----:B------:R-:W-:Y:S05]  /*2bf0*/  @P1 BRA `(.L_x_54) ;  /* 0x0000000000901947 */ /* 0x000fea0003800000 */
[----:B------:R-:W-:Y:S02]  /*2c00*/  FSETP.GE.AND P1, PT, R3, 9.22337203685477580800e+18, PT ;  /* 0x5f0000000300780b */ /* 0x000fe40003f26000 */
[----:B------:R-:W-:Y:S11]  /*2c10*/  MOV R18, 0x5f000000 ;  /* 0x5f00000000127802 */ /* 0x000ff60000000f00 */
[----:B------:R-:W-:Y:S05]  /*2c20*/  @P1 BRA `(.L_x_54) ;  /* 0x0000000000841947 */ /* 0x000fea0003800000 */
[----:B------:R-:W-:Y:S02]  /*2c30*/  FSETP.GTU.AND P1, PT, R3, -9.22337203685477580800e+18, PT ;  /* 0xdf0000000300780b */ /* 0x000fe40003f2c000 */
[----:B------:R-:W-:Y:S11]  /*2c40*/  MOV R18, 0xdf000000 ;  /* 0xdf00000000127802 */ /* 0x000ff60000000f00 */
[----:B------:R-:W-:Y:S05]  /*2c50*/  @!P1 BRA `(.L_x_54) ;  /* 0x0000000000789947 */ /* 0x000fea0003800000 */
[----:B------:R-:W-:Y:S01]  /*2c60*/  IMAD.MOV.U32 R19, RZ, RZ, RZ ;  /* 0x000000ffff137224 */ /* 0x000fe200078e00ff */
[----:B------:R-:W-:Y:S01]  /*2c70*/  SHF.R.U32.HI R2, RZ, 0x17, R3 ;  /* 0x00000017ff027819 */ /* 0x000fe20000011603 */
[----:B------:R-:W-:Y:S01]  /*2c80*/  HFMA2 R0, -RZ, RZ, 0, 0 ;  /* 0x00000000ff007431 */ /* 0x000fe200000001ff */
[----:B------:R-:W-:Y:S01]  /*2c90*/  BSSY.RECONVERGENT B0, `(.L_x_55) ;  /* 0x0000012000007945 */ /* 0x000fe20003800200 */
[----:B------:R-:W-:Y:S01]  /*2ca0*/  IMAD.MOV.U32 R7, RZ, RZ, RZ ;  /* 0x000000ffff077224 */ /* 0x000fe200078e00ff */
[----:B------:R-:W-:Y:S01]  /*2cb0*/  LOP3.LUT R2, R2, 0xff, RZ, 0xc0, !PT ;  /* 0x000000ff02027812 */ /* 0x000fe200078ec0ff */
[----:B------:R-:W-:Y:S03]  /*2cc0*/  IMAD.MOV.U32 R14, RZ, RZ, RZ ;  /* 0x000000ffff0e7224 */ /* 0x000fe600078e00ff */
[----:B------:R-:W-:Y:S11]  /*2cd0*/  ISETP.GE.U32.AND P1, PT, R2, 0x7e, PT ;  /* 0x0000007e0200780c */ /* 0x000ff60003f26070 */
[----:B------:R-:W-:Y:S02]  /*2ce0*/  @!UPT UIADD3 URZ, UPT, UPT, URZ, URZ, URZ ;  /* 0x000000fffffff290 */ /* 0x000fe4000fffe0ff */
[----:B------:R-:W-:Y:S05]  /*2cf0*/  @!P1 BRA `(.L_x_56) ;  /* 0x00000000002c9947 */ /* 0x000fea0003800000 */
[----:B------:R-:W-:Y:S01]  /*2d00*/  ISETP.NE.AND P1, PT, R2, 0xbd, PT ;  /* 0x000000bd0200780c */ /* 0x000fe20003f25270 */
[----:B------:R-:W-:Y:S02]  /*2d10*/  IMAD.SHL.U32 R0, R3, 0x80, RZ ;  /* 0x0000008003007824 */ /* 0x000fe400078e00ff */
[----:B------:R-:W-:Y:S03]  /*2d20*/  IMAD.MOV.U32 R7, RZ, RZ, RZ ;  /* 0x000000ffff077224 */ /* 0x000fe600078e00ff */
[----:B------:R-:W-:Y:S04]  /*2d30*/  LOP3.LUT R0, R0, 0x3fffff80, RZ, 0xc0, !PT ;  /* 0x3fffff8000007812 */ /* 0x000fe800078ec0ff */
[----:B------:R-:W-:Y:S03]  /*2d40*/  LOP3.LUT R0, R0, 0x40000000, RZ, 0xfc, !PT ;  /* 0x4000000000007812 */ /* 0x000fe600078efcff */
[C---:B------:R-:W-:Y:S01]  /*2d50*/  @P1 IADD3 R23, PT, PT, -R2.reuse, 0xbd, RZ ;  /* 0x000000bd02171810 */ /* 0x040fe20007ffe1ff */
[----:B------:R-:W-:Y:S03]  /*2d60*/  @P1 VIADD R21, R2, 0xffffff83 ;  /* 0xffffff8302151836 */ /* 0x000fe60000000000 */
[--C-:B------:R-:W-:Y:S02]  /*2d70*/  @P1 SHF.R.U64 R7, RZ, R23, R0.reuse ;  /* 0x00000017ff071219 */ /* 0x100fe40000001200 */
[--C-:B------:R-:W-:Y:S02]  /*2d80*/  @P1 SHF.L.U64.HI R21, RZ, R21, R0.reuse ;  /* 0x00000015ff151219 */ /* 0x100fe40000010200 */
[----:B------:R-:W-:Y:S02]  /*2d90*/  @P1 SHF.R.U32.HI R0, RZ, R23, R0 ;  /* 0x00000017ff001219 */ /* 0x000fe40000011600 */
[----:B------:R-:W-:Y:S02]  /*2da0*/  @P1 SHF.R.U32.HI R14, RZ, 0x1f, R21 ;  /* 0x0000001fff0e1819 */ /* 0x000fe40000011615 */
.L_x_56:
[----:B---3--:R-:W-:Y:S05]  /*2db0*/  BSYNC.RECONVERGENT B0 ;  /* 0x0000000000007941 */ /* 0x008fea0003800200 */
.L_x_55:
[----:B------:R-:W-:Y:S02]  /*2dc0*/  IADD3 R7, P1, PT, R7, R14, RZ ;  /* 0x0000000e07077210 */ /* 0x000fe40007f3e0ff */
[----:B------:R-:W-:Y:S03]  /*2dd0*/  ISETP.GE.AND P2, PT, R3, RZ, PT ;  /* 0x000000ff0300720c */ /* 0x000fe60003f46270 */
[----:B------:R-:W-:Y:S01]  /*2de0*/  IMAD.X R19, R0, 0x1, R19, P1 ;  /* 0x0000000100137824 */ /* 0x000fe200008e0613 */
[-C--:B------:R-:W-:Y:S04]  /*2df0*/  IADD3 R0, P1, PT, RZ, -R7.reuse, RZ ;  /* 0x80000007ff007210 */ /* 0x080fe80007f3e0ff */
[----:B------:R-:W-:Y:S01]  /*2e00*/  SEL R20, R0, R7, !P2 ;  /* 0x0000000700147207 */ /* 0x000fe20005000000 */
[----:B------:R-:W-:Y:S05]  /*2e10*/  IMAD.X R2, RZ, RZ, ~R19, P1 ;  /* 0x000000ffff027224 */ /* 0x000fea00008e0e13 */
[----:B------:R-:W-:Y:S04]  /*2e20*/  SEL R21, R2, R19, !P2 ;  /* 0x0000001302157207 */ /* 0x000fe80005000000 */
[----:B------:R0:W1:Y:S03]  /*2e30*/  I2F.S64 R18, R20 ;  /* 0x0000001400127312 */ /* 0x0000660000301400 */
.L_x_54:
[----:B---3--:R-:W-:Y:S05]  /*2e40*/  BSYNC.RECONVERGENT B1 ;  /* 0x0000000000017941 */ /* 0x008fea0003800200 */
.L_x_53:
[----:B-1----:R-:W-:Y:S05]  /*2e50*/  FMUL R14, R18, UR9 ;  /* 0x00000009120e7c20 */ /* 0x002fea0008400000 */
[----:B------:R-:W-:Y:S01]  /*2e60*/  F2FP.F16.F32.PACK_AB R14, RZ, R14 ;  /* 0x0000000eff0e723e */ /* 0x000fe200000000ff */
[----:B------:R-:W-:Y:S05]  /*2e70*/  BRA `(.L_x_57) ;  /* 0x0000000000047947 */ /* 0x000fea0003800000 */
.L_x_52:
[----:B------:R-:W-:Y:S02]  /*2e80*/  F2FP.F16.F32.PACK_AB R14, RZ, R18 ;  /* 0x00000012ff0e723e */ /* 0x000fe400000000ff */
.L_x_57:
[----:B------:R-:W-:Y:S01]  /*2e90*/  MOV R7, R17 ;  /* 0x0000001100077202 */ /* 0x000fe20000000f00 */
[----:B------:R-:W-:Y:S06]  /*2ea0*/  BRA.U !UP0, `(.L_x_51) ;  /* 0x0000000108347547 */ /* 0x000fec000b800000 */
[----:B------:R-:W-:Y:S02]  /*2eb0*/  HSETP2.NEU.AND P1, PT, R14.H0_H0, RZ.H0_H0, PT ;  /* 0x200000ff0e007234 */ /* 0x000fe40003f2d800 */
[----:B------:R-:W-:Y:S11]  /*2ec0*/  MOV R7, R17 ;  /* 0x0000001100077202 */ /* 0x000ff60000000f00 */
[----:B------:R-:W-:Y:S05]  /*2ed0*/  @P1 BRA `(.L_x_51) ;  /* 0x0000000000281947 */ /* 0x000fea0003800000 */
[C---:B------:R-:W-:Y:S01]  /*2ee0*/  FSETP.GT.AND P3, PT, R18.reuse, RZ, PT ;  /* 0x000000ff1200720b */ /* 0x040fe20003f64000 */
[----:B------:R-:W-:Y:S11]  /*2ef0*/  IMAD.MOV.U32 R7, RZ, RZ, R17 ;  /* 0x000000ffff077224 */ /* 0x000ff600078e0011 */
[----:B------:R-:W-:Y:S01]  /*2f00*/  @!UPT UIADD3 URZ, UPT, UPT, URZ, URZ, URZ ;  /* 0x000000fffffff290 */ /* 0x000fe2000fffe0ff */
[C---:B------:R-:W-:Y:S01]  /*2f10*/  @P3 FADD R14, R18.reuse, 1 ;  /* 0x3f800000120e3421 */ /* 0x040fe20000000000 */
[----:B------:R-:W-:Y:S04]  /*2f20*/  @!P3 FADD R18, R18, -1 ;  /* 0xbf8000001212b421 */ /* 0x000fe80000000000 */
[CC--:B------:R-:W-:Y:S02]  /*2f30*/  @P3 FSETP.GEU.AND P2, PT, R14.reuse, R9.reuse, PT ;  /* 0x000000090e00320b */ /* 0x0c0fe40003f4e000 */
[----:B------:R-:W-:Y:S02]  /*2f40*/  @!P3 FSETP.GEU.AND P1, PT, R15, R18, PT ;  /* 0x000000120f00b20b */ /* 0x000fe40003f2e000 */
[----:B------:R-:W-:Y:S02]  /*2f50*/  @P3 FSEL R14, R14, R9, !P2 ;  /* 0x000000090e0e3208 */ /* 0x000fe40005000000 */
[----:B------:R-:W-:Y:S04]  /*2f60*/  @!P3 FSEL R14, R18, R15, !P1 ;  /* 0x0000000f120eb208 */ /* 0x000fe80004800000 */
[----:B------:R-:W-:Y:S02]  /*2f70*/  F2FP.F16.F32.PACK_AB R14, RZ, R14 ;  /* 0x0000000eff0e723e */ /* 0x000fe400000000ff */
.L_x_51:
[----:B---3--:R-:W-:Y:S05]  /*2f80*/  BSYNC.RECONVERGENT B2 ;  /* 0x0000000000027941 */ /* 0x008fea0003800200 */
.L_x_49:
[C---:B------:R-:W-:Y:S04]  /*2f90*/  LEA R2, P1, R13.reuse, UR4, 0x1 ;  /* 0x000000040d027c11 */ /* 0x040fe8000f8208ff */
[--C-:B------:R-:W-:Y:S02]  /*2fa0*/  LEA.HI.X R3, R13, UR5, R12.reuse, 0x1, P1 ;  /* 0x000000050d037c11 */ /* 0x100fe400088f0c0c */
[----:B------:R-:W-:Y:S03]  /*2fb0*/  IADD3 R13, P1, PT, R16, R13, RZ ;  /* 0x0000000d100d7210 */ /* 0x000fe60007f3e0ff */
[----:B------:R1:W-:Y:S02]  /*2fc0*/  STG.E.U16 desc[UR18][R2.64], R14 ;  /* 0x0000000e02007986 */ /* 0x0003e4000c101512 */
[----:B------:R-:W-:Y:S01]  /*2fd0*/  IMAD.X R12, RZ, RZ, R12, P1 ;  /* 0x000000ffff0c7224 */ /* 0x000fe200008e060c */
[----:B------:R-:W-:Y:S04]  /*2fe0*/  ISETP.GE.U32.AND P1, PT, R13, UR6, PT ;  /* 0x000000060d007c0c */ /* 0x000fe8000bf26070 */
[----:B------:R-:W-:Y:S11]  /*2ff0*/  ISETP.GE.U32.AND.EX P1, PT, R12, UR7, PT, P1 ;  /* 0x000000070c007c0c */ /* 0x000ff6000bf26110 */
[----:B------:R-:W-:Y:S02]  /*3000*/  @!UPT UIADD3 URZ, UPT, UPT, URZ, URZ, URZ ;  /* 0x000000fffffff290 */ /* 0x000fe4000fffe0ff */
[----:B------:R-:W-:Y:S05]  /*3010*/  @!P1 BRA `(.L_x_58) ;  /* 0xfffffff800209947 */ /* 0x000fea000383ffff */
[----:B------:R-:W-:Y:S05]  /*3020*/  BSYNC.RECONVERGENT B3 ;  /* 0x0000000000037941 */ /* 0x000fea0003800200 */
.L_x_48:
[----:B------:R-:W-:Y:S05]  /*3030*/  EXIT ;  /* 0x000000000000794d */ /* 0x000fea0003800000 */
.L_x_59:
        /* <DEDUP_REMOVED lines=12> */
.L_x_807:


//--------------------- .text._ZN7cutlass9reference6device6kernel12BlockForEachINS_12float_e4m3_tENS1_6detail17RandomUniformFuncIS4_EEEEvPT_mNT0_6ParamsE --------------------------
	.section	.text._ZN7cutlass9reference6device6kernel12BlockForEachINS_12float_e4m3_tENS1_6detail17RandomUniformFuncIS4_EEEEvPT_mNT0_6ParamsE,"ax",@progbits
	.align	128
        .global         _ZN7cutlass9reference6device6kernel12BlockForEachINS_12float_e4m3_tENS1_6detail17RandomUniformFuncIS4_EEEEvPT_mNT0_6ParamsE
        .type           _ZN7cutlass9reference6device6kernel12BlockForEachINS_12float_e4m3_tENS1_6detail17RandomUniformFuncIS4_EEEEvPT_mNT0_6ParamsE,@function
        .size           _ZN7cutlass9reference6device6kernel12BlockForEachINS_12float_e4m3_tENS1_6detail17RandomUniformFuncIS4_EEEEvPT_mNT0_6ParamsE,(.L_x_808 - _ZN7cutlass9reference6device6kernel12BlockForEachINS_12float_e4m3_tENS1_6detail17RandomUniformFuncIS4_EEEEvPT_mNT0_6ParamsE)
        .other          _ZN7cutlass9reference6device6kernel12BlockForEachINS_12float_e4m3_tENS1_6detail17RandomUniformFuncIS4_EEEEvPT_mNT0_6ParamsE,@"STO_CUDA_ENTRY STV_DEFAULT"
_ZN7cutlass9reference6device6kernel12BlockForEachINS_12float_e4m3_tENS1_6detail17RandomUniformFuncIS4_EEEEvPT_mNT0_6ParamsE:
.text._ZN7cutlass9reference6device6kernel12BlockForEachINS_12float_e4m3_tENS1_6detail17RandomUniformFuncIS4_EEEEvPT_mNT0_6ParamsE:
        /* <DEDUP_REMOVED lines=40> */
.L_x_70:
        /* <DEDUP_REMOVED lines=11> */
.L_x_65:
[----:B------:R-:W-:-:S06]  /*0330*/  LEA R3, R26, R1, 0x2 ;  /* 0x000000011a037211 */ /* 0x000fcc00078e10ff */
[----:B------:R-:W5:Y:S01]  /*0340*/  LDL R3, [R3+0x34] ;  /* 0x0000340003037983 */ /* 0x000f620000100800 */
[----:B------:R-:W-:Y:S01]  /*0350*/  SHF.L.U32 R2, R26, 0x5, RZ ;  /* 0x000000051a027819 */ /* 0x000fe200000006ff */
[----:B------:R-:W-:-:S06]  /*0360*/  UMOV UR4, URZ ;  /* 0x000000ff00047c82 */ /* 0x000fcc0008000000 */
.L_x_64:
        /* <DEDUP_REMOVED lines=190> */
.L_x_67:
[----:B------:R-:W-:-:S06]  /*0f50*/  LEA R3, R26, R1, 0x2 ;  /* 0x000000011a037211 */ /* 0x000fcc00078e10ff */
[----:B------:R-:W5:Y:S01]  /*0f60*/  LDL R3, [R3+0x34] ;  /* 0x0000340003037983 */ /* 0x000f620000100800 */
[----:B------:R-:W-:Y:S01]  /*0f70*/  SHF.L.U32 R2, R26, 0x5, RZ ;  /* 0x000000051a027819 */ /* 0x000fe200000006ff */
[----:B------:R-:W-:-:S06]  /*0f80*/  UMOV UR4, URZ ;  /* 0x000000ff00047c82 */ /* 0x000fcc0008000000 */
.L_x_66:
        /* <DEDUP_REMOVED lines=190> */
.L_x_69:
[----:B------:R-:W-:-:S06]  /*1b70*/  LEA R3, R19, R1, 0x2 ;  /* 0x0000000113037211 */ /* 0x000fcc00078e10ff */
[----:B------:R-:W5:Y:S01]  /*1b80*/  LDL R3, [R3+0x34] ;  /* 0x0000340003037983 */ /* 0x000f620000100800 */
[----:B------:R-:W-:Y:S01]  /*1b90*/  SHF.L.U32 R2, R19, 0x5, RZ ;  /* 0x0000000513027819 */ /* 0x000fe200000006ff */
[----:B------:R-:W-:-:S06]  /*1ba0*/  UMOV UR4, URZ ;  /* 0x000000ff00047c82 */ /* 0x000fcc0008000000 */
.L_x_68:
        /* <DEDUP_REMOVED lines=179> */
.L_x_63:
[----:B------:R-:W-:Y:S05]  /*26e0*/  BSYNC.RECONVERGENT B0 ;  /* 0x0000000000007941 */ /* 0x000fea0003800200 */
.L_x_62:
[----:B------:R-:W-:Y:S01]  /*26f0*/  ISETP.GT.U32.AND P0, PT, R9, 0x3, PT ;  /* 0x000000030900780c */ /* 0x000fe20003f04070 */
[----:B------:R-:W-:Y:S01]  /*2700*/  VIADD R21, R21, 0x1 ;  /* 0x0000000115157836 */ /* 0x000fe20000000000 */
[--C-:B------:R-:W-:Y:S02]  /*2710*/  SHF.R.U64 R9, R9, 0x2, R8.reuse ;  /* 0x0000000209097819 */ /* 0x100fe40000001208 */
[----:B------:R-:W-:Y:S02]  /*2720*/  ISETP.GT.U32.AND.EX P0, PT, R8, RZ, PT, P0 ;  /* 0x000000ff0800720c */ /* 0x000fe40003f04100 */
[----:B------:R-:W-:-:S11]  /*2730*/  SHF.R.U32.HI R8, RZ, 0x2, R8 ;  /* 0x00000002ff087819 */ /* 0x000fd60000011608 */
[----:B------:R-:W-:Y:S05]  /*2740*/  @P0 BRA `(.L_x_70) ;  /* 0xffffffd800cc0947 */ /* 0x000fea000383ffff */
.L_x_61:
[----:B------:R-:W-:Y:S05]  /*2750*/  BSYNC.RECONVERGENT B1 ;  /* 0x0000000000017941 */ /* 0x000fea0003800200 */
.L_x_60:
        /* <DEDUP_REMOVED lines=20> */
.L_x_81:
        /* <DEDUP_REMOVED lines=11> */
[----:B------:R-:W-:Y:S02]  /*2950*/  IADD3 R6, PT, PT, R6, 0x587c5, RZ ;  /* 0x000587c506067810 */ /* 0x000fe40007ffe0ff */
        /* <DEDUP_REMOVED lines=14> */
[----:B------:R-:W-:Y:S01]  /*2a40*/  @!P1 IMAD.MOV.U32 R7, RZ, RZ, R15 ;  /* 0x000000ffff079224 */ /* 0x000fe200078e000f */
[----:B------:R-:W-:Y:S01]  /*2a50*/  @!P1 MOV R15, 0x7fc00000 ;  /* 0x7fc00000000f9802 */ /* 0x000fe20000000f00 */
[----:B------:R-:W-:Y:S02]  /*2a60*/  @!P1 IMAD.MOV.U32 R11, RZ, RZ, R18 ;  /* 0x000000ffff0b9224 */ /* 0x000fe400078e0012 */
[----:B------:R-:W-:Y:S01]  /*2a70*/  @!P1 IMAD.MOV.U32 R5, RZ, RZ, R4 ;  /* 0x000000ffff059224 */ /* 0x000fe200078e0004 */
[----:B------:R-:W-:Y:S01]  /*2a80*/  @!P1 F2FP.SATFINITE.E4M3.F32.PACK_AB_MERGE_C R18, RZ, R15, RZ ;  /* 0x0000000fff12923e */ /* 0x000fe200048070ff */
[----:B------:R-:W-:Y:S01]  /*2a90*/  @!P1 IMAD.MOV.U32 R10, RZ, RZ, R19 ;  /* 0x000000ffff0a9224 */ /* 0x000fe200078e0013 */
[----:B------:R-:W-:Y:S02]  /*2aa0*/  @!P1 MOV R4, R17 ;  /* 0x0000001100049202 */ /* 0x000fe40000000f00 */
[----:B------:R-:W-:Y:S01]  /*2ab0*/  MOV R15, R19 ;  /* 0x00000013000f7202 */ /* 0x000fe20000000f00 */
[----:B------:R-:W-:Y:S06]  /*2ac0*/  @!P1 BRA `(.L_x_74) ;  /* 0x00000004004c9947 */ /* 0x000fec0003800000 */
.L_x_73:
[----:B------:R-:W-:Y:S02]  /*2ad0*/  SHF.R.U32.HI R18, RZ, 0x2, R7 ;  /* 0x00000002ff127819 */ /* 0x000fe40000011607 */
[----:B------:R-:W-:Y:S02]  /*2ae0*/  IADD3 R6, PT, PT, R6, 0x587c5, RZ ;  /* 0x000587c506067810 */ /* 0x000fe40007ffe0ff */
[----:B------:R-:W-:Y:S01]  /*2af0*/  LOP3.LUT R17, R18, R7, RZ, 0x3c, !PT ;  /* 0x0000000712117212 */ /* 0x000fe200078e3cff */
[----:B------:R-:W-:Y:S01]  /*2b00*/  IMAD.SHL.U32 R18, R4, 0x10, RZ ;  /* 0x0000001004127824 */ /* 0x000fe200078e00ff */
        /* <DEDUP_REMOVED lines=42> */
.L_x_79:
[----:B---3--:R-:W-:Y:S05]  /*2db0*/  BSYNC.RECONVERGENT B0 ;  /* 0x0000000000007941 */ /* 0x008fea0003800200 */
.L_x_78:
        /* <DEDUP_REMOVED lines=8> */
.L_x_77:
[----:B---3--:R-:W-:Y:S05]  /*2e40*/  BSYNC.RECONVERGENT B1 ;  /* 0x0000000000017941 */ /* 0x008fea0003800200 */
.L_x_76:
[----:B01----:R-:W-:Y:S05]  /*2e50*/  FMUL R18, R17, UR9 ;  /* 0x0000000911127c20 */ /* 0x003fea0008400000 */
[----:B------:R-:W-:Y:S01]  /*2e60*/  F2FP.SATFINITE.E4M3.F32.PACK_AB_MERGE_C R18, RZ, R18, RZ ;  /* 0x00000012ff12723e */ /* 0x000fe200048070ff */
[----:B------:R-:W-:Y:S05]  /*2e70*/  BRA `(.L_x_80) ;  /* 0x0000000000047947 */ /* 0x000fea0003800000 */
.L_x_75:
[----:B------:R-:W-:Y:S02]  /*2e80*/  F2FP.SATFINITE.E4M3.F32.PACK_AB_MERGE_C R18, RZ, R17, RZ ;  /* 0x00000011ff12723e */ /* 0x000fe400048070ff */
.L_x_80:
[----:B------:R-:W-:Y:S01]  /*2e90*/  MOV R7, R15 ;  /* 0x0000000f00077202 */ /* 0x000fe20000000f00 */
[----:B------:R-:W-:Y:S06]  /*2ea0*/  BRA.U !UP0, `(.L_x_74) ;  /* 0x0000000108547547 */ /* 0x000fec000b800000 */
[----:B------:R-:W-:Y:S01]  /*2eb0*/  F2FP.SATFINITE.E4M3.F32.PACK_AB_MERGE_C R0, RZ, RZ, RZ ;  /* 0x000000ffff00723e */ /* 0x000fe200048070ff */
[----:B------:R-:W-:Y:S01]  /*2ec0*/  IMAD.MOV.U32 R7, RZ, RZ, R15 ;  /* 0x000000ffff077224 */ /* 0x000fe200078e000f */
[----:B------:R-:W-:Y:S02]  /*2ed0*/  LOP3.LUT R2, R18, 0xff, RZ, 0xc0, !PT ;  /* 0x000000ff12027812 */ /* 0x000fe400078ec0ff */
[----:B------:R-:W-:Y:S02]  /*2ee0*/  LOP3.LUT R0, R0, 0xff, RZ, 0xc0, !PT ;  /* 0x000000ff00007812 */ /* 0x000fe400078ec0ff */
[----:B------:R-:W-:Y:S02]  /*2ef0*/  F2FP.F16.E4M3.UNPACK_B R2, R2 ;  /* 0x00000002ff02723e */ /* 0x000fe400020006ff */
[----:B------:R-:W-:Y:S03]  /*2f00*/  F2FP.F16.E4M3.UNPACK_B R0, R0 ;  /* 0x00000000ff00723e */ /* 0x000fe600020006ff */
[----:B------:R-:W-:Y:S02]  /*2f10*/  HADD2.F32 R2, -RZ, R2.H0_H0 ;  /* 0x20000002ff027230 */ /* 0x000fe40000004100 */
[----:B------:R-:W-:Y:S05]  /*2f20*/  HADD2.F32 R3, -RZ, R0.H0_H0 ;  /* 0x20000000ff037230 */ /* 0x000fea0000004100 */
[----:B------:R-:W-:Y:S11]  /*2f30*/  FSETP.NEU.AND P1, PT, R2, R3, PT ;  /* 0x000000030200720b */ /* 0x000ff60003f2d000 */
[----:B------:R-:W-:Y:S02]  /*2f40*/  @!UPT UIADD3 URZ, UPT, UPT, URZ, URZ, URZ ;  /* 0x000000fffffff290 */ /* 0x000fe4000fffe0ff */
[----:B------:R-:W-:Y:S05]  /*2f50*/  @P1 BRA `(.L_x_74) ;  /* 0x0000000000281947 */ /* 0x000fea0003800000 */
[C---:B------:R-:W-:Y:S01]  /*2f60*/  FSETP.GT.AND P3, PT, R17.reuse, RZ, PT ;  /* 0x000000ff1100720b */ /* 0x040fe20003f64000 */
[----:B------:R-:W-:Y:S11]  /*2f70*/  IMAD.MOV.U32 R7, RZ, RZ, R15 ;  /* 0x000000ffff077224 */ /* 0x000ff600078e000f */
[----:B------:R-:W-:Y:S01]  /*2f80*/  @!UPT UIADD3 URZ, UPT, UPT, URZ, URZ, URZ ;  /* 0x000000fffffff290 */ /* 0x000fe2000fffe0ff */
[C---:B------:R-:W-:Y:S01]  /*2f90*/  @P3 FADD R0, R17.reuse, 1 ;  /* 0x3f80000011003421 */ /* 0x040fe20000000000 */
[----:B------:R-:W-:Y:S04]  /*2fa0*/  @!P3 FADD R17, R17, -1 ;  /* 0xbf8000001111b421 */ /* 0x000fe80000000000 */
[----:B------:R-:W-:Y:S02]  /*2fb0*/  @P3 FSETP.GEU.AND P2, PT, R0, R9, PT ;  /* 0x000000090000320b */ /* 0x000fe40003f4e000 */
[----:B------:R-:W-:Y:S02]  /*2fc0*/  @!P3 FSETP.GEU.AND P1, PT, R14, R17, PT ;  /* 0x000000110e00b20b */ /* 0x000fe40003f2e000 */
[----:B------:R-:W-:Y:S02]  /*2fd0*/  @P3 FSEL R18, R0, R9, !P2 ;  /* 0x0000000900123208 */ /* 0x000fe40005000000 */
[----:B------:R-:W-:Y:S04]  /*2fe0*/  @!P3 FSEL R18, R17, R14, !P1 ;  /* 0x0000000e1112b208 */ /* 0x000fe80004800000 */
[----:B------:R-:W-:Y:S02]  /*2ff0*/  F2FP.SATFINITE.E4M3.F32.PACK_AB_MERGE_C R18, RZ, R18, RZ ;  /* 0x00000012ff12723e */ /* 0x000fe400048070ff */
.L_x_74:
[----:B---3--:R-:W-:Y:S05]  /*3000*/  BSYNC.RECONVERGENT B2 ;  /* 0x0000000000027941 */ /* 0x008fea0003800200 */
.L_x_72:
[----:B------:R-:W-:Y:S04]  /*3010*/  IADD3 R2, P1, PT, R13, UR4, RZ ;  /* 0x000000040d027c10 */ /* 0x000fe8000ff3e0ff */
[----:B------:R-:W-:Y:S02]  /*3020*/  IADD3.X R3, PT, PT, R12, UR5, RZ, P1, !PT ;  /* 0x000000050c037c10 */ /* 0x000fe40008ffe4ff */
[----:B------:R-:W-:Y:S03]  /*3030*/  IADD3 R13, P1, PT, R16, R13, RZ ;  /* 0x0000000d100d7210 */ /* 0x000fe60007f3e0ff */
[----:B------:R1:W-:Y:S02]  /*3040*/  STG.E.U8 desc[UR18][R2.64], R18 ;  /* 0x0000001202007986 */ /* 0x0003e4000c101112 */
[----:B------:R-:W-:Y:S01]  /*3050*/  IMAD.X R12, RZ, RZ, R12, P1 ;  /* 0x000000ffff0c7224 */ /* 0x000fe200008e060c */
[----:B------:R-:W-:Y:S04]  /*3060*/  ISETP.GE.U32.AND P1, PT, R13, UR6, PT ;  /* 0x000000060d007c0c */ /* 0x000fe8000bf26070 */
[----:B------:R-:W-:Y:S11]  /*3070*/  ISETP.GE.U32.AND.EX P1, PT, R12, UR7, PT, P1 ;  /* 0x000000070c007c0c */ /* 0x000ff6000bf26110 */
[----:B------:R-:W-:Y:S02]  /*3080*/  @!UPT UIADD3 URZ, UPT, UPT, URZ, URZ, URZ ;  /* 0x000000fffffff290 */ /* 0x000fe4000fffe0ff */
[----:B------:R-:W-:Y:S05]  /*3090*/  @!P1 BRA `(.L_x_81) ;  /* 0xfffffff800009947 */ /* 0x000fea000383ffff */
[----:B------:R-:W-:Y:S05]  /*30a0*/  BSYNC.RECONVERGENT B3 ;  /* 0x0000000000037941 */ /* 0x000fea0003800200 */
.L_x_71:
[----:B------:R-:W-:Y:S05]  /*30b0*/  EXIT ;  /* 0x000000000000794d */ /* 0x000fea0003800000 */
.L_x_82:
        /* <DEDUP_REMOVED lines=12> */
.L_x_808:


//--------------------- .text._ZN7cutlass13device_kernelINS_4gemm6kernel13GemmUniversalINS1_17GroupProblemShapeIN4cute5tupleIJiiiEEEEENS1_10collective13CollectiveMmaINS1_40MainloopSm100ArrayTmaUmmaWarpSpecializedILi4ELi8ELi2ENS6_IJiiNS5_1CILi1EEEEEEEENS6_IJNSC_ILi256EEESG_NSC_ILi128EEEEEENS_12float_e4m3_tEPNS6_IJlSD_NSC_ILi0EEEEEESJ_SM_NS5_8TiledMMAINS5_8MMA_AtomIJNS5_10MMA_TraitsINS5_25SM100_MMA_F8F6F4_2x1SM_SSEJSJ_SJ_fSG_SG_NS5_17integral_constantINS5_4UMMA5MajorELST_0EEESU_NSR_INSS_7ScaleInELSV_0EEESW_EEEEEENS5_6LayoutINS6_IJSD_SD_SD_EEENS6_IJSK_SK_SK_EEEEENS6_IJNS5_10UnderscoreES13_S13_EEEEENS5_28SM100_TMA_2SM_LOAD_MULTICASTENS5_14ComposedLayoutINS5_7SwizzleILi3ELi4ELi3EEENS5_18smem_ptr_flag_bitsILi8EEENSZ_INS6_IJNSC_ILi8EEESH_EEENS6_IJSH_SD_EEEEEEEvNS5_8identityES16_S1G_vS1H_EENS_8epilogue10collective18CollectiveEpilogueINS1J_31Sm100PtrArrayTmaWarpSpecializedILi4ELi2ELi64ELb1ELb0EEEJNS6_IJSH_SG_SH_EEENS6_IJNSZ_ISH_SD_EENSZ_INSC_ILi64EEESD_EEEEENS_6half_tEPNS6_IJSD_lSK_EEES1T_S1V_NS1J_6fusion15FusionCallbacksIS1N_NS1W_17LinearCombinationIS1T_fS1T_fLNS_15FloatRoundStyleE2EEES1O_S1S_JEEENS5_5SM1004TMEM4LOAD26SM100_TMEM_LOAD_16dp256b8xENS5_13SM90_TMA_LOADENS17_IS19_NS1A_ILi16EEENSZ_INS6_IJS1Q_S1C_EEENS6_IJSD_S1Q_EEEEEEENS5_17SM75_U16x8_LDSM_TENS5_14SM90_TMA_STOREES2B_NS5_17SM90_U16x8_STSM_TENS5_39AutoVectorizingCopyWithAssumedAlignmentILi128EEEEEEvvEEEEvNT_6ParamsE --------------------------
	.section	.text._ZN7cutlass13device_kernelINS_4gemm6kernel13GemmUniversalINS1_17GroupProblemShapeIN4cute5tupleIJiiiEEEEENS1_10collective13CollectiveMmaINS1_40MainloopSm100ArrayTmaUmmaWarpSpecializedILi4ELi8ELi2ENS6_IJiiNS5_1CILi1EEEEEEEENS6_IJNSC_ILi256EEESG_NSC_ILi128EEEEEENS_12float_e4m3_tEPNS6_IJlSD_NSC_ILi0EEEEEESJ_SM_NS5_8TiledMMAINS5_8MMA_AtomIJNS5_10MMA_TraitsINS5_25SM100_MMA_F8F6F4_2x1SM_SSEJSJ_SJ_fSG_SG_NS5_17integral_constantINS5_4UMMA5MajorELST_0EEESU_NSR_INSS_7ScaleInELSV_0EEESW_EEEEEENS5_6LayoutINS6_IJSD_SD_SD_EEENS6_IJSK_SK_SK_EEEEENS6_IJNS5_10UnderscoreES13_S13_EEEEENS5_28SM100_TMA_2SM_LOAD_MULTICASTENS5_14ComposedLayoutINS5_7SwizzleILi3ELi4ELi3EEENS5_18smem_ptr_flag_bitsILi8EEENSZ_INS6_IJNSC_ILi8EEESH_EEENS6_IJSH_SD_EEEEEEEvNS5_8identityES16_S1G_vS1H_EENS_8epilogue10collective18CollectiveEpilogueINS1J_31Sm100PtrArrayTmaWarpSpecializedILi4ELi2ELi64ELb1ELb0EEEJNS6_IJSH_SG_SH_EEENS6_IJNSZ_ISH_SD_EENSZ_INSC_ILi64EEESD_EEEEENS_6half_tEPNS6_IJSD_lSK_EEES1T_S1V_NS1J_6fusion15FusionCallbacksIS1N_NS1W_17LinearCombinationIS1T_fS1T_fLNS_15FloatRoundStyleE2EEES1O_S1S_JEEENS5_5SM1004TMEM4LOAD26SM100_TMEM_LOAD_16dp256b8xENS5_13SM90_TMA_LOADENS17_IS19_NS1A_ILi16EEENSZ_INS6_IJS1Q_S1C_EEENS6_IJSD_S1Q_EEEEEEENS5_17SM75_U16x8_LDSM_TENS5_14SM90_TMA_STOREES2B_NS5_17SM90_U16x8_STSM_TENS5_39AutoVectorizingCopyWithAssumedAlignmentILi128EEEEEEvvEEEEvNT_6ParamsE,"ax",@progbits
	.align	128
.text._ZN7cutlass13device_kernelINS_4gemm6kernel13GemmUniversalINS1_17GroupProblemShapeIN4cute5tupleIJiiiEEEEENS1_10collective13CollectiveMmaINS1_40MainloopSm100ArrayTmaUmmaWarpSpecializedILi4ELi8ELi2ENS6_IJiiNS5_1CILi1EEEEEEEENS6_IJNSC_ILi256EEESG_NSC_ILi128EEEEEENS_12float_e4m3_tEPNS6_IJlSD_NSC_ILi0EEEEEESJ_SM_NS5_8TiledMMAINS5_8MMA_AtomIJNS5_10MMA_TraitsINS5_25SM100_MMA_F8F6F4_2x1SM_SSEJSJ_SJ_fSG_SG_NS5_17integral_constantINS5_4UMMA5MajorELST_0EEESU_NSR_INSS_7ScaleInELSV_0EEESW_EEEEEENS5_6LayoutINS6_IJSD_SD_SD_EEENS6_IJSK_SK_SK_EEEEENS6_IJNS5_10UnderscoreES13_S13_EEEEENS5_28SM100_TMA_2SM_LOAD_MULTICASTENS5_14ComposedLayoutINS5_7SwizzleILi3ELi4ELi3EEENS5_18smem_ptr_flag_bitsILi8EEENSZ_INS6_IJNSC_ILi8EEESH_EEENS6_IJSH_SD_EEEEEEEvNS5_8identityES16_S1G_vS1H_EENS_8epilogue10collective18CollectiveEpilogueINS1J_31Sm100PtrArrayTmaWarpSpecializedILi4ELi2ELi64ELb1ELb0EEEJNS6_IJSH_SG_SH_EEENS6_IJNSZ_ISH_SD_EENSZ_INSC_ILi64EEESD_EEEEENS_6half_tEPNS6_IJSD_lSK_EEES1T_S1V_NS1J_6fusion15FusionCallbacksIS1N_NS1W_17LinearCombinationIS1T_fS1T_fLNS_15FloatRoundStyleE2EEES1O_S1S_JEEENS5_5SM1004TMEM4LOAD26SM100_TMEM_LOAD_16dp256b8xENS5_13SM90_TMA_LOADENS17_IS19_NS1A_ILi16EEENSZ_INS6_IJS1Q_S1C_EEENS6_IJSD_S1Q_EEEEEEENS5_17SM75_U16x8_LDSM_TENS5_14SM90_TMA_STOREES2B_NS5_17SM90_U16x8_STSM_TENS5_39AutoVectorizingCopyWithAssumedAlignmentILi128EEEEEEvvEEEEvNT_6ParamsE:
        .type           _ZN7cutlass13device_kernelINS_4gemm6kernel13GemmUniversalINS1_17GroupProblemShapeIN4cute5tupleIJiiiEEEEENS1_10collective13CollectiveMmaINS1_40MainloopSm100ArrayTmaUmmaWarpSpecializedILi4ELi8ELi2ENS6_IJiiNS5_1CILi1EEEEEEEENS6_IJNSC_ILi256EEESG_NSC_ILi128EEEEEENS_12float_e4m3_tEPNS6_IJlSD_NSC_ILi0EEEEEESJ_SM_NS5_8TiledMMAINS5_8MMA_AtomIJNS5_10MMA_TraitsINS5_25SM100_MMA_F8F6F4_2x1SM_SSEJSJ_SJ_fSG_SG_NS5_17integral_constantINS5_4UMMA5MajorELST_0EEESU_NSR_INSS_7ScaleInELSV_0EEESW_EEEEEENS5_6LayoutINS6_IJSD_SD_SD_EEENS6_IJSK_SK_SK_EEEEENS6_IJNS5_10UnderscoreES13_S13_EEEEENS5_28SM100_TMA_2SM_LOAD_MULTICASTENS5_14ComposedLayoutINS5_7SwizzleILi3ELi4ELi3EEENS5_18smem_ptr_flag_bitsILi8EEENSZ_INS6_IJNSC_ILi8EEESH_EEENS6_IJSH_SD_EEEEEEEvNS5_8identityES16_S1G_vS1H_EENS_8epilogue10collective18CollectiveEpilogueINS1J_31Sm100PtrArrayTmaWarpSpecializedILi4ELi2ELi64ELb1ELb0EEEJNS6_IJSH_SG_SH_EEENS6_IJNSZ_ISH_SD_EENSZ_INSC_ILi64EEESD_EEEEENS_6half_tEPNS6_IJSD_lSK_EEES1T_S1V_NS1J_6fusion15FusionCallbacksIS1N_NS1W_17LinearCombinationIS1T_fS1T_fLNS_15FloatRoundStyleE2EEES1O_S1S_JEEENS5_5SM1004TMEM4LOAD26SM100_TMEM_LOAD_16dp256b8xENS5_13SM90_TMA_LOADENS17_IS19_NS1A_ILi16EEENSZ_INS6_IJS1Q_S1C_EEENS6_IJSD_S1Q_EEEEEEENS5_17SM75_U16x8_LDSM_TENS5_14SM90_TMA_STOREES2B_NS5_17SM90_U16x8_STSM_TENS5_39AutoVectorizingCopyWithAssumedAlignmentILi128EEEEEEvvEEEEvNT_6ParamsE,@function
        .size           _ZN7cutlass13device_kernelINS_4gemm6kernel13GemmUniversalINS1_17GroupProblemShapeIN4cute5tupleIJiiiEEEEENS1_10collective13CollectiveMmaINS1_40MainloopSm100ArrayTmaUmmaWarpSpecializedILi4ELi8ELi2ENS6_IJiiNS5_1CILi1EEEEEEEENS6_IJNSC_ILi256EEESG_NSC_ILi128EEEEEENS_12float_e4m3_tEPNS6_IJlSD_NSC_ILi0EEEEEESJ_SM_NS5_8TiledMMAINS5_8MMA_AtomIJNS5_10MMA_TraitsINS5_25SM100_MMA_F8F6F4_2x1SM_SSEJSJ_SJ_fSG_SG_NS5_17integral_constantINS5_4UMMA5MajorELST_0EEESU_NSR_INSS_7ScaleInELSV_0EEESW_EEEEEENS5_6LayoutINS6_IJSD_SD_SD_EEENS6_IJSK_SK_SK_EEEEENS6_IJNS5_10UnderscoreES13_S13_EEEEENS5_28SM100_TMA_2SM_LOAD_MULTICASTENS5_14ComposedLayoutINS5_7SwizzleILi3ELi4ELi3EEENS5_18smem_ptr_flag_bitsILi8EEENSZ_INS6_IJNSC_ILi8EEESH_EEENS6_IJSH_SD_EEEEEEEvNS5_8identityES16_S1G_vS1H_EENS_8epilogue10collective18CollectiveEpilogueINS1J_31Sm100PtrArrayTmaWarpSpecializedILi4ELi2ELi64ELb1ELb0EEEJNS6_IJSH_SG_SH_EEENS6_IJNSZ_ISH_SD_EENSZ_INSC_ILi64EEESD_EEEEENS_6half_tEPNS6_IJSD_lSK_EEES1T_S1V_NS1J_6fusion15FusionCallbacksIS1N_NS1W_17LinearCombinationIS1T_fS1T_fLNS_15FloatRoundStyleE2EEES1O_S1S_JEEENS5_5SM1004TMEM4LOAD26SM100_TMEM_LOAD_16dp256b8xENS5_13SM90_TMA_LOADENS17_IS19_NS1A_ILi16EEENSZ_INS6_IJS1Q_S1C_EEENS6_IJSD_S1Q_EEEEEEENS5_17SM75_U16x8_LDSM_TENS5_14SM90_TMA_STOREES2B_NS5_17SM90_U16x8_STSM_TENS5_39AutoVectorizingCopyWithAssumedAlignmentILi128EEEEEEvvEEEEvNT_6ParamsE,(.L_x_795 - _ZN7cutlass13device_kernelINS_4gemm6kernel13GemmUniversalINS1_17GroupProblemShapeIN4cute5tupleIJiiiEEEEENS1_10collective13CollectiveMmaINS1_40MainloopSm100ArrayTmaUmmaWarpSpecializedILi4ELi8ELi2ENS6_IJiiNS5_1CILi1EEEEEEEENS6_IJNSC_ILi256EEESG_NSC_ILi128EEEEEENS_12float_e4m3_tEPNS6_IJlSD_NSC_ILi0EEEEEESJ_SM_NS5_8TiledMMAINS5_8MMA_AtomIJNS5_10MMA_TraitsINS5_25SM100_MMA_F8F6F4_2x1SM_SSEJSJ_SJ_fSG_SG_NS5_17integral_constantINS5_4UMMA5MajorELST_0EEESU_NSR_INSS_7ScaleInELSV_0EEESW_EEEEEENS5_6LayoutINS6_IJSD_SD_SD_EEENS6_IJSK_SK_SK_EEEEENS6_IJNS5_10UnderscoreES13_S13_EEEEENS5_28SM100_TMA_2SM_LOAD_MULTICASTENS5_14ComposedLayoutINS5_7SwizzleILi3ELi4ELi3EEENS5_18smem_ptr_flag_bitsILi8EEENSZ_INS6_IJNSC_ILi8EEESH_EEENS6_IJSH_SD_EEEEEEEvNS5_8identityES16_S1G_vS1H_EENS_8epilogue10collective18CollectiveEpilogueINS1J_31Sm100PtrArrayTmaWarpSpecializedILi4ELi2ELi64ELb1ELb0EEEJNS6_IJSH_SG_SH_EEENS6_IJNSZ_ISH_SD_EENSZ_INSC_ILi64EEESD_EEEEENS_6half_tEPNS6_IJSD_lSK_EEES1T_S1V_NS1J_6fusion15FusionCallbacksIS1N_NS1W_17LinearCombinationIS1T_fS1T_fLNS_15FloatRoundStyleE2EEES1O_S1S_JEEENS5_5SM1004TMEM4LOAD26SM100_TMEM_LOAD_16dp256b8xENS5_13SM90_TMA_LOADENS17_IS19_NS1A_ILi16EEENSZ_INS6_IJS1Q_S1C_EEENS6_IJSD_S1Q_EEEEEEENS5_17SM75_U16x8_LDSM_TENS5_14SM90_TMA_STOREES2B_NS5_17SM90_U16x8_STSM_TENS5_39AutoVectorizingCopyWithAssumedAlignmentILi128EEEEEEvvEEEEvNT_6ParamsE)
        .other          _ZN7cutlass13device_kernelINS_4gemm6kernel13GemmUniversalINS1_17GroupProblemShapeIN4cute5tupleIJiiiEEEEENS1_10collective13CollectiveMmaINS1_40MainloopSm100ArrayTmaUmmaWarpSpecializedILi4ELi8ELi2ENS6_IJiiNS5_1CILi1EEEEEEEENS6_IJNSC_ILi256EEESG_NSC_ILi128EEEEEENS_12float_e4m3_tEPNS6_IJlSD_NSC_ILi0EEEEEESJ_SM_NS5_8TiledMMAINS5_8MMA_AtomIJNS5_10MMA_TraitsINS5_25SM100_MMA_F8F6F4_2x1SM_SSEJSJ_SJ_fSG_SG_NS5_17integral_constantINS5_4UMMA5MajorELST_0EEESU_NSR_INSS_7ScaleInELSV_0EEESW_EEEEEENS5_6LayoutINS6_IJSD_SD_SD_EEENS6_IJSK_SK_SK_EEEEENS6_IJNS5_10UnderscoreES13_S13_EEEEENS5_28SM100_TMA_2SM_LOAD_MULTICASTENS5_14ComposedLayoutINS5_7SwizzleILi3ELi4ELi3EEENS5_18smem_ptr_flag_bitsILi8EEENSZ_INS6_IJNSC_ILi8EEESH_EEENS6_IJSH_SD_EEEEEEEvNS5_8identityES16_S1G_vS1H_EENS_8epilogue10collective18CollectiveEpilogueINS1J_31Sm100PtrArrayTmaWarpSpecializedILi4ELi2ELi64ELb1ELb0EEEJNS6_IJSH_SG_SH_EEENS6_IJNSZ_ISH_SD_EENSZ_INSC_ILi64EEESD_EEEEENS_6half_tEPNS6_IJSD_lSK_EEES1T_S1V_NS1J_6fusion15FusionCallbacksIS1N_NS1W_17LinearCombinationIS1T_fS1T_fLNS_15FloatRoundStyleE2EEES1O_S1S_JEEENS5_5SM1004TMEM4LOAD26SM100_TMEM_LOAD_16dp256b8xENS5_13SM90_TMA_LOADENS17_IS19_NS1A_ILi16EEENSZ_INS6_IJS1Q_S1C_EEENS6_IJSD_S1Q_EEEEEEENS5_17SM75_U16x8_LDSM_TENS5_14SM90_TMA_STOREES2B_NS5_17SM90_U16x8_STSM_TENS5_39AutoVectorizingCopyWithAssumedAlignmentILi128EEEEEEvvEEEEvNT_6ParamsE,@"STO_CUDA_ENTRY STV_DEFAULT"
_ZN7cutlass13device_kernelINS_4gemm6kernel13GemmUniversalINS1_17GroupProblemShapeIN4cute5tupleIJiiiEEEEENS1_10collective13CollectiveMmaINS1_40MainloopSm100ArrayTmaUmmaWarpSpecializedILi4ELi8ELi2ENS6_IJiiNS5_1CILi1EEEEEEEENS6_IJNSC_ILi256EEESG_NSC_ILi128EEEEEENS_12float_e4m3_tEPNS6_IJlSD_NSC_ILi0EEEEEESJ_SM_NS5_8TiledMMAINS5_8MMA_AtomIJNS5_10MMA_TraitsINS5_25SM100_MMA_F8F6F4_2x1SM_SSEJSJ_SJ_fSG_SG_NS5_17integral_constantINS5_4UMMA5MajorELST_0EEESU_NSR_INSS_7ScaleInELSV_0EEESW_EEEEEENS5_6LayoutINS6_IJSD_SD_SD_EEENS6_IJSK_SK_SK_EEEEENS6_IJNS5_10UnderscoreES13_S13_EEEEENS5_28SM100_TMA_2SM_LOAD_MULTICASTENS5_14ComposedLayoutINS5_7SwizzleILi3ELi4ELi3EEENS5_18smem_ptr_flag_bitsILi8EEENSZ_INS6_IJNSC_ILi8EEESH_EEENS6_IJSH_SD_EEEEEEEvNS5_8identityES16_S1G_vS1H_EENS_8epilogue10collective18CollectiveEpilogueINS1J_31Sm100PtrArrayTmaWarpSpecializedILi4ELi2ELi64ELb1ELb0EEEJNS6_IJSH_SG_SH_EEENS6_IJNSZ_ISH_SD_EENSZ_INSC_ILi64EEESD_EEEEENS_6half_tEPNS6_IJSD_lSK_EEES1T_S1V_NS1J_6fusion15FusionCallbacksIS1N_NS1W_17LinearCombinationIS1T_fS1T_fLNS_15FloatRoundStyleE2EEES1O_S1S_JEEENS5_5SM1004TMEM4LOAD26SM100_TMEM_LOAD_16dp256b8xENS5_13SM90_TMA_LOADENS17_IS19_NS1A_ILi16EEENSZ_INS6_IJS1Q_S1C_EEENS6_IJSD_S1Q_EEEEEEENS5_17SM75_U16x8_LDSM_TENS5_14SM90_TMA_STOREES2B_NS5_17SM90_U16x8_STSM_TENS5_39AutoVectorizingCopyWithAssumedAlignmentILi128EEEEEEvvEEEEvNT_6ParamsE:
[----:B------:R-:W1:Y:S01]  /*0000*/  LDC R1, c[0x0][0x37c] ;  /* 0x0000df00ff017b82 */ /* 0x000e620000000800 */
[----:B------:R-:W2:Y:S07]  /*0010*/  S2R R66, SR_TID.X ;  /* 0x0000000000427919 */ /* 0x000eae0000002100 */
[----:B------:R-:W3:Y:S01]  /*0020*/  LDC.64 R2, c[0x0][0x800] ;  /* 0x00020000ff027b82 */ /* 0x000ee20000000a00 */
[----:B------:R-:W-:-:S05]  /*0030*/  CS2R.32 R132, SR_CgaSize ;  /* 0x0000000000847805 */ /* 0x000fca0000008a00 */
[----:B------:R-:W-:-:S05]  /*0040*/  IMAD R132, R132, -0xa0, RZ ;  /* 0xffffff6084847824 */ /* 0x000fca00078e02ff */
[----:B------:R-:W-:-:S14]  /*0050*/  R2UR UR47, R132 ;  /* 0x00000000842f72ca */ /* 0x000fdc00000e0000 */
[----:B------:R-:W4:Y:S01]  /*0060*/  LDCU UR47, c[0x0][UR47+0x2a4] ;  /* 0x000054802f2f77ac */ /* 0x000f220008000800 */
[----:B------:R-:W-:Y:S01]  /*0070*/  IMAD.MOV.U32 R64, RZ, RZ, 0x280 ;  /* 0x00000280ff407424 */ /* 0x000fe200078e00ff */
[----:B------:R-:W-:Y:S02]  /*0080*/  LOP3.LUT R65, R65, 0xfffffffd, RZ, 0xc0, !PT ;  /* 0xfffffffd41417812 */ /* 0x000fe400078ec0ff */
[----:B------:R-:W-:-:S05]  /*0090*/  CS2R.32 R132, SR_CgaSize ;  /* 0x0000000000847805 */ /* 0x000fca0000008a00 */
[----:B------:R-:W-:-:S05]  /*00a0*/  IMAD R132, R132, -0xa0, RZ ;  /* 0xffffff6084847824 */ /* 0x000fca00078e02ff */
[----:B------:R-:W-:-:S14]  /*00b0*/  R2UR UR50, R132 ;  /* 0x00000000843272ca */ /* 0x000fdc00000e0000 */
[----:B------:R-:W4:Y:S01]  /*00c0*/  LDCU UR50, c[0x0][UR50+0x2a0] ;  /* 0x00005400323277ac */ /* 0x000f220008000800 */
[----:B------:R-:W5:Y:S01]  /*00d0*/  S2UR UR5, SR_CgaCtaId ;  /* 0x00000000000579c3 */ /* 0x000f620000008800 */
[----:B------:R-:W-:Y:S01]  /*00e0*/  UMOV UR37, 0x4 ;  /* 0x0000000400257882 */ /* 0x000fe20000000000 */
[----:B------:R-:W1:Y:S01]  /*00f0*/  LDCU UR36, c[0x0][0x370] ;  /* 0x00006e00ff2477ac */ /* 0x000e620008000800 */
[----:B------:R-:W-:-:S05]  /*0100*/  ELECT P1, URZ, PT ;  /* 0x0000000000ff782f */ /* 0x000fca0003820000 */
[----:B------:R-:W-:Y:S01]  /*0110*/  S2UR UR4, SR_CTAID.X ;  /* 0x00000000000479c3 */ /* 0x000fe20000002500 */
[----:B----4-:R-:W-:-:S07]  /*0120*/  UIMAD UR46, UR50, UR47, URZ ;  /* 0x0000002f322e72a4 */ /* 0x010fce000f8e02ff */
[----:B------:R-:W1:Y:S01]  /*0130*/  S2UR UR40, SR_CTAID.Y ;  /* 0x00000000002879c3 */ /* 0x000e620000002600 */
[----:B---3--:R-:W-:Y:S02]  /*0140*/  ISETP.NE.AND P0, PT, R3, UR47, PT ;  /* 0x0000002f03007c0c */ /* 0x008fe4000bf05270 */
[----:B------:R-:W-:Y:S02]  /*0150*/  @P1 LOP3.LUT R65, R65, 0x2, RZ, 0xfc, !PT ;  /* 0x0000000241411812 */ /* 0x000fe400078efcff */
[----:B------:R-:W-:Y:S01]  /*0160*/  ISETP.EQ.AND P0, PT, R2, UR50, !P0 ;  /* 0x0000003202007c0c */ /* 0x000fe2000c702270 */
[----:B------:R-:W-:Y:S01]  /*0170*/  IMAD.MOV.U32 R2, RZ, RZ, 0x380 ;  /* 0x00000380ff027424 */ /* 0x000fe200078e00ff */
[----:B--2---:R-:W-:Y:S01]  /*0180*/  SHF.R.U32.HI R132, RZ, 0x5, R66 ;  /* 0x00000005ff847819 */ /* 0x004fe20000011642 */
[----:B-----5:R-:W-:Y:S01]  /*0190*/  ULOP3.LUT UR45, UR5, 0x1, URZ, 0xc0, !UPT ;  /* 0x00000001052d7892 */ /* 0x020fe2000f8ec0ff */
[----:B------:R-:W-:Y:S01]  /*01a0*/  SEL R64, R64, 0x80, P0 ;  /* 0x0000008040407807 */ /* 0x000fe20000000000 */
[----:B------:R-:W-:Y:S01]  /*01b0*/  ULOP3.LUT UR44, UR5, 0x1, URZ, 0x3c, !UPT ;  /* 0x00000001052c7892 */ /* 0x000fe2000f8e3cff */
[----:B------:R-:W-:Y:S01]  /*01c0*/  SEL R2, R2, 0x180, P0 ;  /* 0x0000018002027807 */ /* 0x000fe20000000000 */
[----:B------:R-:W2:Y:S01]  /*01d0*/  SHFL.IDX PT, R0, R132, RZ, 0x1f ;  /* 0x00001fff84007589 */ /* 0x000ea200000e0000 */
[----:B-1----:R-:W-:Y:S01]  /*01e0*/  UIMAD UR40, UR40, UR36, UR4 ;  /* 0x00000024282872a4 */ /* 0x002fe2000f8e0204 */
[----:B--2---:R-:W-:-:S13]  /*01f0*/  R2UR UR39, R0 ;  /* 0x00000000002772ca */ /* 0x004fda00000e0000 */
[----:B------:R-:W-:Y:S02]  /*0200*/  UISETP.GE.AND UP0, UPT, UR39, 0x8, UPT ;  /* 0x000000082700788c */ /* 0x000fe4000bf06270 */
[----:B------:R-:W-:Y:S02]  /*0210*/  UISETP.GT.AND UP1, UPT, UR39, 0x3, UPT ;  /* 0x000000032700788c */ /* 0x000fe4000bf24270 */
[----:B------:R-:W-:-:S04]  /*0220*/  USEL UR37, UR37, 0x8, !UP0 ;  /* 0x0000000825257887 */ /* 0x000fc8000c000000 */
[----:B------:R-:W-:Y:S02]  /*0230*/  USEL UR37, UR37, UR39, UP1 ;  /* 0x0000002725257287 */ /* 0x000fe40008800000 */
[----:B------:R-:W-:Y:S02]  /*0240*/  ULOP3.LUT UR39, UR39, 0xfffffffc, URZ, 0xc0, !UPT ;  /* 0xfffffffc27277892 */ /* 0x000fe4000f8ec0ff */
[----:B------:R-:W-:-:S09]  /*0250*/  UISETP.NE.AND UP0, UPT, UR37, 0x2, UPT ;  /* 0x000000022500788c */ /* 0x000fd2000bf05270 */
[----:B------:R-:W-:Y:S05]  /*0260*/  BRA.U UP0, `(.L_x_83) ;  /* 0x0000000100f87547 */ /* 0x000fea000b800000 */
[----:B------:R-:W1:Y:S01]  /*0270*/  LDCU UR48, c[0x0][0xc1c] ;  /* 0x00018380ff3077ac */ /* 0x000e620008000800 */
[----:B------:R-:W-:Y:S01]  /*0280*/  BSSY.RECONVERGENT B0, `(.L_x_84) ;  /* 0x000003b000007945 */ /* 0x000fe20003800200 */
[----:B------:R-:W2:Y:S01]  /*0290*/  LDCU.64 UR6, c[0x0][0x820] ;  /* 0x00010400ff0677ac */ /* 0x000ea20008000a00 */
[----:B------:R-:W-:Y:S01]  /*02a0*/  ELECT P0, URZ, PT ;  /* 0x0000000000ff782f */ /* 0x000fe20003800000 */
[----:B------:R-:W-:Y:S02]  /*02b0*/  UIMAD UR52, UR40, 0xe, URZ ;  /* 0x0000000e283478a4 */ /* 0x000fe4000f8e02ff */
[----:B-1----:R-:W-:-:S04]  /*02c0*/  UIADD3 UR48, UPT, UPT, UR40, UR48, URZ ;  /* 0x0000003028307290 */ /* 0x002fc8000fffe0ff */
[----:B------:R-:W-:Y:S02]  /*02d0*/  UIMAD UR48, UR48, 0xe, URZ ;  /* 0x0000000e303078a4 */ /* 0x000fe4000f8e02ff */
[----:B--2---:R-:W-:Y:S02]  /*02e0*/  UIMAD.WIDE.U32 UR52, UR52, 0x80, UR6 ;  /* 0x00000080343478a5 */ /* 0x004fe4000f8e0006 */
[----:B------:R-:W-:Y:S02]  /*02f0*/  UIMAD.WIDE.U32 UR48, UR48, 0x80, UR6 ;  /* 0x00000080303078a5 */ /* 0x000fe4000f8e0006 */
[----:B------:R-:W-:Y:S10]  /*0300*/  @!P0 BRA `(.L_x_85) ;  /* 0x0000000000c88947 */ /* 0x000ff40003800000 */
[----:B------:R-:W1:Y:S01]  /*0310*/  LDC.64 R68, c[0x0][R64+0x380] ;  /* 0x0000e00040447b82 */ /* 0x000e620000000a00 */
[----:B------:R-:W-:Y:S02]  /*0320*/  UMOV UR4, 0x400 ;  /* 0x0000040000047882 */ /* 0x000fe40000000000 */
[----:B------:R-:W-:-:S05]  /*0330*/  ULEA UR4, UR5, UR4, 0x18 ;  /* 0x0000000405047291 */ /* 0x000fca000f8ec0ff */
[----:B------:R-:W1:Y:S08]  /*0340*/  LDC.64 R70, c[0x0][R64+0x388] ;  /* 0x0000e20040467b82 */ /* 0x000e700000000a00 */
[----:B------:R-:W2:Y:S08]  /*0350*/  LDC.64 R60, c[0x0][R64+0x390] ;  /* 0x0000e400403c7b82 */ /* 0x000eb00000000a00 */
[----:B------:R-:W2:Y:S08]  /*0360*/  LDC.64 R62, c[0x0][R64+0x398] ;  /* 0x0000e600403e7b82 */ /* 0x000eb00000000a00 */
[----:B------:R-:W3:Y:S01]  /*0370*/  LDC.64 R56, c[0x0][R64+0x3a0] ;  /* 0x0000e80040387b82 */ /* 0x000ee20000000a00 */
[----:B-1----:R1:W-:Y:S07]  /*0380*/  STS.128 [UR4+0x480], R68 ;  /* 0x00048044ff007988 */ /* 0x0023ee0008000c04 */
[----:B------:R-:W3:Y:S08]  /*0390*/  LDC.64 R58, c[0x0][R64+0x3a8] ;  /* 0x0000ea00403a7b82 */ /* 0x000ef00000000a00 */
[----:B------:R-:W4:Y:S01]  /*03a0*/  LDC.64 R52, c[0x0][R64+0x3b0] ;  /* 0x0000ec0040347b82 */ /* 0x000f220000000a00 */
[----:B--2---:R1:W-:Y:S07]  /*03b0*/  STS.128 [UR4+0x490], R60 ;  /* 0x0004903cff007988 */ /* 0x0043ee0008000c04 */
[----:B------:R-:W4:Y:S08]  /*03c0*/  LDC.64 R54, c[0x0][R64+0x3b8] ;  /* 0x0000ee0040367b82 */ /* 0x000f300000000a00 */
[----:B------:R-:W2:Y:S01]  /*03d0*/  LDC.64 R48, c[0x0][R64+0x3c0] ;  /* 0x0000f00040307b82 */ /* 0x000ea20000000a00 */
[----:B---3--:R1:W-:Y:S07]  /*03e0*/  STS.128 [UR4+0x4a0], R56 ;  /* 0x0004a038ff007988 */ /* 0x0083ee0008000c04 */
[----:B------:R-:W2:Y:S08]  /*03f0*/  LDC.64 R50, c[0x0][R64+0x3c8] ;  /* 0x0000f20040327b82 */ /* 0x000eb00000000a00 */
[----:B------:R-:W3:Y:S01]  /*0400*/  LDC.64 R44, c[0x0][R64+0x3d0] ;  /* 0x0000f400402c7b82 */ /* 0x000ee20000000a00 */
[----:B----4-:R1:W-:Y:S07]  /*0410*/  STS.128 [UR4+0x4b0], R52 ;  /* 0x0004b034ff007988 */ /* 0x0103ee0008000c04 */
        /* <DEDUP_REMOVED lines=30> */
[----:B------:R-:W4:Y:S01]  /*0600*/  LDC.64 R6, c[0x0][R2+0x3f8] ;  /* 0x0000fe0002067b82 */ /* 0x000f220000000a00 */
[----:B---3--:R1:W-:Y:S04]  /*0610*/  STS.128 [UR4+0x560], R8 ;  /* 0x00056008ff007988 */ /* 0x0083e80008000c04 */
[----:B----4-:R1:W-:Y:S02]  /*0620*/  STS.128 [UR4+0x570], R4 ;  /* 0x00057004ff007988 */ /* 0x0103e40008000c04 */
.L_x_85:
[----:B------:R-:W-:Y:S05]  /*0630*/  BSYNC.RECONVERGENT B0 ;  /* 0x0000000000007941 */ /* 0x000fea0003800200 */
.L_x_84:
[----:B------:R-:W-:Y:S01]  /*0640*/  NOP ;  /* 0x0000000000007918 */ /* 0x000fe20000000000 */
.L_x_83:
[----:B------:R-:W-:-:S09]  /*0650*/  UISETP.NE.AND UP0, UPT, UR37, 0x3, UPT ;  /* 0x000000032500788c */ /* 0x000fd2000bf05270 */
[----:B------:R-:W-:Y:S05]  /*0660*/  BRA.U UP0, `(.L_x_86) ;  /* 0x00000001007c7547 */ /* 0x000fea000b800000 */
[----:B-1----:R-:W1:Y:S01]  /*0670*/  LDC.64 R32, c[0x0][0x900] ;  /* 0x00024000ff207b82 */ /* 0x002e620000000a00 */
[----:B------:R-:W2:Y:S01]  /*0680*/  LDCU.64 UR6, c[0x0][0xb00] ;  /* 0x00016000ff0677ac */ /* 0x000ea20008000a00 */
[----:B------:R-:W-:Y:S01]  /*0690*/  ELECT P0, URZ, PT ;  /* 0x0000000000ff782f */ /* 0x000fe20003800000 */
[----:B------:R-:W-:-:S05]  /*06a0*/  UMOV UR4, 0x400 ;  /* 0x0000040000047882 */ /* 0x000fca0000000000 */
[----:B------:R-:W1:Y:S01]  /*06b0*/  LDC.64 R34, c[0x0][0x908] ;  /* 0x00024200ff227b82 */ /* 0x000e620000000a00 */
[----:B------:R-:W-:Y:S02]  /*06c0*/  ULEA UR4, UR5, UR4, 0x18 ;  /* 0x0000000405047291 */ /* 0x000fe4000f8ec0ff */
[----:B------:R-:W-:-:S05]  /*06d0*/  UIMAD UR42, UR40, 0xe, URZ ;  /* 0x0000000e282a78a4 */ /* 0x000fca000f8e02ff */
[----:B------:R-:W3:Y:S01]  /*06e0*/  LDC.64 R28, c[0x0][0x910] ;  /* 0x00024400ff1c7b82 */ /* 0x000ee20000000a00 */
[----:B--2---:R-:W-:-:S07]  /*06f0*/  UIMAD.WIDE.U32 UR42, UR42, 0x80, UR6 ;  /* 0x000000802a2a78a5 */ /* 0x004fce000f8e0006 */
[----:B------:R-:W3:Y:S08]  /*0700*/  LDC.64 R30, c[0x0][0x918] ;  /* 0x00024600ff1e7b82 */ /* 0x000ef00000000a00 */
[----:B------:R-:W2:Y:S01]  /*0710*/  LDC.64 R24, c[0x0][0x920] ;  /* 0x00024800ff187b82 */ /* 0x000ea20000000a00 */
[----:B-1----:R4:W-:Y:S07]  /*0720*/  @P0 STS.128 [UR4+0x380], R32 ;  /* 0x00038020ff000988 */ /* 0x0029ee0008000c04 */
[----:B------:R-:W2:Y:S08]  /*0730*/  LDC.64 R26, c[0x0][0x928] ;  /* 0x00024a00ff1a7b82 */ /* 0x000eb00000000a00 */
[----:B------:R-:W1:Y:S01]  /*0740*/  LDC.64 R20, c[0x0][0x930] ;  /* 0x00024c00ff147b82 */ /* 0x000e620000000a00 */
[----:B---3--:R4:W-:Y:S07]  /*0750*/  @P0 STS.128 [UR4+0x390], R28 ;  /* 0x0003901cff000988 */ /* 0x0089ee0008000c04 */
[----:B------:R-:W1:Y:S08]  /*0760*/  LDC.64 R22, c[0x0][0x938] ;  /* 0x00024e00ff167b82 */ /* 0x000e700000000a00 */
[----:B------:R-:W3:Y:S01]  /*0770*/  LDC.64 R16, c[0x0][0x940] ;  /* 0x00025000ff107b82 */ /* 0x000ee20000000a00 */
[----:B--2---:R4:W-:Y:S07]  /*0780*/  @P0 STS.128 [UR4+0x3a0], R24 ;  /* 0x0003a018ff000988 */ /* 0x0049ee0008000c04 */
        /* <DEDUP_REMOVED lines=9> */
[----:B------:R-:W3:Y:S01]  /*0820*/  LDC.64 R6, c[0x0][0x978] ;  /* 0x00025e00ff067b82 */ /* 0x000ee20000000a00 */
[----:B-1----:R4:W-:Y:S04]  /*0830*/  @P0 STS.128 [UR4+0x3e0], R8 ;  /* 0x0003e008ff000988 */ /* 0x0029e80008000c04 */
[----:B---3--:R4:W-:Y:S01]  /*0840*/  @P0 STS.128 [UR4+0x3f0], R4 ;  /* 0x0003f004ff000988 */ /* 0x0089e20008000c04 */
[----:B------:R-:W-:Y:S01]  /*0850*/  NOP ;  /* 0x0000000000007918 */ /* 0x000fe20000000000 */
.L_x_86:
[----:B------:R-:W2:Y:S01]  /*0860*/  SHFL.IDX PT, R0, R132, RZ, 0x1f ;  /* 0x00001fff84007589 */ /* 0x000ea200000e0000 */
[----:B------:R-:W-:Y:S01]  /*0870*/  UISETP.NE.AND UP1, UPT, UR37, 0x2, UPT ;  /* 0x000000022500788c */ /* 0x000fe2000bf25270 */
[----:B------:R-:W-:Y:S01]  /*0880*/  LOP3.LUT R65, R65, 0xfffffffe, RZ, 0xc0, !PT ;  /* 0xfffffffe41417812 */ /* 0x000fe200078ec0ff */
[----:B------:R-:W-:Y:S02]  /*0890*/  UISETP.NE.AND UP0, UPT, UR37, URZ, UPT ;  /* 0x000000ff2500728c */ /* 0x000fe4000bf05270 */
[----:B------:R-:W-:Y:S02]  /*08a0*/  UISETP.EQ.AND UP2, UPT, UR45, URZ, !UP1 ;  /* 0x000000ff2d00728c */ /* 0x000fe4000cf42270 */
[----:B------:R-:W-:-:S04]  /*08b0*/  USEL UR38, URZ, 0x1, UP1 ;  /* 0x00000001ff267887 */ /* 0x000fc80008800000 */
[----:B------:R-:W-:Y:S01]  /*08c0*/  PLOP3.LUT P1, PT, P1, PT, UP2, 0x80, 0x8 ;  /* 0x000000000008781c */ /* 0x000fe20000f2f028 */
[----:B------:R-:W-:Y:S01]  /*08d0*/  USEL UR41, UR38, 0x2, UP0 ;  /* 0x0000000226297887 */ /* 0x000fe20008000000 */
[----:B--2---:R-:W-:-:S11]  /*08e0*/  ISETP.NE.AND P0, PT, R0, RZ, PT ;  /* 0x000000ff0000720c */ /* 0x004fd60003f05270 */
[----:B------:R-:W-:Y:S02]  /*08f0*/  @P1 LOP3.LUT R65, R65, 0x1, RZ, 0xfc, !PT ;  /* 0x0000000141411812 */ /* 0x000fe400078efcff */
[----:B------:R-:W-:Y:S05]  /*0900*/  @P0 BRA `(.L_x_87) ;  /* 0x0000000800540947 */ /* 0x000fea0003800000 */
[----:B------:R-:W-:-:S04]  /*0910*/  ULEA.HI UR51, UR50, UR50, URZ, 0x1 ;  /* 0x0000003232337291 */ /* 0x000fc8000f8f08ff */
[----:B------:R-:W-:-:S04]  /*0920*/  ULEA.HI.SX32 UR51, UR51, UR47, 0x1f ;  /* 0x0000002f33337291 */ /* 0x000fc8000f8ffaff */
[----:B------:R-:W-:-:S04]  /*0930*/  UIADD3 UR51, UPT, UPT, UR51, -0x1, URZ ;  /* 0xffffffff33337890 */ /* 0x000fc8000fffe0ff */
[----:B------:R-:W-:-:S09]  /*0940*/  UISETP.NE.AND UP0, UPT, UR51, URZ, UPT ;  /* 0x000000ff3300728c */ /* 0x000fd2000bf05270 */
[----:B------:R-:W-:Y:S05]  /*0950*/  BRA.U UP0, `(.L_x_88) ;  /* 0x0000000100407547 */ /* 0x000fea000b800000 */
[----:B-1--4-:R-:W-:Y:S01]  /*0960*/  MOV R14, 0x100 ;  /* 0x00000100000e7802 */ /* 0x012fe20000000f00 */
[----:B------:R-:W1:Y:S01]  /*0970*/  LDCU.64 UR8, c[0x4][0xc0] ;  /* 0x01001800ff0877ac */ /* 0x000e620008000a00 */
[----:B------:R-:W-:Y:S02]  /*0980*/  HFMA2 R12, -RZ, RZ, 0, 5.9604644775390625e-08 ;  /* 0x00000001ff0c7431 */ /* 0x000fe400000001ff */
[----:B------:R-:W-:Y:S01]  /*0990*/  IMAD.MOV.U32 R8, RZ, RZ, 0x237 ;  /* 0x00000237ff087424 */ /* 0x000fe200078e00ff */
[----:B------:R-:W2:Y:S01]  /*09a0*/  LDCU.64 UR6, c[0x4][0xc8] ;  /* 0x01001900ff0677ac */ /* 0x000ea20008000a00 */
[----:B------:R-:W3:Y:S01]  /*09b0*/  LDC.64 R14, c[0x4][R14] ;  /* 0x010000000e0e7b82 */ /* 0x000ee20000000a00 */
[----:B------:R-:W-:Y:S01]  /*09c0*/  IMAD.MOV.U32 R13, RZ, RZ, RZ ;  /* 0x000000ffff0d7224 */ /* 0x000fe200078e00ff */
[----:B------:R-:W4:Y:S01]  /*09d0*/  LDCU.64 UR4, c[0x4][0x60] ;  /* 0x01000c00ff0477ac */ /* 0x000f220008000a00 */
[----:B-1----:R-:W-:Y:S01]  /*09e0*/  IMAD.U32 R4, RZ, RZ, UR8 ;  /* 0x00000008ff047e24 */ /* 0x002fe2000f8e00ff */
[----:B------:R-:W-:Y:S01]  /*09f0*/  MOV R5, UR9 ;  /* 0x0000000900057c02 */ /* 0x000fe20008000f00 */
[----:B--2---:R-:W-:Y:S01]  /*0a00*/  IMAD.U32 R6, RZ, RZ, UR6 ;  /* 0x00000006ff067e24 */ /* 0x004fe2000f8e00ff */
[----:B------:R-:W-:Y:S01]  /*0a10*/  MOV R7, UR7 ;  /* 0x0000000700077c02 */ /* 0x000fe20008000f00 */
[----:B----4-:R-:W-:Y:S01]  /*0a20*/  IMAD.U32 R10, RZ, RZ, UR4 ;  /* 0x00000004ff0a7e24 */ /* 0x010fe2000f8e00ff */
[----:B------:R-:W-:-:S02]  /*0a30*/  MOV R11, UR5 ;  /* 0x00000005000b7c02 */ /* 0x000fc40008000f00 */
[----:B------:R-:W-:-:S07]  /*0a40*/  LEPC R20, `(.L_x_88) ;  /* 0x000000001014794e */ /* 0x000fce0000000000 */
[----:B---3--:R-:W-:Y:S05]  /*0a50*/  CALL.ABS.NOINC R14 ;  /* 0x000000000e007343 */ /* 0x008fea0003c00000 */
.L_x_88:
[----:B------:R-:W-:-:S03]  /*0a60*/  UMOV UR4, 0xffffffff ;  /* 0xffffffff00047882 */ /* 0x000fc60000000000 */
[----:B------:R-:W-:Y:S05]  /*0a70*/  BRA.DIV UR4, `(.L_x_89) ;  /* 0x0000014a044c7947 */ /* 0x000fea000b800000 */
[----:B------:R-:W-:-:S13]  /*0a80*/  ELECT P6, URZ, PT ;  /* 0x0000000000ff782f */ /* 0x000fda00038c0000 */
.L_x_349:
[----:B------:R-:W-:Y:S04]  /*0a90*/  BSSY.RECONVERGENT B6, `(.L_x_87) ;  /* 0x000007c000067945 */ /* 0x000fe80003800200 */
[----:B------:R-:W-:Y:S05]  /*0aa0*/  @!P6 BRA `(.L_x_90) ;  /* 0x0000000400e8e947 */ /* 0x000fea0003800000 */
[----:B-1--4-:R-:W1:Y:S01]  /*0ab0*/  S2R R16, SR_CgaCtaId ;  /* 0x0000000000107919 */ /* 0x012e620000008800 */
[----:B------:R-:W-:Y:S01]  /*0ac0*/  MOV R3, 0x400 ;  /* 0x0000040000037802 */ /* 0x000fe20000000f00 */
[----:B------:R-:W-:Y:S01]  /*0ad0*/  UMOV UR4, 0x1 ;  /* 0x0000000100047882 */ /* 0x000fe20000000000 */
[----:B------:R-:W-:Y:S02]  /*0ae0*/  UISETP.NE.AND UP0, UPT, UR51, URZ, UPT ;  /* 0x000000ff3300728c */ /* 0x000fe4000bf05270 */
[----:B------:R-:W-:-:S04]  /*0af0*/  UIADD3 UR6, UPT, UPT, -UR4, 0x100000, URZ ;  /* 0x0010000004067890 */ /* 0x000fc8000fffe1ff */
[----:B------:R-:W-:Y:S02]  /*0b00*/  USHF.L.U32 UR7, UR6, 0xb, URZ ;  /* 0x0000000b06077899 */ /* 0x000fe400080006ff */
[----:B------:R-:W-:Y:S01]  /*0b10*/  USHF.L.U32 UR6, UR6, 0x1, URZ ;  /* 0x0000000106067899 */ /* 0x000fe200080006ff */
[----:B-1----:R-:W-:-:S04]  /*0b20*/  LEA R16, R16, R3, 0x18 ;  /* 0x0000000310107211 */ /* 0x002fc800078ec0ff */
[----:B------:R-:W-:Y:S01]  /*0b30*/  R2UR UR5, R16 ;  /* 0x00000000100572ca */ /* 0x000fe200000e0000 */
[----:B------:R-:W1:-:S12]  /*0b40*/  FENCE.VIEW.ASYNC.S ;  /* 0x00000000000073c6 */ /* 0x000e580000000000 */
[----:B-1----:R1:W2:Y:S01]  /*0b50*/  SYNCS.EXCH.64 URZ, [UR5], UR6 ;  /* 0x0000000605ff75b2 */ /* 0x0022a20008000100 */
[----:B------:R-:W-:Y:S05]  /*0b60*/  BRA.U UP0, `(.L_x_91) ;  /* 0x0000000100407547 */ /* 0x000fea000b800000 */
[----:B------:R-:W-:Y:S01]  /*0b70*/  MOV R14, 0x100 ;  /* 0x00000100000e7802 */ /* 0x000fe20000000f00 */
[----:B------:R-:W3:Y:S01]  /*0b80*/  LDCU.64 UR8, c[0x4][0xd0] ;  /* 0x01001a00ff0877ac */ /* 0x000ee20008000a00 */
[----:B------:R-:W-:Y:S02]  /*0b90*/  HFMA2 R12, -RZ, RZ, 0, 5.9604644775390625e-08 ;  /* 0x00000001ff0c7431 */ /* 0x000fe400000001ff */
[----:B------:R-:W-:Y:S01]  /*0ba0*/  IMAD.MOV.U32 R8, RZ, RZ, 0x187 ;  /* 0x00000187ff087424 */ /* 0x000fe200078e00ff */
[----:B-1----:R-:W1:Y:S01]  /*0bb0*/  LDCU.64 UR6, c[0x4][0xd8] ;  /* 0x01001b00ff0677ac */ /* 0x002e620008000a00 */
[----:B------:R-:W4:Y:S01]  /*0bc0*/  LDC.64 R14, c[0x4][R14] ;  /* 0x010000000e0e7b82 */ /* 0x000f220000000a00 */
[----:B------:R-:W-:Y:S01]  /*0bd0*/  IMAD.MOV.U32 R13, RZ, RZ, RZ ;  /* 0x000000ffff0d7224 */ /* 0x000fe200078e00ff */
[----:B------:R-:W5:Y:S01]  /*0be0*/  LDCU.64 UR4, c[0x4][URZ] ;  /* 0x01000000ff0477ac */ /* 0x000f620008000a00 */
[----:B---3--:R-:W-:Y:S01]  /*0bf0*/  IMAD.U32 R4, RZ, RZ, UR8 ;  /* 0x00000008ff047e24 */ /* 0x008fe2000f8e00ff */
[----:B------:R-:W-:Y:S01]  /*0c00*/  MOV R5, UR9 ;  /* 0x0000000900057c02 */ /* 0x000fe20008000f00 */
[----:B-1----:R-:W-:Y:S01]  /*0c10*/  IMAD.U32 R6, RZ, RZ, UR6 ;  /* 0x00000006ff067e24 */ /* 0x002fe2000f8e00ff */
[----:B------:R-:W-:Y:S01]  /*0c20*/  MOV R7, UR7 ;  /* 0x0000000700077c02 */ /* 0x000fe20008000f00 */
[----:B-----5:R-:W-:Y:S01]  /*0c30*/  IMAD.U32 R10, RZ, RZ, UR4 ;  /* 0x00000004ff0a7e24 */ /* 0x020fe2000f8e00ff */
[----:B------:R-:W-:-:S02]  /*0c40*/  MOV R11, UR5 ;  /* 0x00000005000b7c02 */ /* 0x000fc40008000f00 */
[----:B------:R-:W-:-:S07]  /*0c50*/  LEPC R20, `(.L_x_91) ;  /* 0x000000001014794e */ /* 0x000fce0000000000 */
[----:B--2-4-:R-:W-:Y:S05]  /*0c60*/  CALL.ABS.NOINC R14 ;  /* 0x000000000e007343 */ /* 0x014fea0003c00000 */
.L_x_91:
[----:B-1----:R-:W-:Y:S01]  /*0c70*/  R2UR UR5, R16 ;  /* 0x00000000100572ca */ /* 0x002fe200000e0000 */
[----:B------:R-:W-:Y:S01]  /*0c80*/  UMOV UR4, 0x1 ;  /* 0x0000000100047882 */ /* 0x000fe20000000000 */
[----:B------:R-:W-:-:S04]  /*0c90*/  UIADD3 UR6, UPT, UPT, -UR51, 0x100000, URZ ;  /* 0x0010000033067890 */ /* 0x000fc8000fffe1ff */
[----:B------:R-:W-:Y:S02]  /*0ca0*/  USHF.L.U32 UR7, UR6, 0xb, URZ ;  /* 0x0000000b06077899 */ /* 0x000fe400080006ff */
[----:B------:R-:W-:Y:S02]  /*0cb0*/  USHF.L.U32 UR6, UR6, 0x1, URZ ;  /* 0x0000000106067899 */ /* 0x000fe400080006ff */
[----:B------:R-:W-:-:S04]  /*0cc0*/  UIADD3 UR8, UPT, UPT, -UR4, 0x100000, URZ ;  /* 0x0010000004087890 */ /* 0x000fc8000fffe1ff */
[----:B------:R-:W-:Y:S02]  /*0cd0*/  USHF.L.U32 UR9, UR8, 0xb, URZ ;  /* 0x0000000b08097899 */ /* 0x000fe400080006ff */
[----:B------:R-:W-:Y:S02]  /*0ce0*/  USHF.L.U32 UR8, UR8, 0x1, URZ ;  /* 0x0000000108087899 */ /* 0x000fe400080006ff */
[----:B------:R-:W-:Y:S01]  /*0cf0*/  UISETP.NE.AND UP0, UPT, UR51, URZ, UPT ;  /* 0x000000ff3300728c */ /* 0x000fe2000bf05270 */
[----:B------:R-:W1:Y:S02]  /*0d00*/  FENCE.VIEW.ASYNC.S ;  /* 0x00000000000073c6 */ /* 0x000e640000000000 */
[----:B-1----:R1:W3:Y:S07]  /*0d10*/  SYNCS.EXCH.64 URZ, [UR5+0x20], UR6 ;  /* 0x0000200605ff75b2 */ /* 0x0022ee0008000100 */
[----:B------:R1:W4:Y:S01]  /*0d20*/  SYNCS.EXCH.64 URZ, [UR5+0x8], UR8 ;  /* 0x0000080805ff75b2 */ /* 0x0003220008000100 */
[----:B------:R-:W-:Y:S05]  /*0d30*/  BRA.U UP0, `(.L_x_92) ;  /* 0x0000000100407547 */ /* 0x000fea000b800000 */
[----:B------:R-:W-:Y:S01]  /*0d40*/  MOV R14, 0x100 ;  /* 0x00000100000e7802 */ /* 0x000fe20000000f00 */
[----:B-1----:R-:W1:Y:S01]  /*0d50*/  LDCU.64 UR8, c[0x4][0xd0] ;  /* 0x01001a00ff0877ac */ /* 0x002e620008000a00 */
[----:B------:R-:W-:Y:S02]  /*0d60*/  HFMA2 R12, -RZ, RZ, 0, 5.9604644775390625e-08 ;  /* 0x00000001ff0c7431 */ /* 0x000fe400000001ff */
[----:B------:R-:W-:Y:S01]  /*0d70*/  IMAD.MOV.U32 R8, RZ, RZ, 0x187 ;  /* 0x00000187ff087424 */ /* 0x000fe200078e00ff */
[----:B------:R-:W5:Y:S01]  /*0d80*/  LDCU.64 UR6, c[0x4][0xd8] ;  /* 0x01001b00ff0677ac */ /* 0x000f620008000a00 */
[----:B------:R-:W2:Y:S01]  /*0d90*/  LDC.64 R14, c[0x4][R14] ;  /* 0x010000000e0e7b82 */ /* 0x000ea20000000a00 */
[----:B------:R-:W-:Y:S01]  /*0da0*/  IMAD.MOV.U32 R13, RZ, RZ, RZ ;  /* 0x000000ffff0d7224 */ /* 0x000fe200078e00ff */
[----:B------:R-:W3:Y:S01]  /*0db0*/  LDCU.64 UR4, c[0x4][URZ] ;  /* 0x01000000ff0477ac */ /* 0x000ee20008000a00 */
[----:B-1----:R-:W-:Y:S01]  /*0dc0*/  IMAD.U32 R4, RZ, RZ, UR8 ;  /* 0x00000008ff047e24 */ /* 0x002fe2000f8e00ff */
[----:B------:R-:W-:Y:S01]  /*0dd0*/  MOV R5, UR9 ;  /* 0x0000000900057c02 */ /* 0x000fe20008000f00 */
[----:B-----5:R-:W-:Y:S01]  /*0de0*/  IMAD.U32 R6, RZ, RZ, UR6 ;  /* 0x00000006ff067e24 */ /* 0x020fe2000f8e00ff */
[----:B------:R-:W-:Y:S01]  /*0df0*/  MOV R7, UR7 ;  /* 0x0000000700077c02 */ /* 0x000fe20008000f00 */
[----:B---3--:R-:W-:Y:S01]  /*0e00*/  IMAD.U32 R10, RZ, RZ, UR4 ;  /* 0x00000004ff0a7e24 */ /* 0x008fe2000f8e00ff */
[----:B------:R-:W-:-:S02]  /*0e10*/  MOV R11, UR5 ;  /* 0x00000005000b7c02 */ /* 0x000fc40008000f00 */
[----:B------:R-:W-:-:S07]  /*0e20*/  LEPC R20, `(.L_x_92) ;  /* 0x000000001014794e */ /* 0x000fce0000000000 */
[----:B--2-4-:R-:W-:Y:S05]  /*0e30*/  CALL.ABS.NOINC R14 ;  /* 0x000000000e007343 */ /* 0x014fea0003c00000 */
.L_x_92:
        /* <DEDUP_REMOVED lines=10> */
[----:B-1----:R1:W1:Y:S07]  /*0ee0*/  SYNCS.EXCH.64 URZ, [UR5+0x28], UR6 ;  /* 0x0000280605ff75b2 */ /* 0x00226e0008000100 */
[----:B------:R1:W1:Y:S01]  /*0ef0*/  SYNCS.EXCH.64 URZ, [UR5+0x10], UR8 ;  /* 0x0000100805ff75b2 */ /* 0x0002620008000100 */
        /* <DEDUP_REMOVED lines=17> */
.L_x_93:
        /* <DEDUP_REMOVED lines=29> */
.L_x_94:
[----:B------:R-:W-:Y:S01]  /*11e0*/  R2UR UR4, R16 ;  /* 0x00000000100472ca */ /* 0x000fe200000e0000 */
[----:B-1----:R-:W-:-:S04]  /*11f0*/  UIADD3 UR6, UPT, UPT, -UR51, 0x100000, URZ ;  /* 0x0010000033067890 */ /* 0x002fc8000fffe1ff */
[----:B------:R-:W-:Y:S02]  /*1200*/  USHF.L.U32 UR7, UR6, 0xb, URZ ;  /* 0x0000000b06077899 */ /* 0x000fe400080006ff */
[----:B------:R-:W-:Y:S01]  /*1210*/  USHF.L.U32 UR6, UR6, 0x1, URZ ;  /* 0x0000000106067899 */ /* 0x000fe200080006ff */
[----:B------:R-:W1:Y:S11]  /*1220*/  FENCE.VIEW.ASYNC.S ;  /* 0x00000000000073c6 */ /* 0x000e760000000000 */
[----:B-1----:R1:W1:Y:S01]  /*1230*/  SYNCS.EXCH.64 URZ, [UR4+0x38], UR6 ;  /* 0x0000380604ff75b2 */ /* 0x0022620008000100 */
[----:B------:R-:W-:Y:S01]  /*1240*/  NOP ;  /* 0x0000000000007918 */ /* 0x000fe20000000000 */
.L_x_90:
[----:B-1----:R-:W-:Y:S05]  /*1250*/  BSYNC.RECONVERGENT B6 ;  /* 0x0000000000067941 */ /* 0x002fea0003800200 */
.L_x_87:
[----:B------:R-:W-:Y:S01]  /*1260*/  UMOV UR4, 0xffffffff ;  /* 0xffffffff00047882 */ /* 0x000fe20000000000 */
[----:B------:R-:W-:Y:S02]  /*1270*/  NOP ;  /* 0x0000000000007918 */ /* 0x000fe40000000000 */
[----:B------:R-:W-:Y:S05]  /*1280*/  BRA.DIV UR4, `(.L_x_95) ;  /* 0x0000014204607947 */ /* 0x000fea000b800000 */
.L_x_352:
[----:B------:R-:W-:-:S03]  /*1290*/  UMOV UR4, 0xffffffff ;  /* 0xffffffff00047882 */ /* 0x000fc60000000000 */
[----:B------:R-:W-:Y:S05]  /*12a0*/  BRA.DIV UR4, `(.L_x_96) ;  /* 0x0000014204807947 */ /* 0x000fea000b800000 */
.L_x_355:
[----:B------:R-:W-:-:S03]  /*12b0*/  UMOV UR4, 0xffffffff ;  /* 0xffffffff00047882 */ /* 0x000fc60000000000 */
[----:B------:R-:W-:Y:S05]  /*12c0*/  BRA.DIV UR4, `(.L_x_97) ;  /* 0x0000014204987947 */ /* 0x000fea000b800000 */
[----:B-1--4-:R1:W4:Y:S02]  /*12d0*/  SHFL.IDX PT, R14, R132, RZ, 0x1f ;  /* 0x00001fff840e7589 */ /* 0x01232400000e0000 */
.L_x_358:
[----:B----4-:R-:W-:-:S13]  /*12e0*/  ISETP.NE.AND P0, PT, R14, 0x1, PT ;  /* 0x000000010e00780c */ /* 0x010fda0003f05270 */
[----:B------:R-:W-:Y:S05]  /*12f0*/  @P0 BRA `(.L_x_98) ;  /* 0x00000000006c0947 */ /* 0x000fea0003800000 */
[----:B------:R-:W-:-:S03]  /*1300*/  UMOV UR4, 0xffffffff ;  /* 0xffffffff00047882 */ /* 0x000fc60000000000 */
[----:B------:R-:W-:Y:S05]  /*1310*/  BRA.DIV UR4, `(.L_x_99) ;  /* 0x0000014204ac7947 */ /* 0x000fea000b800000 */
[----:B------:R-:W-:-:S13]  /*1320*/  ELECT P6, URZ, PT ;  /* 0x0000000000ff782f */ /* 0x000fda00038c0000 */
.L_x_361:
[----:B------:R-:W-:Y:S04]  /*1330*/  BSSY.RECONVERGENT B0, `(.L_x_98) ;  /* 0x0000017000007945 */ /* 0x000fe80003800200 */
[----:B------:R-:W-:Y:S05]  /*1340*/  @!P6 BRA `(.L_x_100) ;  /* 0x000000000054e947 */ /* 0x000fea0003800000 */
[----:B------:R-:W4:Y:S01]  /*1350*/  S2UR UR6, SR_CgaCtaId ;  /* 0x00000000000679c3 */ /* 0x000f220000008800 */
[----:B------:R-:W-:Y:S01]  /*1360*/  UMOV UR7, 0x400 ;  /* 0x0000040000077882 */ /* 0x000fe20000000000 */
[----:B------:R-:W-:Y:S01]  /*1370*/  UMOV UR5, 0x20 ;  /* 0x0000002000057882 */ /* 0x000fe20000000000 */
[----:B------:R-:W-:Y:S01]  /*1380*/  UMOV UR4, 0x80 ;  /* 0x0000008000047882 */ /* 0x000fe20000000000 */
[----:B------:R-:W-:-:S04]  /*1390*/  UIADD3 UR8, UPT, UPT, -UR5, 0x100000, URZ ;  /* 0x0010000005087890 */ /* 0x000fc8000fffe1ff */
[----:B------:R-:W-:Y:S02]  /*13a0*/  USHF.L.U32 UR9, UR8, 0xb, URZ ;  /* 0x0000000b08097899 */ /* 0x000fe400080006ff */
[----:B------:R-:W-:Y:S02]  /*13b0*/  USHF.L.U32 UR8, UR8, 0x1, URZ ;  /* 0x0000000108087899 */ /* 0x000fe400080006ff */
[----:B------:R-:W-:-:S04]  /*13c0*/  UIADD3 UR4, UPT, UPT, -UR4, 0x100000, URZ ;  /* 0x0010000004047890 */ /* 0x000fc8000fffe1ff */
[----:B------:R-:W-:Y:S02]  /*13d0*/  USHF.L.U32 UR5, UR4, 0xb, URZ ;  /* 0x0000000b04057899 */ /* 0x000fe400080006ff */
[----:B------:R-:W-:Y:S02]  /*13e0*/  USHF.L.U32 UR4, UR4, 0x1, URZ ;  /* 0x0000000104047899 */ /* 0x000fe400080006ff */
[----:B----4-:R-:W-:Y:S01]  /*13f0*/  ULEA UR6, UR6, UR7, 0x18 ;  /* 0x0000000706067291 */ /* 0x010fe2000f8ec0ff */
[----:B------:R-:W4:Y:S11]  /*1400*/  FENCE.VIEW.ASYNC.S ;  /* 0x00000000000073c6 */ /* 0x000f360000000000 */
[----:B----4-:R4:W1:Y:S01]  /*1410*/  SYNCS.EXCH.64 URZ, [UR6+0x40], UR8 ;  /* 0x0000400806ff75b2 */ /* 0x0108620008000100 */
[----:B------:R4:W1:Y:S01]  /*1420*/  SYNCS.EXCH.64 URZ, [UR6+0x60], UR4 ;  /* 0x0000600406ff75b2 */ /* 0x0008620008000100 */
[----:B------:R4:W1:Y:S01]  /*1430*/  SYNCS.EXCH.64 URZ, [UR6+0x48], UR8 ;  /* 0x0000480806ff75b2 */ /* 0x0008620008000100 */
[----:B------:R4:W1:Y:S01]  /*1440*/  SYNCS.EXCH.64 URZ, [UR6+0x68], UR4 ;  /* 0x0000680406ff75b2 */ /* 0x0008620008000100 */
[----:B------:R4:W1:Y:S01]  /*1450*/  SYNCS.EXCH.64 URZ, [UR6+0x50], UR8 ;  /* 0x0000500806ff75b2 */ /* 0x0008620008000100 */
[----:B------:R4:W1:Y:S01]  /*1460*/  SYNCS.EXCH.64 URZ, [UR6+0x70], UR4 ;  /* 0x0000700406ff75b2 */ /* 0x0008620008000100 */
[----:B------:R4:W1:Y:S01]  /*1470*/  SYNCS.EXCH.64 URZ, [UR6+0x58], UR8 ;  /* 0x0000580806ff75b2 */ /* 0x0008620008000100 */
[----:B------:R4:W1:Y:S01]  /*1480*/  SYNCS.EXCH.64 URZ, [UR6+0x78], UR4 ;  /* 0x0000780406ff75b2 */ /* 0x0008620008000100 */
[----:B------:R-:W-:Y:S01]  /*1490*/  NOP ;  /* 0x0000000000007918 */ /* 0x000fe20000000000 */
.L_x_100:
[----:B----4-:R-:W-:Y:S05]  /*14a0*/  BSYNC.RECONVERGENT B0 ;  /* 0x0000000000007941 */ /* 0x010fea0003800200 */
.L_x_98:
[----:B------:R-:W-:Y:S01]  /*14b0*/  UMOV UR4, 0xffffffff ;  /* 0xffffffff00047882 */ /* 0x000fe20000000000 */
[----:B------:R-:W-:Y:S02]  /*14c0*/  NOP ;  /* 0x0000000000007918 */ /* 0x000fe40000000000 */
[----:B------:R-:W-:Y:S05]  /*14d0*/  BRA.DIV UR4, `(.L_x_101) ;  /* 0x00000142045c7947 */ /* 0x000fea000b800000 */
[----:B------:R4:W1:Y:S02]  /*14e0*/  SHFL.IDX PT, R14, R132, RZ, 0x1f ;  /* 0x00001fff840e7589 */ /* 0x00086400000e0000 */
.L_x_364:
[----:B-1----:R-:W-:-:S13]  /*14f0*/  ISETP.NE.AND P0, PT, R14, 0x3, PT ;  /* 0x000000030e00780c */ /* 0x002fda0003f05270 */
[----:B------:R-:W-:Y:S05]  /*1500*/  @P0 BRA `(.L_x_102) ;  /* 0x0000000000440947 */ /* 0x000fea0003800000 */
[----:B------:R-:W-:-:S03]  /*1510*/  UMOV UR4, 0xffffffff ;  /* 0xffffffff00047882 */ /* 0x000fc60000000000 */
[----:B------:R-:W-:Y:S05]  /*1520*/  BRA.DIV UR4, `(.L_x_103) ;  /* 0x0000014204707947 */ /* 0x000fea000b800000 */
[----:B------:R-:W-:-:S13]  /*1530*/  ELECT P6, URZ, PT ;  /* 0x0000000000ff782f */ /* 0x000fda00038c0000 */
.L_x_367:
[----:B------:R-:W-:Y:S01]  /*1540*/  VOTEU.ANY UP0, P6 ;  /* 0x0000000000ff7886 */ /* 0x000fe20003000100 */
[----:B------:R-:W-:Y:S01]  /*1550*/  UMOV UR4, 0x20 ;  /* 0x0000002000047882 */ /* 0x000fe20000000000 */
[----:B------:R-:W-:-:S03]  /*1560*/  VOTEU.ANY UP1, P6 ;  /* 0x0000000000ff7886 */ /* 0x000fc60003020100 */
[----:B------:R-:W1:Y:S01]  /*1570*/  @UP0 S2UR UR5, SR_CgaCtaId ;  /* 0x00000000000509c3 */ /* 0x000e620000008800 */
[----:B------:R-:W-:Y:S01]  /*1580*/  @UP0 UMOV UR6, 0x400 ;  /* 0x0000040000060882 */ /* 0x000fe20000000000 */
[----:B------:R-:W-:-:S04]  /*1590*/  @UP0 UIADD3 UR8, UPT, UPT, -UR4, 0x100000, URZ ;  /* 0x0010000004080890 */ /* 0x000fc8000fffe1ff */
[----:B------:R-:W-:Y:S02]  /*15a0*/  @UP0 USHF.L.U32 UR9, UR8, 0xb, URZ ;  /* 0x0000000b08090899 */ /* 0x000fe400080006ff */
[----:B------:R-:W-:Y:S02]  /*15b0*/  @UP0 USHF.L.U32 UR8, UR8, 0x1, URZ ;  /* 0x0000000108080899 */ /* 0x000fe400080006ff */
[----:B-1----:R-:W-:Y:S01]  /*15c0*/  @UP0 ULEA UR5, UR5, UR6, 0x18 ;  /* 0x0000000605050291 */ /* 0x002fe2000f8ec0ff */
[----:B------:R-:W-:Y:S01]  /*15d0*/  VOTEU.ANY UP0, P6 ;  /* 0x0000000000ff7886 */ /* 0x000fe20003000100 */
[----:B------:R-:W1:Y:S10]  /*15e0*/  FENCE.VIEW.ASYNC.S ;  /* 0x00000000000073c6 */ /* 0x000e740000000000 */
[----:B-1----:R1:W1:Y:S01]  /*15f0*/  @UP1 SYNCS.EXCH.64 URZ, [UR5+0x80], UR8 ;  /* 0x0000800805ff15b2 */ /* 0x0022620008000100 */
[----:B------:R1:W1:Y:S01]  /*1600*/  @UP0 SYNCS.EXCH.64 URZ, [UR5+0x88], UR8 ;  /* 0x0000880805ff05b2 */ /* 0x0002620008000100 */
[----:B------:R-:W-:Y:S01]  /*1610*/  NOP ;  /* 0x0000000000007918 */ /* 0x000fe20000000000 */
.L_x_102:
[----:B------:R-:W-:Y:S01]  /*1620*/  UMOV UR4, 0xffffffff ;  /* 0xffffffff00047882 */ /* 0x000fe20000000000 */
[----:B------:R-:W-:Y:S02]  /*1630*/  NOP ;  /* 0x0000000000007918 */ /* 0x000fe40000000000 */
[----:B------:R-:W-:Y:S05]  /*1640*/  BRA.DIV UR4, `(.L_x_104) ;  /* 0x0000014204487947 */ /* 0x000fea000b800000 */
[----:B------:R1:W1:Y:S02]  /*1650*/  SHFL.IDX PT, R14, R132, RZ, 0x1f ;  /* 0x00001fff840e7589 */ /* 0x00026400000e0000 */
.L_x_370:
[----:B-1----:R-:W-:-:S13]  /*1660*/  ISETP.NE.AND P0, PT, R14, 0x4, PT ;  /* 0x000000040e00780c */ /* 0x002fda0003f05270 */
[----:B------:R-:W-:Y:S05]  /*1670*/  @P0 BRA `(.L_x_105) ;  /* 0x00000000008c0947 */ /* 0x000fea0003800000 */
[----:B------:R-:W-:-:S03]  /*1680*/  UMOV UR4, 0xffffffff ;  /* 0xffffffff00047882 */ /* 0x000fc60000000000 */
[----:B------:R-:W-:Y:S05]  /*1690*/  BRA.DIV UR4, `(.L_x_106) ;  /* 0x00000142045c7947 */ /* 0x000fea000b800000 */
[----:B------:R-:W-:-:S13]  /*16a0*/  ELECT P6, URZ, PT ;  /* 0x0000000000ff782f */ /* 0x000fda00038c0000 */
.L_x_373:
[----:B------:R-:W-:Y:S04]  /*16b0*/  BSSY.RECONVERGENT B0, `(.L_x_105) ;  /* 0x000001f000007945 */ /* 0x000fe80003800200 */
[----:B------:R-:W-:Y:S05]  /*16c0*/  @!P6 BRA `(.L_x_107) ;  /* 0x000000000074e947 */ /* 0x000fea0003800000 */
[----:B------:R-:W1:Y:S01]  /*16d0*/  S2UR UR6, SR_CgaCtaId ;  /* 0x00000000000679c3 */ /* 0x000e620000008800 */
        /* <DEDUP_REMOVED lines=9> */
[----:B-1----:R-:W-:Y:S01]  /*1770*/  ULEA UR6, UR6, UR7, 0x18 ;  /* 0x0000000706067291 */ /* 0x002fe2000f8ec0ff */
[----:B------:R-:W1:Y:S11]  /*1780*/  FENCE.VIEW.ASYNC.S ;  /* 0x00000000000073c6 */ /* 0x000e760000000000 */
[----:B-1----:R1:W1:Y:S01]  /*1790*/  SYNCS.EXCH.64 URZ, [UR6+0x90], UR8 ;  /* 0x0000900806ff75b2 */ /* 0x0022620008000100 */
[----:B------:R1:W1:Y:S01]  /*17a0*/  SYNCS.EXCH.64 URZ, [UR6+0xd0], UR4 ;  /* 0x0000d00406ff75b2 */ /* 0x0002620008000100 */
        /* <DEDUP_REMOVED lines=15> */
.L_x_107:
[----:B-1----:R-:W-:Y:S05]  /*18a0*/  BSYNC.RECONVERGENT B0 ;  /* 0x0000000000007941 */ /* 0x002fea0003800200 */
.L_x_105:
[----:B------:R-:W-:Y:S01]  /*18b0*/  UMOV UR4, 0xffffffff ;  /* 0xffffffff00047882 */ /* 0x000fe20000000000 */
[----:B------:R-:W-:Y:S02]  /*18c0*/  NOP ;  /* 0x0000000000007918 */ /* 0x000fe40000000000 */
[----:B------:R-:W-:Y:S05]  /*18d0*/  BRA.DIV UR4, `(.L_x_108) ;  /* 0x0000013e04ec7947 */ /* 0x000fea000b800000 */
[----:B------:R1:W1:Y:S02]  /*18e0*/  SHFL.IDX PT, R14, R132, RZ, 0x1f ;  /* 0x00001fff840e7589 */ /* 0x00026400000e0000 */
.L_x_376:
[----:B-1----:R-:W-:-:S13]  /*18f0*/  ISETP.NE.AND P0, PT, R14, 0x8, PT ;  /* 0x000000080e00780c */ /* 0x002fda0003f05270 */
[----:B------:R-:W-:Y:S05]  /*1900*/  @P0 BRA `(.L_x_109) ;  /* 0x00000000008c0947 */ /* 0x000fea0003800000 */
[----:B------:R-:W-:-:S03]  /*1910*/  UMOV UR4, 0xffffffff ;  /* 0xffffffff00047882 */ /* 0x000fc60000000000 */
[----:B------:R-:W-:Y:S05]  /*1920*/  BRA.DIV UR4, `(.L_x_110) ;  /* 0x0000014204007947 */ /* 0x000fea000b800000 */
[----:B------:R-:W-:-:S13]  /*1930*/  ELECT P6, URZ, PT ;  /* 0x0000000000ff782f */ /* 0x000fda00038c0000 */
.L_x_379:
        /* <DEDUP_REMOVED lines=31> */
.L_x_111:
[----:B-1----:R-:W-:Y:S05]  /*1b30*/  BSYNC.RECONVERGENT B0 ;  /* 0x0000000000007941 */ /* 0x002fea0003800200 */
.L_x_109:
[----:B------:R-:W-:Y:S01]  /*1b40*/  UMOV UR4, 0xffffffff ;  /* 0xffffffff00047882 */ /* 0x000fe20000000000 */
[----:B------:R-:W-:Y:S02]  /*1b50*/  NOP ;  /* 0x0000000000007918 */ /* 0x000fe40000000000 */
[----:B------:R-:W-:Y:S05]  /*1b60*/  BRA.DIV UR4, `(.L_x_112) ;  /* 0x0000013e04907947 */ /* 0x000fea000b800000 */
[----:B------:R1:W1:Y:S02]  /*1b70*/  SHFL.IDX PT, R14, R132, RZ, 0x1f ;  /* 0x00001fff840e7589 */ /* 0x00026400000e0000 */
.L_x_382:
[----:B-1----:R-:W-:-:S13]  /*1b80*/  ISETP.NE.AND P0, PT, R14, 0x5, PT ;  /* 0x000000050e00780c */ /* 0x002fda0003f05270 */
[----:B------:R-:W-:Y:S05]  /*1b90*/  @P0 BRA `(.L_x_113) ;  /* 0x00000000005c0947 */ /* 0x000fea0003800000 */
[----:B------:R-:W-:-:S03]  /*1ba0*/  UMOV UR4, 0xffffffff ;  /* 0xffffffff00047882 */ /* 0x000fc60000000000 */
[----:B------:R-:W-:Y:S05]  /*1bb0*/  BRA.DIV UR4, `(.L_x_114) ;  /* 0x0000013e04a47947 */ /* 0x000fea000b800000 */
[----:B------:R-:W-:-:S13]  /*1bc0*/  ELECT P6, URZ, PT ;  /* 0x0000000000ff782f */ /* 0x000fda00038c0000 */
.L_x_385:
        /* <DEDUP_REMOVED lines=18> */
[----:B------:R-:W-:Y:S01]  /*1cf0*/  NOP ;  /* 0x0000000000007918 */ /* 0x000fe20000000000 */
.L_x_115:
[----:B-1----:R-:W-:Y:S05]  /*1d00*/  BSYNC.RECONVERGENT B0 ;  /* 0x0000000000007941 */ /* 0x002fea0003800200 */
.L_x_113:
[----:B------:R-:W-:Y:S01]  /*1d10*/  LOP3.LUT P0, RZ, R65, 0x2, RZ, 0xc0, !PT ;  /* 0x0000000241ff7812 */ /* 0x000fe2000780c0ff */
[----:B------:R-:W-:Y:S01]  /*1d20*/  UMOV UR4, 0x20 ;  /* 0x0000002000047882 */ /* 0x000fe20000000000 */
[----:B------:R-:W-:Y:S02]  /*1d30*/  NOP ;  /* 0x0000000000007918 */ /* 0x000fe40000000000 */
[----:B------:R-:W-:-:S13]  /*1d40*/  ISETP.NE.OR P0, PT, RZ, UR37, !P0 ;  /* 0x00000025ff007c0c */ /* 0x000fda000c705670 */
[----:B------:R-:W-:-:S05]  /*1d50*/  VOTEU.ALL UP0, P0 ;  /* 0x0000000000ff7886 */ /* 0x000fca0000000000 */
[----:B------:R-:W1:Y:S01]  /*1d60*/  @!UP0 S2UR UR5, SR_CgaCtaId ;  /* 0x00000000000589c3 */ /* 0x000e620000008800 */
[----:B------:R-:W-:Y:S01]  /*1d70*/  @!UP0 UMOV UR6, 0x400 ;  /* 0x0000040000068882 */ /* 0x000fe20000000000 */
[----:B------:R-:W-:-:S04]  /*1d80*/  @!UP0 UIADD3 UR8, UPT, UPT, -UR4, 0x100000, URZ ;  /* 0x0010000004088890 */ /* 0x000fc8000fffe1ff */
[----:B------:R-:W-:Y:S02]  /*1d90*/  @!UP0 USHF.L.U32 UR9, UR8, 0xb, URZ ;  /* 0x0000000b08098899 */ /* 0x000fe400080006ff */
[----:B------:R-:W-:Y:S02]  /*1da0*/  @!UP0 USHF.L.U32 UR8, UR8, 0x1, URZ ;  /* 0x0000000108088899 */ /* 0x000fe400080006ff */
[----:B-1----:R-:W-:Y:S01]  /*1db0*/  @!UP0 ULEA UR5, UR5, UR6, 0x18 ;  /* 0x0000000605058291 */ /* 0x002fe2000f8ec0ff */
[----:B------:R-:W-:Y:S01]  /*1dc0*/  VOTEU.ALL UP0, P0 ;  /* 0x0000000000ff7886 */ /* 0x000fe20000000000 */
[----:B------:R-:W1:Y:S10]  /*1dd0*/  FENCE.VIEW.ASYNC.S ;  /* 0x00000000000073c6 */ /* 0x000e740000000000 */
[----:B-1----:R1:W1:Y:S01]  /*1de0*/  @!UP0 SYNCS.EXCH.64 URZ, [UR5+0x140], UR8 ;  /* 0x0001400805ff85b2 */ /* 0x0022620008000100 */
[----:B------:R-:W-:-:S09]  /*1df0*/  UISETP.GE.AND UP0, UPT, UR46, 0x2, UPT ;  /* 0x000000022e00788c */ /* 0x000fd2000bf06270 */
[----:B------:R-:W-:Y:S05]  /*1e00*/  BRA.U !UP0, `(.L_x_116) ;  /* 0x0000000108207547 */ /* 0x000fea000b800000 */
[----:B------:R-:W5:Y:S02]  /*1e10*/  LDCU UR4, c[0x0][0x36c] ;  /* 0x00006d80ff0477ac */ /* 0x000f640008000800 */
[----:B-----5:R-:W-:-:S09]  /*1e20*/  UISETP.EQ.U32.AND UP0, UPT, UR4, 0x1, UPT ;  /* 0x000000010400788c */ /* 0x020fd2000bf02070 */
[----:B------:R-:W-:Y:S05]  /*1e30*/  BRA.U !UP0, `(.L_x_117) ;  /* 0x00000001080c7547 */ /* 0x000fea000b800000 */
[----:B------:R-:W-:Y:S05]  /*1e40*/  WARPSYNC.ALL ;  /* 0x0000000000007948 */ /* 0x000fea0003800000 */
[----:B-123--:R-:W-:Y:S01]  /*1e50*/  UCGABAR_ARV ;  /* 0x00000000000079c7 */ /* 0x00efe20008000000 */
[----:B------:R-:W-:Y:S05]  /*1e60*/  BRA `(.L_x_118) ;  /* 0x0000000000107947 */ /* 0x000fea0003800000 */
.L_x_117:
[----:B-123--:R-:W-:Y:S05]  /*1e70*/  WARPSYNC.ALL ;  /* 0x0000000000007948 */ /* 0x00efea0003800000 */
[----:B------:R-:W-:Y:S05]  /*1e80*/  BRA `(.L_x_118) ;  /* 0x0000000000087947 */ /* 0x000fea0003800000 */
.L_x_116:
[----:B------:R-:W-:Y:S05]  /*1e90*/  WARPSYNC.ALL ;  /* 0x0000000000007948 */ /* 0x000fea0003800000 */
[----:B-123--:R-:W-:Y:S06]  /*1ea0*/  BAR.SYNC.DEFER_BLOCKING 0x0 ;  /* 0x0000000000007b1d */ /* 0x00efec0000010000 */
.L_x_118:
[----:B------:R-:W1:Y:S01]  /*1eb0*/  S2UR UR33, SR_CTAID.X ;  /* 0x00000000002179c3 */ /* 0x000e620000002500 */
[----:B------:R-:W-:-:S05]  /*1ec0*/  CS2R.32 R3, SR_CgaSize ;  /* 0x0000000000037805 */ /* 0x000fca0000008a00 */
[----:B------:R-:W-:-:S05]  /*1ed0*/  IMAD R3, R3, -0xa0, RZ ;  /* 0xffffff6003037824 */ /* 0x000fca00078e02ff */
[----:B------:R-:W-:-:S14]  /*1ee0*/  R2UR UR5, R3 ;  /* 0x00000000030572ca */ /* 0x000fdc00000e0000 */
[----:B------:R-:W2:Y:S01]  /*1ef0*/  LDCU UR5, c[0x0][UR5+0x2b0] ;  /* 0x00005600050577ac */ /* 0x000ea20008000800 */
[----:B------:R-:W-:Y:S02]  /*1f00*/  PRMT R10, RZ, 0x7610, R10 ;  /* 0x00007610ff0a7816 */ /* 0x000fe4000000000a */
[----:B------:R-:W-:Y:S02]  /*1f10*/  PRMT R11, RZ, 0x7610, R11 ;  /* 0x00007610ff0b7816 */ /* 0x000fe4000000000b */
[----:B------:R-:W-:-:S05]  /*1f20*/  CS2R.32 R3, SR_CgaSize ;  /* 0x0000000000037805 */ /* 0x000fca0000008a00 */
[----:B------:R-:W-:-:S05]  /*1f30*/  IMAD R3, R3, -0xa0, RZ ;  /* 0xffffff6003037824 */ /* 0x000fca00078e02ff */
[----:B------:R-:W-:-:S14]  /*1f40*/  R2UR UR4, R3 ;  /* 0x00000000030472ca */ /* 0x000fdc00000e0000 */
[----:B------:R-:W3:Y:S01]  /*1f50*/  LDCU UR4, c[0x0][UR4+0x2b4] ;  /* 0x00005680040477ac */ /* 0x000ee20008000800 */
[----:B------:R-:W5:Y:S01]  /*1f60*/  S2UR UR24, SR_CTAID.Y ;  /* 0x00000000001879c3 */ /* 0x000f620000002600 */
[----:B------:R-:W-:Y:S01]  /*1f70*/  UISETP.NE.AND UP0, UPT, UR37, URZ, UPT ;  /* 0x000000ff2500728c */ /* 0x000fe2000bf05270 */
[----:B------:R-:W-:-:S05]  /*1f80*/  CS2R.32 R3, SR_CgaSize ;  /* 0x0000000000037805 */ /* 0x000fca0000008a00 */
[----:B------:R-:W-:-:S05]  /*1f90*/  IMAD R3, R3, -0xa0, RZ ;  /* 0xffffff6003037824 */ /* 0x000fca00078e02ff */
[----:B------:R-:W-:-:S14]  /*1fa0*/  R2UR UR7, R3 ;  /* 0x00000000030772ca */ /* 0x000fdc00000e0000 */
[----:B------:R-:W1:Y:S01]  /*1fb0*/  LDCU UR7, c[0x0][UR7+0x2a0] ;  /* 0x00005400070777ac */ /* 0x000e620008000800 */
[----:B------:R-:W-:-:S05]  /*1fc0*/  CS2R.32 R3, SR_CgaSize ;  /* 0x0000000000037805 */ /* 0x000fca0000008a00 */
[----:B------:R-:W-:-:S05]  /*1fd0*/  IMAD R3, R3, -0xa0, RZ ;  /* 0xffffff6003037824 */ /* 0x000fca00078e02ff */
[----:B------:R-:W-:-:S14]  /*1fe0*/  R2UR UR32, R3 ;  /* 0x00000000032072ca */ /* 0x000fdc00000e0000 */
[----:B------:R-:W4:Y:S01]  /*1ff0*/  LDCU UR32, c[0x0][UR32+0x2a4] ;  /* 0x00005480202077ac */ /* 0x000f220008000800 */
[----:B-1----:R-:W-:-:S05]  /*2000*/  I2FP.F32.U32 R3, UR33 ;  /* 0x0000002100037c45 */ /* 0x002fca0008201000 */
[----:B--2---:R-:W-:Y:S01]  /*2010*/  FMUL R3, R3, UR5 ;  /* 0x0000000503037c20 */ /* 0x004fe20008400000 */
[----:B-----5:R-:W-:-:S05]  /*2020*/  I2FP.F32.U32 R0, UR24 ;  /* 0x0000001800007c45 */ /* 0x020fca0008201000 */
[----:B------:R-:W1:Y:S01]  /*2030*/  F2I.U32.TRUNC.NTZ R3, R3 ;  /* 0x0000000300037305 */ /* 0x000e62000020f000 */
[----:B---3--:R-:W-:-:S07]  /*2040*/  FMUL R0, R0, UR4 ;  /* 0x0000000400007c20 */ /* 0x008fce0008400000 */
[----:B------:R-:W2:Y:S01]  /*2050*/  F2I.U32.TRUNC.NTZ R0, R0 ;  /* 0x0000000000007305 */ /* 0x000ea2000020f000 */
[----:B-1----:R-:W-:Y:S02]  /*2060*/  R2UR UR12, R3 ;  /* 0x00000000030c72ca */ /* 0x002fe400000e0000 */
[----:B--2---:R-:W-:-:S11]  /*2070*/  R2UR UR11, R0 ;  /* 0x00000000000b72ca */ /* 0x004fd600000e0000 */
[----:B------:R-:W-:Y:S02]  /*2080*/  UIADD3 UR12, UPT, UPT, -UR12, URZ, URZ ;  /* 0x000000ff0c0c7290 */ /* 0x000fe4000fffe1ff */
[----:B------:R-:W-:Y:S01]  /*2090*/  UIADD3 UR11, UPT, UPT, -UR11, URZ, URZ ;  /* 0x000000ff0b0b7290 */ /* 0x000fe2000fffe1ff */
[----:B----4-:R-:W-:Y:S11]  /*20a0*/  BRA.U UP0, `(.L_x_119) ;  /* 0x0000000500487547 */ /* 0x010ff6000b800000 */
[----:B------:R-:W-:Y:S01]  /*20b0*/  UISETP.GE.AND UP0, UPT, UR7, 0x1, UPT ;  /* 0x000000010700788c */ /* 0x000fe2000bf06270 */
[----:B------:R-:W-:Y:S01]  /*20c0*/  PRMT R10, RZ, 0x7610, R10 ;  /* 0x00007610ff0a7816 */ /* 0x000fe2000000000a */
[----:B------:R-:W-:Y:S02]  /*20d0*/  UIMAD UR12, UR7, UR12, UR33 ;  /* 0x0000000c070c72a4 */ /* 0x000fe4000f8e0221 */
[----:B------:R-:W-:-:S05]  /*20e0*/  UIMAD UR11, UR32, UR11, UR24 ;  /* 0x0000000b200b72a4 */ /* 0x000fca000f8e0218 */
[----:B------:R-:W-:Y:S07]  /*20f0*/  BRA.U !UP0, `(.L_x_120) ;  /* 0x0000000508107547 */ /* 0x000fee000b800000 */
[----:B------:R-:W-:Y:S01]  /*2100*/  ULOP3.LUT UR4, UR32, 0x3, URZ, 0xc0, !UPT ;  /* 0x0000000320047892 */ /* 0x000fe2000f8ec0ff */
[----:B------:R-:W-:Y:S01]  /*2110*/  PRMT R10, RZ, 0x7610, R10 ;  /* 0x00007610ff0a7816 */ /* 0x000fe2000000000a */
[----:B------:R-:W-:Y:S02]  /*2120*/  ULOP3.LUT UR14, UR32, 0x7ffffffc, URZ, 0xc0, !UPT ;  /* 0x7ffffffc200e7892 */ /* 0x000fe4000f8ec0ff */
[----:B------:R-:W-:Y:S02]  /*2130*/  UISETP.NE.AND UP3, UPT, UR4, URZ, UPT ;  /* 0x000000ff0400728c */ /* 0x000fe4000bf65270 */
[----:B------:R-:W-:Y:S02]  /*2140*/  UISETP.NE.AND UP2, UPT, UR4, 0x1, UPT ;  /* 0x000000010400788c */ /* 0x000fe4000bf45270 */
[----:B------:R-:W-:Y:S02]  /*2150*/  UISETP.NE.AND UP1, UPT, UR4, 0x2, UPT ;  /* 0x000000020400788c */ /* 0x000fe4000bf25270 */
[----:B------:R-:W-:-:S02]  /*2160*/  UISETP.GE.AND UP6, UPT, UR32, 0x1, UPT ;  /* 0x000000012000788c */ /* 0x000fc4000bfc6270 */
[----:B------:R-:W-:Y:S01]  /*2170*/  UISETP.GE.U32.AND UP5, UPT, UR32, 0x4, UPT ;  /* 0x000000042000788c */ /* 0x000fe2000bfa6070 */
[----:B------:R-:W-:Y:S01]  /*2180*/  UMOV UR4, URZ ;  /* 0x000000ff00047c82 */ /* 0x000fe20008000000 */
[----:B------:R-:W-:Y:S01]  /*2190*/  UMOV UR10, 0x1 ;  /* 0x00000001000a7882 */ /* 0x000fe20000000000 */
[----:B------:R-:W-:-:S08]  /*21a0*/  UMOV UR8, 0x1 ;  /* 0x0000000100087882 */ /* 0x000fd00000000000 */
.L_x_124:
[----:B------:R-:W-:Y:S05]  /*21b0*/  BRA.U !UP6, `(.L_x_121) ;  /* 0x000000010ed47547 */ /* 0x000fea000b800000 */
[----:B------:R-:W-:Y:S01]  /*21c0*/  ULOP3.LUT UR9, UR4, UR12, URZ, 0x3c, !UPT ;  /* 0x0000000c04097292 */ /* 0x000fe2000f8e3cff */
[----:B------:R-:W-:Y:S01]  /*21d0*/  UMOV UR13, URZ ;  /* 0x000000ff000d7c82 */ /* 0x000fe20008000000 */
[----:B------:R-:W-:Y:S10]  /*21e0*/  BRA.U !UP5, `(.L_x_122) ;  /* 0x000000010d747547 */ /* 0x000ff4000b800000 */
[----:B------:R-:W-:Y:S01]  /*21f0*/  UISETP.GT.U32.AND UP0, UPT, UR9, 0x1, UPT ;  /* 0x000000010900788c */ /* 0x000fe2000bf04070 */
[----:B------:R-:W-:-:S10]  /*2200*/  UMOV UR6, URZ ;  /* 0x000000ff00067c82 */ /* 0x000fd40008000000 */
.L_x_123:
[----:B------:R-:W-:Y:S02]  /*2210*/  UIMAD UR5, UR6, UR7, UR4 ;  /* 0x00000007060572a4 */ /* 0x000fe4000f8e0204 */
[----:B------:R-:W-:Y:S02]  /*2220*/  UISETP.NE.AND UP4, UPT, UR6, UR11, UPT ;  /* 0x0000000b0600728c */ /* 0x000fe4000bf85270 */
[----:B------:R-:W-:Y:S02]  /*2230*/  USHF.L.U32 UR13, UR10, UR5, URZ ;  /* 0x000000050a0d7299 */ /* 0x000fe400080006ff */
[----:B------:R-:W-:Y:S02]  /*2240*/  UIADD3 UR17, UPT, UPT, UR6, 0x1, URZ ;  /* 0x0000000106117890 */ /* 0x000fe4000fffe0ff */
[----:B------:R-:W-:Y:S02]  /*2250*/  UIADD3 UR15, UPT, UPT, UR5, UR7, URZ ;  /* 0x00000007050f7290 */ /* 0x000fe4000fffe0ff */
[----:B------:R-:W-:Y:S02]  /*2260*/  @UP0 USEL UR13, UR13, URZ, !UP4 ;  /* 0x000000ff0d0d0287 */ /* 0x000fe4000e000000 */
[----:B------:R-:W-:Y:S02]  /*2270*/  UISETP.NE.AND UP4, UPT, UR17, UR11, UPT ;  /* 0x0000000b1100728c */ /* 0x000fe4000bf85270 */
[----:B------:R-:W-:Y:S02]  /*2280*/  USHF.L.U32 UR18, UR10, UR15, URZ ;  /* 0x0000000f0a127299 */ /* 0x000fe400080006ff */
[----:B------:R-:W-:Y:S01]  /*2290*/  UIADD3 UR16, UPT, UPT, UR6, 0x2, URZ ;  /* 0x0000000206107890 */ /* 0x000fe2000fffe0ff */
[----:B------:R-:W-:Y:S01]  /*22a0*/  LOP3.LUT R10, R10, UR13, RZ, 0xfc, !PT ;  /* 0x0000000d0a0a7c12 */ /* 0x000fe2000f8efcff */
        /* <DEDUP_REMOVED lines=12> */
[----:B------:R-:W-:Y:S02]  /*2370*/  @UP0 USEL UR15, UR15, URZ, !UP4 ;  /* 0x000000ff0f0f0287 */ /* 0x000fe4000e000000 */
[----:B------:R-:W-:Y:S01]  /*2380*/  UISETP.NE.AND UP4, UPT, UR6, UR14, UPT ;  /* 0x0000000e0600728c */ /* 0x000fe2000bf85270 */
[----:B------:R-:W-:Y:S03]  /*2390*/  UMOV UR13, UR14 ;  /* 0x0000000e000d7c82 */ /* 0x000fe60008000000 */
[----:B------:R-:W-:Y:S05]  /*23a0*/  LOP3.LUT R10, R10, UR15, RZ, 0xfc, !PT ;  /* 0x0000000f0a0a7c12 */ /* 0x000fea000f8efcff */
[----:B------:R-:W-:Y:S05]  /*23b0*/  BRA.U UP4, `(.L_x_123) ;  /* 0xfffffffd04947547 */ /* 0x000fea000b83ffff */
.L_x_122:
[----:B------:R-:W-:Y:S05]  /*23c0*/  BRA.U !UP3, `(.L_x_121) ;  /* 0x000000010b507547 */ /* 0x000fea000b800000 */
[----:B------:R-:W-:Y:S02]  /*23d0*/  UISETP.GT.U32.AND UP0, UPT, UR9, 0x1, UPT ;  /* 0x000000010900788c */ /* 0x000fe4000bf04070 */
[----:B------:R-:W-:Y:S02]  /*23e0*/  UIMAD UR5, UR7, UR13, UR4 ;  /* 0x0000000d070572a4 */ /* 0x000fe4000f8e0204 */
[----:B------:R-:W-:Y:S02]  /*23f0*/  UISETP.NE.AND UP4, UPT, UR13, UR11, UPT ;  /* 0x0000000b0d00728c */ /* 0x000fe4000bf85270 */
[----:B------:R-:W-:-:S05]  /*2400*/  USHF.L.U32 UR6, UR8, UR5, URZ ;  /* 0x0000000508067299 */ /* 0x000fca00080006ff */
[----:B------:R-:W-:-:S06]  /*2410*/  @UP0 USEL UR6, UR6, URZ, !UP4 ;  /* 0x000000ff06060287 */ /* 0x000fcc000e000000 */
[----:B------:R-:W-:Y:S01]  /*2420*/  LOP3.LUT R10, R10, UR6, RZ, 0xfc, !PT ;  /* 0x000000060a0a7c12 */ /* 0x000fe2000f8efcff */
[----:B------:R-:W-:Y:S06]  /*2430*/  BRA.U !UP2, `(.L_x_121) ;  /* 0x000000010a347547 */ /* 0x000fec000b800000 */
[----:B------:R-:W-:Y:S02]  /*2440*/  UIADD3 UR6, UPT, UPT, UR13, 0x1, URZ ;  /* 0x000000010d067890 */ /* 0x000fe4000fffe0ff */
[----:B------:R-:W-:Y:S02]  /*2450*/  UIADD3 UR5, UPT, UPT, UR5, UR7, URZ ;  /* 0x0000000705057290 */ /* 0x000fe4000fffe0ff */
[----:B------:R-:W-:Y:S02]  /*2460*/  UISETP.NE.AND UP4, UPT, UR6, UR11, UPT ;  /* 0x0000000b0600728c */ /* 0x000fe4000bf85270 */
[----:B------:R-:W-:-:S04]  /*2470*/  USHF.L.U32 UR6, UR8, UR5, URZ ;  /* 0x0000000508067299 */ /* 0x000fc800080006ff */
        /* <DEDUP_REMOVED lines=8> */
[----:B------:R-:W-:-:S07]  /*2500*/  LOP3.LUT R10, R10, UR5, RZ, 0xfc, !PT ;  /* 0x000000050a0a7c12 */ /* 0x000fce000f8efcff */
.L_x_121:
[----:B------:R-:W-:-:S04]  /*2510*/  UIADD3 UR4, UPT, UPT, UR4, 0x1, URZ ;  /* 0x0000000104047890 */ /* 0x000fc8000fffe0ff */
[----:B------:R-:W-:-:S09]  /*2520*/  UISETP.NE.AND UP0, UPT, UR4, UR7, UPT ;  /* 0x000000070400728c */ /* 0x000fd2000bf05270 */
[----:B------:R-:W-:Y:S05]  /*2530*/  BRA.U UP0, `(.L_x_124) ;  /* 0xfffffffd001c7547 */ /* 0x000fea000b83ffff */
.L_x_120:
[----:B------:R-:W-:Y:S01]  /*2540*/  UISETP.NE.AND UP0, UPT, UR39, 0x4, UPT ;  /* 0x000000042700788c */ /* 0x000fe2000bf05270 */
[----:B------:R-:W-:-:S05]  /*2550*/  PRMT R11, RZ, 0x7610, R11 ;  /* 0x00007610ff0b7816 */ /* 0x000fca000000000b */
[----:B------:R-:W-:-:S05]  /*2560*/  PLOP3.LUT P0, PT, PT, PT, UP0, 0x80, 0x8 ;  /* 0x000000000008781c */ /* 0x000fca0003f0f008 */
[----:B------:R-:W-:Y:S01]  /*2570*/  @UP0 ULOP3.LUT UR12, UR12, 0xfffffffe, URZ, 0xc0, !UPT ;  /* 0xfffffffe0c0c0892 */ /* 0x000fe2000f8ec0ff */
[----:B------:R-:W-:-:S03]  /*2580*/  @UP0 UMOV UR4, 0x3 ;  /* 0x0000000300040882 */ /* 0x000fc60000000000 */
[----:B------:R-:W-:-:S04]  /*2590*/  @UP0 UIMAD UR11, UR7, UR11, UR12 ;  /* 0x0000000b070b02a4 */ /* 0x000fc8000f8e020c */
[----:B------:R-:W-:-:S06]  /*25a0*/  @UP0 USHF.L.U32 UR4, UR4, UR11, URZ ;  /* 0x0000000b04040299 */ /* 0x000fcc00080006ff */
[----:B------:R-:W-:-:S05]  /*25b0*/  @P0 IMAD.U32 R0, RZ, RZ, UR4 ;  /* 0x00000004ff000e24 */ /* 0x000fca000f8e00ff */
[----:B------:R-:W-:-:S07]  /*25c0*/  @P0 PRMT R11, R0, 0x7610, R11 ;  /* 0x00007610000b0816 */ /* 0x000fce000000000b */
.L_x_119:
[----:B------:R-:W1:Y:S01]  /*25d0*/  LDC.64 R16, c[0x0][0xbf0] ;  /* 0x0002fc00ff107b82 */ /* 0x000e620000000a00 */
[----:B------:R-:W1:Y:S01]  /*25e0*/  LDCU.64 UR50, c[0x0][0x358] ;  /* 0x00006b00ff3277ac */ /* 0x000e620008000a00 */
[----:B------:R-:W2:Y:S01]  /*25f0*/  LDCU UR23, c[0x0][0xc0c] ;  /* 0x00018180ff1777ac */ /* 0x000ea20008000800 */
[----:B------:R-:W2:Y:S01]  /*2600*/  LDCU UR4, c[0x0][0xbdc] ;  /* 0x00017b80ff0477ac */ /* 0x000ea20008000800 */
[----:B------:R-:W3:Y:S01]  /*2610*/  LDCU UR22, c[0x0][0xc10] ;  /* 0x00018200ff1677ac */ /* 0x000ee20008000800 */
[----:B------:R-:W4:Y:S01]  /*2620*/  LDCU.128 UR16, c[0x0][0xba0] ;  /* 0x00017400ff1077ac */ /* 0x000f220008000c00 */
[----:B------:R-:W4:Y:S01]  /*2630*/  LDCU.128 UR12, c[0x0][0xbb0] ;  /* 0x00017600ff0c77ac */ /* 0x000f220008000c00 */
[----:B-1----:R-:W4:Y:S01]  /*2640*/  LDG.E R12, desc[UR50][R16.64] ;  /* 0x00000032100c7981 */ /* 0x002f22000c1e1900 */
[----:B------:R-:W1:Y:S03]  /*2650*/  LDCU.128 UR8, c[0x0][0xbc0] ;  /* 0x00017800ff0877ac */ /* 0x000e660008000c00 */
[----:B------:R1:W4:Y:S01]  /*2660*/  LDG.E R5, desc[UR50][R16.64+0x4] ;  /* 0x0000043210057981 */ /* 0x000322000c1e1900 */
[----:B--2---:R-:W-:Y:S01]  /*2670*/  USHF.L.U32 UR23, UR23, UR4, URZ ;  /* 0x0000000417177299 */ /* 0x004fe200080006ff */
[----:B------:R-:W-:Y:S01]  /*2680*/  LOP3.LUT R9, R66, 0x1f, RZ, 0xc0, !PT ;  /* 0x0000001f42097812 */ /* 0x000fe200078ec0ff */
[----:B------:R-:W2:Y:S01]  /*2690*/  LDCU UR34, c[0x0][0xbe8] ;  /* 0x00017d00ff2277ac */ /* 0x000ea20008000800 */
[----:B------:R-:W-:-:S02]  /*26a0*/  IMAD.MOV.U32 R7, RZ, RZ, RZ ;  /* 0x000000ffff077224 */ /* 0x000fc400078e00ff */
[----:B------:R-:W-:Y:S02]  /*26b0*/  IMAD.MOV.U32 R8, RZ, RZ, RZ ;  /* 0x000000ffff087224 */ /* 0x000fe400078e00ff */
[----:B------:R-:W-:Y:S01]  /*26c0*/  IMAD.U32 R6, RZ, RZ, UR23 ;  /* 0x00000017ff067e24 */ /* 0x000fe2000f8e00ff */
[----:B---3--:R-:W-:-:S04]  /*26d0*/  USHF.L.U32 UR22, UR22, UR4, URZ ;  /* 0x0000000416167299 */ /* 0x008fc800080006ff */
[----:B------:R-:W-:Y:S02]  /*26e0*/  IABS R4, R6 ;  /* 0x0000000600047213 */ /* 0x000fe40000000000 */
[----:B------:R-:W-:Y:S02]  /*26f0*/  IMAD.U32 R0, RZ, RZ, UR22 ;  /* 0x00000016ff007e24 */ /* 0x000fe4000f8e00ff */
[----:B------:R-:W-:-:S03]  /*2700*/  R2UR UR47, R4 ;  /* 0x00000000042f72ca */ /* 0x000fc600000e0000 */
[----:B------:R-:W-:Y:S01]  /*2710*/  IABS R3, R0 ;  /* 0x0000000000037213 */ /* 0x000fe20000000000 */
[----:B----4-:R-:W-:Y:S01]  /*2720*/  UISETP.NE.U32.AND UP3, UPT, UR18, URZ, UPT ;  /* 0x000000ff1200728c */ /* 0x010fe2000bf65070 */
[----:B--2---:R-:W-:Y:S02]  /*2730*/  ISETP.GE.AND P0, PT, R9, UR34, PT ;  /* 0x0000002209007c0c */ /* 0x004fe4000bf06270 */
[----:B------:R-:W-:-:S06]  /*2740*/  R2UR UR35, R3 ;  /* 0x00000000032372ca */ /* 0x000fcc00000e0000 */
[----:B------:R-:W2:Y:S01]  /*2750*/  I2F.RP R3, UR47 ;  /* 0x0000002f00037d06 */ /* 0x000ea20008209400 */
[----:B------:R-:W-:Y:S02]  /*2760*/  UISETP.NE.AND.EX UP3, UPT, UR19, URZ, UPT, UP3 ;  /* 0x000000ff1300728c */ /* 0x000fe4000bf65330 */
[----:B-1----:R-:W-:Y:S01]  /*2770*/  UISETP.NE.U32.AND UP2, UPT, UR8, URZ, UPT ;  /* 0x000000ff0800728c */ /* 0x002fe2000bf45070 */
[----:B------:R-:W-:Y:S01]  /*2780*/  UMOV UR58, URZ ;  /* 0x000000ff003a7c82 */ /* 0x000fe20008000000 */
[----:B------:R-:W1:Y:S03]  /*2790*/  @!P0 LDC.64 R14, c[0x0][0xbf0] ;  /* 0x0002fc00ff0e8b82 */ /* 0x000e660000000a00 */
[----:B------:R-:W3:Y:S08]  /*27a0*/  I2F.RP R4, UR35 ;  /* 0x0000002300047d06 */ /* 0x000ef00008209400 */
[----:B--2---:R-:W2:Y:S08]  /*27b0*/  MUFU.RCP R3, R3 ;  /* 0x0000000300037308 */ /* 0x004eb00000001000 */
[----:B---3--:R-:W3:Y:S01]  /*27c0*/  MUFU.RCP R4, R4 ;  /* 0x0000000400047308 */ /* 0x008ee20000001000 */
[----:B------:R-:W-:Y:S01]  /*27d0*/  UISETP.NE.AND.EX UP2, UPT, UR9, URZ, UPT, UP2 ;  /* 0x000000ff0900728c */ /* 0x000fe2000bf45320 */
[----:B-1----:R-:W-:-:S04]  /*27e0*/  @!P0 IMAD.WIDE.U32 R14, R9, 0xc, R14 ;  /* 0x0000000c090e8825 */ /* 0x002fc800078e000e */
[----:B--2---:R-:W-:Y:S01]  /*27f0*/  VIADD R3, R3, 0xffffffe ;  /* 0x0ffffffe03037836 */ /* 0x004fe20000000000 */
[----:B------:R-:W5:Y:S04]  /*2800*/  @!P0 LDG.E R7, desc[UR50][R14.64] ;  /* 0x000000320e078981 */ /* 0x000f68000c1e1900 */
[----:B------:R1:W5:Y:S01]  /*2810*/  @!P0 LDG.E R8, desc[UR50][R14.64+0x4] ;  /* 0x000004320e088981 */ /* 0x000362000c1e1900 */
[----:B------:R-:W2:Y:S01]  /*2820*/  F2I.FTZ.U32.TRUNC.NTZ R3, R3 ;  /* 0x0000000300037305 */ /* 0x000ea2000021f000 */
[----:B---3--:R-:W-:Y:S01]  /*2830*/  VIADD R4, R4, 0xffffffe ;  /* 0x0ffffffe04047836 */ /* 0x008fe20000000000 */
[----:B------:R-:W-:Y:S01]  /*2840*/  PLOP3.LUT P0, PT, PT, PT, PT, 0x80, 0x8 ;  /* 0x000000000008781c */ /* 0x000fe20003f0f070 */
[----:B------:R-:W-:Y:S01]  /*2850*/  ULOP3.LUT UR56, URZ, UR23, URZ, 0x33, !UPT ;  /* 0x00000017ff387292 */ /* 0x000fe2000f8e33ff */
[----:B------:R-:W-:Y:S01]  /*2860*/  LOP3.LUT R65, R65, 0xfffffffd, RZ, 0xc0, !PT ;  /* 0xfffffffd41417812 */ /* 0x000fe200078ec0ff */
[----:B------:R-:W-:-:S03]  /*2870*/  IMAD.MOV.U32 R16, RZ, RZ, -0x1 ;  /* 0xffffffffff107424 */ /* 0x000fc600078e00ff */
[----:B------:R-:W3:Y:S01]  /*2880*/  F2I.FTZ.U32.TRUNC.NTZ R4, R4 ;  /* 0x0000000400047305 */ /* 0x000ee2000021f000 */
[----:B--2---:R-:W-:-:S06]  /*2890*/  R2UR UR59, R3 ;  /* 0x00000000033b72ca */ /* 0x004fcc00000e0000 */
[----:B------:R-:W-:Y:S02]  /*28a0*/  @P0 LOP3.LUT R65, R65, 0x2, RZ, 0xfc, !PT ;  /* 0x0000000241410812 */ /* 0x000fe400078efcff */
[----:B------:R-:W-:Y:S01]  /*28b0*/  R2UR UR20, R12 ;  /* 0x000000000c1472ca */ /* 0x000fe200000e0000 */
[----:B------:R-:W-:Y:S01]  /*28c0*/  IMAD.MOV.U32 R12, RZ, RZ, RZ ;  /* 0x000000ffff0c7224 */ /* 0x000fe200078e00ff */
[----:B------:R-:W-:Y:S02]  /*28d0*/  R2UR UR4, R5 ;  /* 0x00000000050472ca */ /* 0x000fe400000e0000 */
[----:B------:R-:W-:-:S05]  /*28e0*/  IABS R5, R6 ;  /* 0x0000000600057213 */ /* 0x000fca0000000000 */
[----:B------:R-:W-:-:S04]  /*28f0*/  IMAD.MOV R5, RZ, RZ, -R5 ;  /* 0x000000ffff057224 */ /* 0x000fc800078e0a05 */
[----:B------:R-:W-:Y:S01]  /*2900*/  UIADD3 UR21, UP0, UPT, UR20, UR16, URZ ;  /* 0x0000001014157290 */ /* 0x000fe2000ff1e0ff */
[----:B------:R-:W-:-:S03]  /*2910*/  R2UR UR60, R5 ;  /* 0x00000000053c72ca */ /* 0x000fc600000e0000 */
[----:B------:R-:W-:Y:S02]  /*2920*/  ULEA.HI.X.SX32 UR20, UR20, UR17, 0x1, UP0 ;  /* 0x0000001114147291 */ /* 0x000fe400080f0eff */
[----:B------:R-:W-:Y:S02]  /*2930*/  UIADD3 UR21, UP1, UPT, UR21, -0x1, URZ ;  /* 0xffffffff15157890 */ /* 0x000fe4000ff3e0ff */
[----:B------:R-:W-:Y:S02]  /*2940*/  UIADD3 UR5, UP0, UPT, UR4, UR14, URZ ;  /* 0x0000000e04057290 */ /* 0x000fe4000ff1e0ff */
[----:B------:R-:W-:Y:S02]  /*2950*/  UIADD3.X UR20, UPT, UPT, UR20, -0x1, URZ, UP1, !UPT ;  /* 0xffffffff14147890 */ /* 0x000fe40008ffe4ff */
[----:B------:R-:W-:Y:S02]  /*2960*/  UIADD3 UR6, UP1, UPT, UR21, UR13, URZ ;  /* 0x0000000d15067290 */ /* 0x000fe4000ff3e0ff */
[----:B------:R-:W-:-:S02]  /*2970*/  ULEA.HI.X.SX32 UR4, UR4, UR15, 0x1, UP0 ;  /* 0x0000000f04047291 */ /* 0x000fc400080f0eff */
[----:B------:R-:W-:Y:S02]  /*2980*/  UIADD3.X UR25, UPT, UPT, URZ, UR20, URZ, UP1, !UPT ;  /* 0x00000014ff197290 */ /* 0x000fe40008ffe4ff */
[----:B------:R-:W-:Y:S02]  /*2990*/  UIADD3 UR5, UP0, UPT, UR5, -0x1, URZ ;  /* 0xffffffff05057890 */ /* 0x000fe4000ff1e0ff */
[----:B------:R-:W-:Y:S02]  /*29a0*/  UIMAD.WIDE.U32 UR30, UR25, UR18, URZ ;  /* 0x00000012191e72a5 */ /* 0x000fe4000f8e00ff */
[----:B------:R-:W-:Y:S02]  /*29b0*/  UIADD3.X UR4, UPT, UPT, UR4, -0x1, URZ, UP0, !UPT ;  /* 0xffffffff04047890 */ /* 0x000fe400087fe4ff */
[----:B------:R-:W-:Y:S02]  /*29c0*/  UIADD3 UR28, UP0, UPT, UR5, UR11, URZ ;  /* 0x0000000b051c7290 */ /* 0x000fe4000ff1e0ff */
[----:B------:R-:W-:-:S02]  /*29d0*/  UIMAD.WIDE.U32 UR30, UP1, UR6, UR19, UR30 ;  /* 0x00000013061e72a5 */ /* 0x000fc4000f82001e */
[----:B------:R-:W-:Y:S02]  /*29e0*/  UIMAD.WIDE.U32 UR26, UR6, UR18, URZ ;  /* 0x00000012061a72a5 */ /* 0x000fe4000f8e00ff */
[----:B------:R-:W-:Y:S02]  /*29f0*/  UIADD3.X UR6, UPT, UPT, URZ, UR4, URZ, UP0, !UPT ;  /* 0x00000004ff067290 */ /* 0x000fe400087fe4ff */
[----:B------:R-:W-:Y:S02]  /*2a00*/  UIADD3.X UR55, UPT, UPT, URZ, URZ, URZ, UP1, !UPT ;  /* 0x000000ffff377290 */ /* 0x000fe40008ffe4ff */
[----:B------:R-:W-:Y:S01]  /*2a10*/  UIADD3 URZ, UP0, UPT, UR27, UR30, URZ ;  /* 0x0000001e1bff7290 */ /* 0x000fe2000ff1e0ff */
[----:B------:R-:W-:Y:S01]  /*2a20*/  UMOV UR54, UR31 ;  /* 0x0000001f00367c82 */ /* 0x000fe20008000000 */
[----:B------:R-:W-:Y:S02]  /*2a30*/  UIMAD.WIDE.U32 UR26, UR6, UR8, URZ ;  /* 0x00000008061a72a5 */ /* 0x000fe4000f8e00ff */
[----:B------:R-:W-:-:S02]  /*2a40*/  UIMAD.WIDE.U32.X UR54, UR25, UR19, UR54, UP0 ;  /* 0x00000013193672a5 */ /* 0x000fc400080e0436 */
[----:B------:R-:W-:Y:S02]  /*2a50*/  UIMAD.WIDE.U32 UR30, UR28, UR8, URZ ;  /* 0x000000081c1e72a5 */ /* 0x000fe4000f8e00ff */
[----:B------:R-:W-:Y:S02]  /*2a60*/  UIMAD.WIDE.U32 UR28, UP0, UR28, UR9, UR26 ;  /* 0x000000091c1c72a5 */ /* 0x000fe4000f80001a */
[----:B------:R-:W-:Y:S02]  /*2a70*/  USEL UR20, UR20, UR55, !UP3 ;  /* 0x0000003714147287 */ /* 0x000fe4000d800000 */
[----:B------:R-:W-:Y:S02]  /*2a80*/  USEL UR27, UR21, UR54, !UP3 ;  /* 0x00000036151b7287 */ /* 0x000fe4000d800000 */
[----:B------:R-:W-:Y:S02]  /*2a90*/  UIADD3.X UR21, UPT, UPT, URZ, URZ, URZ, UP0, !UPT ;  /* 0x000000ffff157290 */ /* 0x000fe400087fe4ff */
[----:B------:R-:W-:-:S02]  /*2aa0*/  USHF.R.U64 UR27, UR27, UR12, UR20 ;  /* 0x0000000c1b1b7299 */ /* 0x000fc40008001214 */
[----:B------:R-:W-:Y:S01]  /*2ab0*/  UIADD3 URZ, UP0, UPT, UR31, UR28, URZ ;  /* 0x0000001c1fff7290 */ /* 0x000fe2000ff1e0ff */
[----:B------:R-:W-:Y:S01]  /*2ac0*/  UMOV UR20, UR29 ;  /* 0x0000001d00147c82 */ /* 0x000fe20008000000 */
[----:B------:R-:W-:Y:S01]  /*2ad0*/  UIADD3 UR27, UPT, UPT, UR23, -0x1, UR27 ;  /* 0xffffffff171b7890 */ /* 0x000fe2000fffe01b */
[----:B---3--:R-:W-:Y:S01]  /*2ae0*/  R2UR UR29, R4 ;  /* 0x00000000041d72ca */ /* 0x008fe200000e0000 */
[----:B------:R-:W-:Y:S01]  /*2af0*/  UIMAD.WIDE.U32.X UR20, UR6, UR9, UR20, UP0 ;  /* 0x00000009061472a5 */ /* 0x000fe200080e0414 */
[----:B------:R-:W-:Y:S01]  /*2b00*/  UMOV UR28, URZ ;  /* 0x000000ff001c7c82 */ /* 0x000fe20008000000 */
[----:B------:R-:W2:Y:S02]  /*2b10*/  LDCU UR25, c[0x0][0x374] ;  /* 0x00006e80ff1977ac */ /* 0x000ea40008000800 */
[----:B------:R-:W-:Y:S01]  /*2b20*/  IMAD.U32 R3, RZ, RZ, UR27 ;  /* 0x0000001bff037e24 */ /* 0x000fe2000f8e00ff */
[----:B------:R-:W-:Y:S02]  /*2b30*/  USEL UR5, UR5, UR20, !UP2 ;  /* 0x0000001405057287 */ /* 0x000fe4000d000000 */
[----:B------:R-:W-:-:S02]  /*2b40*/  USEL UR6, UR4, UR21, !UP2 ;  /* 0x0000001504067287 */ /* 0x000fc4000d000000 */
[----:B------:R-:W-:Y:S01]  /*2b50*/  IABS R3, R3 ;  /* 0x0000000300037213 */ /* 0x000fe20000000000 */
[----:B------:R-:W-:Y:S02]  /*2b60*/  UIADD3 UR4, UPT, UPT, URZ, -UR59, URZ ;  /* 0x8000003bff047290 */ /* 0x000fe4000fffe0ff */
[----:B------:R-:W-:Y:S02]  /*2b70*/  USHF.R.U64 UR5, UR5, UR10, UR6 ;  /* 0x0000000a05057299 */ /* 0x000fe40008001206 */
[----:B------:R-:W-:Y:S02]  /*2b80*/  UIMAD UR6, UR4, UR47, URZ ;  /* 0x0000002f040672a4 */ /* 0x000fe4000f8e02ff */
[----:B------:R-:W-:Y:S02]  /*2b90*/  UIADD3 UR26, UPT, UPT, UR22, -0x1, UR5 ;  /* 0xffffffff161a7890 */ /* 0x000fe4000fffe005 */
[----:B------:R-:W-:Y:S01]  /*2ba0*/  UIMAD.WIDE.U32 UR20, UR59, UR6, UR58 ;  /* 0x000000063b1472a5 */ /* 0x000fe2000f8e003a */
[----:B------:R-:W-:Y:S01]  /*2bb0*/  R2UR UR5, R3 ;  /* 0x00000000030572ca */ /* 0x000fe200000e0000 */
[----:B------:R-:W-:Y:S01]  /*2bc0*/  UIADD3 UR4, UPT, UPT, URZ, -UR29, URZ ;  /* 0x8000001dff047290 */ /* 0x000fe2000fffe0ff */
[----:B------:R-:W-:Y:S01]  /*2bd0*/  IABS R3, R0 ;  /* 0x0000000000037213 */ /* 0x000fe20000000000 */
[----:B------:R-:W-:Y:S01]  /*2be0*/  IMAD.U32 R4, RZ, RZ, UR26 ;  /* 0x0000001aff047e24 */ /* 0x000fe2000f8e00ff */
[----:B--2---:R-:W-:-:S02]  /*2bf0*/  UIMAD.WIDE.U32 UR62, UR36, UR25, URZ ;  /* 0x00000019243e72a5 */ /* 0x004fc4000f8e00ff */
[----:B------:R-:W-:Y:S01]  /*2c00*/  UIMAD UR4, UR4, UR35, URZ ;  /* 0x00000023040472a4 */ /* 0x000fe2000f8e02ff */
[----:B------:R-:W-:Y:S01]  /*2c10*/  IMAD.MOV R3, RZ, RZ, -R3 ;  /* 0x000000ffff037224 */ /* 0x000fe200078e0a03 */
[----:B------:R-:W-:Y:S01]  /*2c20*/  IABS R4, R4 ;  /* 0x0000000400047213 */ /* 0x000fe20000000000 */
[----:B------:R-:W2:Y:S03]  /*2c30*/  LDCU.U8 UR6, c[0x0][0xbd8] ;  /* 0x00017b00ff0677ac */ /* 0x000ea60008000000 */
[----:B------:R-:W-:Y:S01]  /*2c40*/  R2UR UR57, R4 ;  /* 0x00000000043972ca */ /* 0x000fe200000e0000 */
[----:B------:R-:W-:Y:S01]  /*2c50*/  UIMAD.WIDE.U32 UR20, UR21, UR5, URZ ;  /* 0x00000005151472a5 */ /* 0x000fe2000f8e00ff */
[----:B------:R-:W3:Y:S01]  /*2c60*/  LDC.64 R4, c[0x0][0xbd0] ;  /* 0x0002f400ff047b82 */ /* 0x000ee20000000a00 */
[----:B------:R-:W-:Y:S02]  /*2c70*/  UIMAD.WIDE.U32 UR54, UR29, UR4, UR28 ;  /* 0x000000041d3672a5 */ /* 0x000fe4000f8e001c */
[----:B------:R-:W-:Y:S01]  /*2c80*/  UIMAD UR60, UR21, UR60, UR5 ;  /* 0x0000003c153c72a4 */ /* 0x000fe2000f8e0205 */
[----:B------:R-:W-:Y:S01]  /*2c90*/  R2UR UR5, R3 ;  /* 0x00000000030572ca */ /* 0x000fe200000e0000 */
[----:B------:R-:W4:Y:S03]  /*2ca0*/  LDCU UR28, c[0x0][0xbe0] ;  /* 0x00017c00ff1c77ac */ /* 0x000f260008000800 */
[----:B------:R-:W1:Y:S01]  /*2cb0*/  S2UR UR29, SR_CgaCtaId ;  /* 0x00000000001d79c3 */ /* 0x000e620000008800 */
[----:B------:R-:W-:-:S02]  /*2cc0*/  UISETP.GT.U32.AND UP0, UPT, UR47, UR60, UPT ;  /* 0x0000003c2f00728c */ /* 0x000fc4000bf04070 */
[----:B------:R-:W-:Y:S02]  /*2cd0*/  UIMAD.WIDE.U32 UR20, UR55, UR57, URZ ;  /* 0x00000039371472a5 */ /* 0x000fe4000f8e00ff */
[----:B------:R-:W-:Y:S01]  /*2ce0*/  ULOP3.LUT UR54, URZ, UR22, URZ, 0x33, !UPT ;  /* 0x00000016ff367292 */ /* 0x000fe2000f8e33ff */
[----:B--2---:R-:W-:Y:S01]  /*2cf0*/  ISETP.NE.AND P0, PT, RZ, UR6, PT ;  /* 0x00000006ff007c0c */ /* 0x004fe2000bf05270 */
[----:B------:R-:W-:Y:S02]  /*2d00*/  UISETP.NE.AND UP1, UPT, UR37, 0x8, UPT ;  /* 0x000000082500788c */ /* 0x000fe4000bf25270 */
[----:B------:R-:W-:Y:S01]  /*2d10*/  UIMAD UR57, UR21, UR5, UR57 ;  /* 0x00000005153972a4 */ /* 0x000fe2000f8e0239 */
[----:B------:R-:W-:Y:S02]  /*2d20*/  UMOV UR20, 0xffffffff ;  /* 0xffffffff00147882 */ /* 0x000fe40000000000 */
[----:B------:R-:W-:Y:S02]  /*2d30*/  @!UP0 UIADD3 UR60, UPT, UPT, UR60, -UR47, URZ ;  /* 0x8000002f3c3c8290 */ /* 0x000fe4000fffe0ff */
[----:B------:R-:W-:-:S02]  /*2d40*/  UISETP.GT.U32.AND UP5, UPT, UR35, UR57, UPT ;  /* 0x000000392300728c */ /* 0x000fc4000bfa4070 */
[----:B------:R-:W-:Y:S01]  /*2d50*/  UISETP.GT.U32.AND UP6, UPT, UR47, UR60, UPT ;  /* 0x0000003c2f00728c */ /* 0x000fe2000bfc4070 */
[----:B------:R-:W-:Y:S01]  /*2d60*/  UMOV UR21, 0x400 ;  /* 0x0000040000157882 */ /* 0x000fe20000000000 */
[----:B----4-:R-:W-:Y:S02]  /*2d70*/  UISETP.NE.AND UP4, UPT, UR28, 0x1, UPT ;  /* 0x000000011c00788c */ /* 0x010fe4000bf85270 */
[----:B------:R-:W-:Y:S02]  /*2d80*/  UISETP.NE.AND UP0, UPT, UR37, 0x1, UPT ;  /* 0x000000012500788c */ /* 0x000fe4000bf05270 */
[----:B------:R-:W-:-:S03]  /*2d90*/  USEL UR28, UR33, UR24, !UP4 ;  /* 0x00000018211c7287 */ /* 0x000fc6000e000000 */
[----:B------:R-:W-:Y:S02]  /*2da0*/  @!UP5 UIADD3 UR57, UPT, UPT, UR57, -UR35, URZ ;  /* 0x800000233939d290 */ /* 0x000fe4000fffe0ff */
[----:B------:R-:W-:Y:S02]  /*2db0*/  UISETP.GE.AND UP5, UPT, UR27, URZ, UPT ;  /* 0x000000ff1b00728c */ /* 0x000fe4000bfa6270 */
[----:B------:R-:W-:Y:S02]  /*2dc0*/  @!UP6 UIADD3 UR60, UPT, UPT, UR60, -UR47, URZ ;  /* 0x8000002f3c3ce290 */ /* 0x000fe4000fffe0ff */
[----:B------:R-:W-:Y:S02]  /*2dd0*/  UISETP.GT.U32.AND UP6, UPT, UR35, UR57, UPT ;  /* 0x000000392300728c */ /* 0x000fe4000bfc4070 */
[----:B-1----:R-:W-:Y:S01]  /*2de0*/  ULEA UR29, UR29, UR21, 0x18 ;  /* 0x000000151d1d7291 */ /* 0x002fe2000f8ec0ff */
[----:B------:R-:W1:Y:S04]  /*2df0*/  LDCU UR21, c[0x0][0x378] ;  /* 0x00006f00ff1577ac */ /* 0x000e680008000800 */
[----:B------:R-:W-:-:S02]  /*2e00*/  @!UP5 UIADD3 UR60, UPT, UPT, -UR60, URZ, URZ ;  /* 0x000000ff3c3cd290 */ /* 0x000fc4000fffe1ff */
[----:B------:R-:W-:Y:S02]  /*2e10*/  UISETP.GE.AND UP5, UPT, UR26, URZ, UPT ;  /* 0x000000ff1a00728c */ /* 0x000fe4000bfa6270 */
[----:B------:R-:W-:Y:S02]  /*2e20*/  USEL UR24, UR24, UR33, !UP4 ;  /* 0x0000002118187287 */ /* 0x000fe4000e000000 */
[----:B------:R-:W-:Y:S02]  /*2e30*/  USEL UR25, UR36, UR25, !UP4 ;  /* 0x0000001924197287 */ /* 0x000fe4000e000000 */
[----:B------:R-:W-:Y:S02]  /*2e40*/  @!UP6 UIADD3 UR57, UPT, UPT, UR57, -UR35, URZ ;  /* 0x800000233939e290 */ /* 0x000fe4000fffe0ff */
[----:B------:R-:W-:Y:S02]  /*2e50*/  UIADD3 UR61, UPT, UPT, UR29, 0x270, URZ ;  /* 0x000002701d3d7890 */ /* 0x000fe4000fffe0ff */
[----:B------:R-:W-:-:S02]  /*2e60*/  UIADD3 UR36, UPT, UPT, UR29, 0x1d0, URZ ;  /* 0x000001d01d247890 */ /* 0x000fc4000fffe0ff */
[----:B------:R-:W-:Y:S01]  /*2e70*/  @!UP5 UIADD3 UR57, UPT, UPT, -UR57, URZ, URZ ;  /* 0x000000ff3939d290 */ /* 0x000fe2000fffe1ff */
[----:B------:R-:W-:Y:S01]  /*2e80*/  UMOV UR29, URZ ;  /* 0x000000ff001d7c82 */ /* 0x000fe20008000000 */
[----:B------:R-:W-:Y:S02]  /*2e90*/  UISETP.NE.AND UP6, UPT, UR23, URZ, UPT ;  /* 0x000000ff1700728c */ /* 0x000fe4000bfc5270 */
[----:B------:R-:W-:Y:S02]  /*2ea0*/  UIMAD.WIDE.U32 UR24, UR24, UR25, UR28 ;  /* 0x00000019181872a5 */ /* 0x000fe4000f8e001c */
[----:B------:R-:W-:Y:S02]  /*2eb0*/  UISETP.NE.AND UP5, UPT, UR22, URZ, UPT ;  /* 0x000000ff1600728c */ /* 0x000fe4000bfa5270 */
[----:B------:R-:W-:Y:S02]  /*2ec0*/  USEL UR60, UR56, UR60, !UP6 ;  /* 0x0000003c383c7287 */ /* 0x000fe4000f000000 */
[----:B------:R-:W-:Y:S01]  /*2ed0*/  USEL UR57, UR54, UR57, !UP5 ;  /* 0x0000003936397287 */ /* 0x000fe2000e800000 */
[----:B---3--:R-:W-:Y:S01]  /*2ee0*/  ISETP.LE.U32.AND P1, PT, R4, UR24, PT ;  /* 0x0000001804007c0c */ /* 0x008fe2000bf23070 */
[----:B------:R-:W-:Y:S01]  /*2ef0*/  IMAD.U32 R4, RZ, RZ, UR25 ;  /* 0x00000019ff047e24 */ /* 0x000fe2000f8e00ff */
[----:B------:R-:W-:-:S02]  /*2f00*/  UIADD3 UR60, UPT, UPT, UR27, -UR60, URZ ;  /* 0x8000003c1b3c7290 */ /* 0x000fc4000fffe0ff */
[----:B------:R-:W-:Y:S02]  /*2f10*/  UIADD3 UR57, UPT, UPT, UR26, -UR57, URZ ;  /* 0x800000391a397290 */ /* 0x000fe4000fffe0ff */
[----:B------:R-:W-:Y:S01]  /*2f20*/  ISETP.GE.U32.AND.EX P1, PT, R4, R5, PT, P1 ;  /* 0x000000050400720c */ /* 0x000fe20003f26110 */
[----:B-1----:R-:W-:Y:S02]  /*2f30*/  UIMAD.WIDE.U32 UR30, UR62, UR21, URZ ;  /* 0x000000153e1e72a5 */ /* 0x002fe4000f8e00ff */
[----:B------:R-:W-:Y:S02]  /*2f40*/  UIMAD UR62, UR60, UR57, URZ ;  /* 0x000000393c3e72a4 */ /* 0x000fe4000f8e02ff */
[----:B------:R-:W-:Y:S02]  /*2f50*/  USEL UR64, UR57, UR60, !UP4 ;  /* 0x0000003c39407287 */ /* 0x000fe4000e000000 */
[----:B------:R-:W-:Y:S02]  /*2f60*/  UIMAD UR26, UR63, UR21, URZ ;  /* 0x000000153f1a72a4 */ /* 0x000fe4000f8e02ff */
[----:B------:R-:W-:Y:S01]  /*2f70*/  USHF.R.S32.HI UR63, URZ, 0x1f, UR62 ;  /* 0x0000001fff3f7899 */ /* 0x000fe2000801143e */
[----:B------:R-:W-:Y:S01]  /*2f80*/  IMAD.U32 R18, RZ, RZ, UR62 ;  /* 0x0000003eff127e24 */ /* 0x000fe2000f8e00ff */
[----:B------:R-:W-:Y:S01]  /*2f90*/  USHF.R.S32.HI UR65, URZ, 0x1f, UR64 ;  /* 0x0000001fff417899 */ /* 0x000fe20008011440 */
[----:B------:R-:W-:Y:S01]  /*2fa0*/  IMAD.U32 R14, RZ, RZ, UR64 ;  /* 0x00000040ff0e7e24 */ /* 0x000fe2000f8e00ff */
[----:B------:R-:W-:Y:S01]  /*2fb0*/  UMOV UR4, URZ ;  /* 0x000000ff00047c82 */ /* 0x000fe20008000000 */
[----:B------:R-:W-:Y:S01]  /*2fc0*/  @UP1 USEL UR36, UR36, UR61, !UP0 ;  /* 0x0000003d24241287 */ /* 0x000fe2000c000000 */
[----:B------:R-:W-:Y:S01]  /*2fd0*/  IMAD.U32 R19, RZ, RZ, UR63 ;  /* 0x0000003fff137e24 */ /* 0x000fe2000f8e00ff */
[----:B------:R-:W-:Y:S01]  /*2fe0*/  UIADD3 UR26, UPT, UPT, UR31, UR26, URZ ;  /* 0x0000001a1f1a7290 */ /* 0x000fe2000fffe0ff */
[----:B------:R-:W-:Y:S01]  /*2ff0*/  IMAD.U32 R15, RZ, RZ, UR65 ;  /* 0x00000041ff0f7e24 */ /* 0x000fe2000f8e00ff */
[----:B------:R-:W-:Y:S01]  /*3000*/  UMOV UR27, URZ ;  /* 0x000000ff001b7c82 */ /* 0x000fe20008000000 */
[----:B------:R-:W-:Y:S01]  /*3010*/  UMOV UR21, 0xffffffff ;  /* 0xffffffff00157882 */ /* 0x000fe20000000000 */
[----:B------:R-:W-:Y:S08]  /*3020*/  @P1 BRA P0, `(.L_x_125) ;  /* 0x0000001400ec1947 */ /* 0x000ff00000000000 */
[----:B------:R-:W-:Y:S01]  /*3030*/  IMAD.U32 R3, RZ, RZ, UR25 ;  /* 0x00000019ff037e24 */ /* 0x000fe2000f8e00ff */
[----:B------:R-:W-:Y:S01]  /*3040*/  ISETP.LE.U32.AND P0, PT, R18, UR24, PT ;  /* 0x0000001812007c0c */ /* 0x000fe2000bf03070 */
[----:B------:R-:W-:Y:S01]  /*3050*/  UMOV UR4, URZ ;  /* 0x000000ff00047c82 */ /* 0x000fe20008000000 */
[----:B------:R-:W-:Y:S01]  /*3060*/  UMOV UR27, URZ ;  /* 0x000000ff001b7c82 */ /* 0x000fe20008000000 */
[----:B------:R-:W-:Y:S01]  /*3070*/  IMAD.MOV.U32 R12, RZ, RZ, RZ ;  /* 0x000000ffff0c7224 */ /* 0x000fe200078e00ff */
[----:B------:R-:W-:-:S13]  /*3080*/  ISETP.GE.U32.AND.EX P0, PT, R3, R19, PT, P0 ;  /* 0x000000130300720c */ /* 0x000fda0003f06100 */
[----:B------:R-:W-:Y:S05]  /*3090*/  @!P0 BRA `(.L_x_126) ;  /* 0x0000001000b48947 */ /* 0x000fea0003800000 */
[----:B------:R-:W-:Y:S02]  /*30a0*/  VIADD R3, R9, 0x20 ;  /* 0x0000002009037836 */ /* 0x000fe40000000000 */
[----:B------:R-:W-:Y:S02]  /*30b0*/  IMAD.MOV.U32 R5, RZ, RZ, R9 ;  /* 0x000000ffff057224 */ /* 0x000fe400078e0009 */
[----:B-----5:R-:W-:Y:S01]  /*30c0*/  IMAD.MOV.U32 R12, RZ, RZ, R8 ;  /* 0x000000ffff0c7224 */ /* 0x020fe200078e0008 */
[----:B------:R-:W-:Y:S02]  /*30d0*/  ISETP.GE.AND P0, PT, R3, UR34, PT ;  /* 0x0000002203007c0c */ /* 0x000fe4000bf06270 */
[----:B------:R-:W-:-:S11]  /*30e0*/  MOV R3, R7 ;  /* 0x0000000700037202 */ /* 0x000fd60000000f00 */
[----:B------:R-:W1:Y:S01]  /*30f0*/  @!P0 LDC.64 R16, c[0x0][0xbf0] ;  /* 0x0002fc00ff108b82 */ /* 0x000e620000000a00 */
[----:B------:R-:W-:Y:S02]  /*3100*/  UIADD3 UR14, UP1, UPT, UR14, -0x1, URZ ;  /* 0xffffffff0e0e7890 */ /* 0x000fe4000ff3e0ff */
[----:B------:R-:W-:Y:S01]  /*3110*/  UIADD3 UR16, UP0, UPT, UR16, -0x1, URZ ;  /* 0xffffffff10107890 */ /* 0x000fe2000ff1e0ff */
[----:B------:R-:W-:Y:S01]  /*3120*/  BSSY.RECONVERGENT B0, `(.L_x_127) ;  /* 0x0000051000007945 */ /* 0x000fe20003800200 */
[----:B------:R-:W-:Y:S01]  /*3130*/  UIADD3.X UR15, UPT, UPT, UR15, -0x1, URZ, UP1, !UPT ;  /* 0xffffffff0f0f7890 */ /* 0x000fe20008ffe4ff */
[----:B-1----:R-:W-:-:S05]  /*3140*/  @!P0 IMAD.WIDE.U32 R16, R5, 0xc, R16 ;  /* 0x0000000c05108825 */ /* 0x002fca00078e0010 */
[----:B------:R1:W5:Y:S04]  /*3150*/  @!P0 LDG.E R7, desc[UR50][R16.64+0x180] ;  /* 0x0001803210078981 */ /* 0x000368000c1e1900 */
[----:B------:R1:W5:Y:S01]  /*3160*/  @!P0 LDG.E R8, desc[UR50][R16.64+0x184] ;  /* 0x0001843210088981 */ /* 0x000362000c1e1900 */
[----:B------:R-:W-:Y:S01]  /*3170*/  ISETP.GE.AND P0, PT, R5, UR34, PT ;  /* 0x0000002205007c0c */ /* 0x000fe2000bf06270 */
[----:B------:R-:W-:Y:S01]  /*3180*/  UIADD3.X UR17, UPT, UPT, UR17, -0x1, URZ, UP0, !UPT ;  /* 0xffffffff11117890 */ /* 0x000fe200087fe4ff */
[----:B------:R-:W-:Y:S01]  /*3190*/  HFMA2 R18, -RZ, RZ, 0, 0 ;  /* 0x00000000ff127431 */ /* 0x000fe200000001ff */
[----:B------:R-:W-:-:S10]  /*31a0*/  MOV R13, 0x7fffffff ;  /* 0x7fffffff000d7802 */ /* 0x000fd40000000f00 */
[----:B------:R-:W-:Y:S05]  /*31b0*/  @P0 BRA `(.L_x_128) ;  /* 0x00000004001c0947 */ /* 0x000fea0003800000 */
[C---:B------:R-:W-:Y:S01]  /*31c0*/  IADD3 R4, P1, PT, R3.reuse, UR16, RZ ;  /* 0x0000001003047c10 */ /* 0x040fe2000ff3e0ff */
[----:B------:R-:W-:Y:S01]  /*31d0*/  UIADD3 UR4, UPT, UPT, URZ, -UR59, URZ ;  /* 0x8000003bff047290 */ /* 0x000fe2000fffe0ff */
[----:B------:R-:W-:Y:S01]  /*31e0*/  IADD3 R14, P0, PT, R12, UR14, RZ ;  /* 0x0000000e0c0e7c10 */ /* 0x000fe2000ff1e0ff */
[----:B------:R-:W-:Y:S01]  /*31f0*/  UMOV UR58, URZ ;  /* 0x000000ff003a7c82 */ /* 0x000fe20008000000 */
[----:B------:R-:W-:Y:S01]  /*3200*/  LEA.HI.X.SX32 R3, R3, UR17, 0x1, P1 ;  /* 0x0000001103037c11 */ /* 0x000fe200088f0eff */
[----:B------:R-:W-:Y:S01]  /*3210*/  UIMAD UR4, UR4, UR47, URZ ;  /* 0x0000002f040472a4 */ /* 0x000fe2000f8e02ff */
[----:B------:R-:W-:Y:S02]  /*3220*/  IADD3 R22, P1, PT, R4, UR13, RZ ;  /* 0x0000000d04167c10 */ /* 0x000fe4000ff3e0ff */
[----:B------:R-:W-:Y:S01]  /*3230*/  LEA.HI.X.SX32 R13, R12, UR15, 0x1, P0 ;  /* 0x0000000f0c0d7c11 */ /* 0x000fe200080f0eff */
[----:B------:R-:W-:Y:S01]  /*3240*/  UIMAD.WIDE.U32 UR60, UR59, UR4, UR58 ;  /* 0x000000043b3c72a5 */ /* 0x000fe2000f8e003a */
[----:B-1----:R-:W-:Y:S01]  /*3250*/  IADD3 R16, P0, PT, R14, UR11, RZ ;  /* 0x0000000b0e107c10 */ /* 0x002fe2000ff1e0ff */
[----:B------:R-:W-:-:S04]  /*3260*/  IMAD.X R12, RZ, RZ, R3, P1 ;  /* 0x000000ffff0c7224 */ /* 0x000fc800008e0603 */
[----:B------:R-:W-:Y:S01]  /*3270*/  IMAD.X R15, RZ, RZ, R13, P0 ;  /* 0x000000ffff0f7224 */ /* 0x000fe200000e060d */
[----:B------:R-:W-:Y:S01]  /*3280*/  UMOV UR21, UR61 ;  /* 0x0000003d00157c82 */ /* 0x000fe20008000000 */
[----:B------:R-:W-:-:S04]  /*3290*/  IMAD.WIDE.U32 R20, R12, UR18, RZ ;  /* 0x000000120c147c25 */ /* 0x000fc8000f8e00ff */
[----:B------:R-:W-:-:S04]  /*32a0*/  IMAD.WIDE.U32 R18, R15, UR8, RZ ;  /* 0x000000080f127c25 */ /* 0x000fc8000f8e00ff */
[----:B------:R-:W-:-:S04]  /*32b0*/  IMAD.WIDE.U32 R20, P1, R22, UR19, R20 ;  /* 0x0000001316147c25 */ /* 0x000fc8000f820014 */
[----:B------:R-:W-:-:S04]  /*32c0*/  IMAD.WIDE.U32 R22, R22, UR18, RZ ;  /* 0x0000001216167c25 */ /* 0x000fc8000f8e00ff */
[----:B------:R-:W-:-:S04]  /*32d0*/  IMAD.WIDE.U32 R18, P0, R16, UR9, R18 ;  /* 0x0000000910127c25 */ /* 0x000fc8000f800012 */
[----:B------:R-:W-:-:S04]  /*32e0*/  IMAD.WIDE.U32 R16, R16, UR8, RZ ;  /* 0x0000000810107c25 */ /* 0x000fc8000f8e00ff */
[----:B------:R-:W-:Y:S01]  /*32f0*/  IMAD.X R25, RZ, RZ, RZ, P1 ;  /* 0x000000ffff197224 */ /* 0x000fe200008e06ff */
[----:B------:R-:W-:Y:S01]  /*3300*/  IADD3 RZ, P1, PT, R23, R20, RZ ;  /* 0x0000001417ff7210 */ /* 0x000fe20007f3e0ff */
[----:B------:R-:W-:Y:S02]  /*3310*/  IMAD.MOV.U32 R24, RZ, RZ, R21 ;  /* 0x000000ffff187224 */ /* 0x000fe400078e0015 */
[----:B------:R-:W-:Y:S01]  /*3320*/  IMAD.X R23, RZ, RZ, RZ, P0 ;  /* 0x000000ffff177224 */ /* 0x000fe200000e06ff */
[----:B------:R-:W-:Y:S01]  /*3330*/  IADD3 RZ, P0, PT, R17, R18, RZ ;  /* 0x0000001211ff7210 */ /* 0x000fe20007f1e0ff */
[----:B------:R-:W-:Y:S01]  /*3340*/  IMAD.WIDE.U32.X R24, R12, UR19, R24, P1 ;  /* 0x000000130c187c25 */ /* 0x000fe200088e0418 */
[----:B------:R-:W-:-:S03]  /*3350*/  PLOP3.LUT P1, PT, PT, PT, UP3, 0x80, 0x8 ;  /* 0x000000000008781c */ /* 0x000fc60003f2f038 */
[----:B------:R-:W-:Y:S01]  /*3360*/  IMAD.MOV.U32 R22, RZ, RZ, R19 ;  /* 0x000000ffff167224 */ /* 0x000fe200078e0013 */
[----:B------:R-:W-:Y:S02]  /*3370*/  SEL R4, R4, R24, !P1 ;  /* 0x0000001804047207 */ /* 0x000fe40004800000 */
[----:B------:R-:W-:Y:S01]  /*3380*/  SEL R3, R3, R25, !P1 ;  /* 0x0000001903037207 */ /* 0x000fe20004800000 */
[----:B------:R-:W-:Y:S01]  /*3390*/  IMAD.WIDE.U32.X R22, R15, UR9, R22, P0 ;  /* 0x000000090f167c25 */ /* 0x000fe200080e0416 */
[----:B------:R-:W-:Y:S02]  /*33a0*/  PLOP3.LUT P0, PT, PT, PT, UP2, 0x80, 0x8 ;  /* 0x000000000008781c */ /* 0x000fe40003f0f028 */
[----:B------:R-:W-:Y:S02]  /*33b0*/  SHF.R.U64 R3, R4, UR12, R3 ;  /* 0x0000000c04037c19 */ /* 0x000fe40008001203 */
[----:B------:R-:W-:Y:S02]  /*33c0*/  SEL R14, R14, R22, !P0 ;  /* 0x000000160e0e7207 */ /* 0x000fe40004000000 */
[----:B------:R-:W-:-:S02]  /*33d0*/  SEL R13, R13, R23, !P0 ;  /* 0x000000170d0d7207 */ /* 0x000fc40004000000 */
[----:B------:R-:W-:Y:S02]  /*33e0*/  IADD3 R12, PT, PT, R6, -0x1, R3 ;  /* 0xffffffff060c7810 */ /* 0x000fe40007ffe003 */
[----:B------:R-:W-:Y:S02]  /*33f0*/  SHF.R.U64 R13, R14, UR10, R13 ;  /* 0x0000000a0e0d7c19 */ /* 0x000fe4000800120d */
[----:B------:R-:W-:Y:S02]  /*3400*/  IABS R3, R6 ;  /* 0x0000000600037213 */ /* 0x000fe40000000000 */
[----:B------:R-:W-:Y:S02]  /*3410*/  IADD3 R4, PT, PT, R0, -0x1, R13 ;  /* 0xffffffff00047810 */ /* 0x000fe40007ffe00d */
[----:B------:R-:W-:Y:S01]  /*3420*/  IABS R14, R12 ;  /* 0x0000000c000e7213 */ /* 0x000fe20000000000 */
[----:B------:R-:W-:Y:S01]  /*3430*/  IMAD.MOV R3, RZ, RZ, -R3 ;  /* 0x000000ffff037224 */ /* 0x000fe200078e0a03 */
[----:B------:R-:W-:-:S02]  /*3440*/  IABS R13, R4 ;  /* 0x00000004000d7213 */ /* 0x000fc40000000000 */
[----:B------:R-:W-:Y:S01]  /*3450*/  ISETP.GE.AND P3, PT, R12, RZ, PT ;  /* 0x000000ff0c00720c */ /* 0x000fe20003f66270 */
[----:B------:R-:W-:Y:S01]  /*3460*/  IMAD.HI.U32 R15, R14, UR21, RZ ;  /* 0x000000150e0f7c27 */ /* 0x000fe2000f8e00ff */
[----:B------:R-:W-:-:S03]  /*3470*/  ISETP.GE.AND P2, PT, R4, RZ, PT ;  /* 0x000000ff0400720c */ /* 0x000fc60003f46270 */
[----:B------:R-:W-:-:S04]  /*3480*/  IMAD.HI.U32 R16, R13, UR55, RZ ;  /* 0x000000370d107c27 */ /* 0x000fc8000f8e00ff */
[----:B------:R-:W-:Y:S02]  /*3490*/  IMAD R3, R15, R3, R14 ;  /* 0x000000030f037224 */ /* 0x000fe400078e020e */
[----:B------:R-:W-:Y:S02]  /*34a0*/  IMAD R14, R16, UR5, R13 ;  /* 0x00000005100e7c24 */ /* 0x000fe4000f8e020d */
[----:B------:R-:W-:Y:S01]  /*34b0*/  IMAD.U32 R13, RZ, RZ, UR56 ;  /* 0x00000038ff0d7e24 */ /* 0x000fe2000f8e00ff */
[----:B------:R-:W-:Y:S02]  /*34c0*/  ISETP.LT.U32.AND P1, PT, R3, UR47, PT ;  /* 0x0000002f03007c0c */ /* 0x000fe4000bf21070 */
[----:B------:R-:W-:-:S11]  /*34d0*/  ISETP.LT.U32.AND P0, PT, R14, UR35, PT ;  /* 0x000000230e007c0c */ /* 0x000fd6000bf01070 */
[----:B------:R-:W-:Y:S02]  /*34e0*/  @!P1 VIADD R3, R3, -UR47 ;  /* 0x8000002f03039c36 */ /* 0x000fe40008000000 */
[----:B------:R-:W-:-:S03]  /*34f0*/  @!P0 VIADD R14, R14, -UR35 ;  /* 0x800000230e0e8c36 */ /* 0x000fc60008000000 */
[----:B------:R-:W-:Y:S02]  /*3500*/  ISETP.LT.U32.AND P1, PT, R3, UR47, PT ;  /* 0x0000002f03007c0c */ /* 0x000fe4000bf21070 */
[----:B------:R-:W-:-:S11]  /*3510*/  ISETP.LT.U32.AND P0, PT, R14, UR35, PT ;  /* 0x000000230e007c0c */ /* 0x000fd6000bf01070 */
[----:B------:R-:W-:Y:S01]  /*3520*/  @!P1 VIADD R3, R3, -UR47 ;  /* 0x8000002f03039c36 */ /* 0x000fe20008000000 */
[----:B------:R-:W-:Y:S01]  /*3530*/  PLOP3.LUT P1, PT, PT, PT, UP6, 0x80, 0x8 ;  /* 0x000000000008781c */ /* 0x000fe20003f2f068 */
[----:B------:R-:W-:Y:S01]  /*3540*/  @!P0 VIADD R14, R14, -UR35 ;  /* 0x800000230e0e8c36 */ /* 0x000fe20008000000 */
[----:B------:R-:W-:Y:S01]  /*3550*/  PLOP3.LUT P0, PT, PT, PT, UP5, 0x80, 0x8 ;  /* 0x000000000008781c */ /* 0x000fe20003f0f058 */
[----:B------:R-:W-:Y:S02]  /*3560*/  IMAD.MOV.U32 R16, RZ, RZ, R3 ;  /* 0x000000ffff107224 */ /* 0x000fe400078e0003 */
[----:B------:R-:W-:Y:S02]  /*3570*/  IMAD.U32 R3, RZ, RZ, UR54 ;  /* 0x00000036ff037e24 */ /* 0x000fe4000f8e00ff */
[----:B------:R-:W-:Y:S02]  /*3580*/  @!P3 IMAD.MOV R16, RZ, RZ, -R16 ;  /* 0x000000ffff10b224 */ /* 0x000fe400078e0a10 */
[----:B------:R-:W-:-:S03]  /*3590*/  @!P2 IMAD.MOV R14, RZ, RZ, -R14 ;  /* 0x000000ffff0ea224 */ /* 0x000fc600078e0a0e */
[----:B------:R-:W-:Y:S02]  /*35a0*/  SEL R13, R13, R16, !P1 ;  /* 0x000000100d0d7207 */ /* 0x000fe40004800000 */
[----:B------:R-:W-:Y:S02]  /*35b0*/  SEL R3, R3, R14, !P0 ;  /* 0x0000000e03037207 */ /* 0x000fe40004000000 */
[----:B------:R-:W-:Y:S01]  /*35c0*/  PLOP3.LUT P0, PT, PT, PT, UP4, 0x80, 0x8 ;  /* 0x000000000008781c */ /* 0x000fe20003f0f048 */
[----:B------:R-:W-:Y:S02]  /*35d0*/  IMAD.IADD R13, R12, 0x1, -R13 ;  /* 0x000000010c0d7824 */ /* 0x000fe400078e0a0d */
[----:B------:R-:W-:-:S05]  /*35e0*/  IMAD.IADD R4, R4, 0x1, -R3 ;  /* 0x0000000104047824 */ /* 0x000fca00078e0a03 */
[----:B------:R-:W-:Y:S01]  /*35f0*/  SEL R14, R4, R13, !P0 ;  /* 0x0000000d040e7207 */ /* 0x000fe20004000000 */
[----:B------:R-:W-:-:S03]  /*3600*/  IMAD R13, R13, R4, RZ ;  /* 0x000000040d0d7224 */ /* 0x000fc600078e02ff */
[----:B------:R-:W-:Y:S02]  /*3610*/  SHF.R.S32.HI R15, RZ, 0x1f, R14 ;  /* 0x0000001fff0f7819 */ /* 0x000fe4000001140e */
[----:B------:R-:W-:Y:S02]  /*3620*/  SHF.R.S32.HI R18, RZ, 0x1f, R13 ;  /* 0x0000001fff127819 */ /* 0x000fe4000001140d */
.L_x_128:
[----:B------:R-:W-:Y:S05]  /*3630*/  BSYNC.RECONVERGENT B0 ;  /* 0x0000000000007941 */ /* 0x000fea0003800200 */
.L_x_127:
[----:B------:R-:W2:Y:S01]  /*3640*/  SHFL.UP PT, R4, R13, 0x1, RZ ;  /* 0x042000000d047989 */ /* 0x000ea200000e00ff */
[C---:B------:R-:W-:Y:S02]  /*3650*/  ISETP.NE.AND P2, PT, R9.reuse, RZ, PT ;  /* 0x000000ff0900720c */ /* 0x040fe40003f45270 */
[C---:B------:R-:W-:Y:S01]  /*3660*/  ISETP.GE.U32.AND P3, PT, R9.reuse, 0x2, PT ;  /* 0x000000020900780c */ /* 0x040fe20003f66070 */
[----:B------:R-:W3:Y:S01]  /*3670*/  SHFL.UP PT, R3, R18, 0x1, RZ ;  /* 0x0420000012037989 */ /* 0x000ee200000e00ff */
[C---:B------:R-:W-:Y:S02]  /*3680*/  ISETP.GE.U32.AND P4, PT, R9.reuse, 0x4, PT ;  /* 0x000000040900780c */ /* 0x040fe40003f86070 */
[C---:B------:R-:W-:Y:S02]  /*3690*/  ISETP.GE.U32.AND P5, PT, R9.reuse, 0x8, PT ;  /* 0x000000080900780c */ /* 0x040fe40003fa6070 */
[----:B------:R-:W-:Y:S02]  /*36a0*/  ISETP.GE.U32.AND P6, PT, R9, 0x10, PT ;  /* 0x000000100900780c */ /* 0x000fe40003fc6070 */
[----:B--2---:R-:W-:-:S02]  /*36b0*/  SEL R4, R4, RZ, P2 ;  /* 0x000000ff04047207 */ /* 0x004fc40001000000 */
[----:B---3--:R-:W-:Y:S02]  /*36c0*/  SEL R3, R3, RZ, P2 ;  /* 0x000000ff03037207 */ /* 0x008fe40001000000 */
[----:B------:R-:W-:-:S05]  /*36d0*/  IADD3 R4, P0, PT, R4, R13, RZ ;  /* 0x0000000d04047210 */ /* 0x000fca0007f1e0ff */
[----:B------:R-:W-:Y:S01]  /*36e0*/  IMAD.X R3, R3, 0x1, R18, P0 ;  /* 0x0000000103037824 */ /* 0x000fe200000e0612 */
[----:B-1----:R-:W1:Y:S04]  /*36f0*/  SHFL.UP PT, R17, R4, 0x2, RZ ;  /* 0x0440000004117989 */ /* 0x002e6800000e00ff */
[----:B------:R-:W2:Y:S01]  /*3700*/  SHFL.UP PT, R12, R3, 0x2, RZ ;  /* 0x04400000030c7989 */ /* 0x000ea200000e00ff */
[----:B-1----:R-:W-:-:S04]  /*3710*/  SEL R17, R17, RZ, P3 ;  /* 0x000000ff11117207 */ /* 0x002fc80001800000 */
[----:B------:R-:W-:Y:S02]  /*3720*/  IADD3 R17, P0, PT, R17, R4, RZ ;  /* 0x0000000411117210 */ /* 0x000fe40007f1e0ff */
[----:B--2---:R-:W-:-:S03]  /*3730*/  SEL R12, R12, RZ, P3 ;  /* 0x000000ff0c0c7207 */ /* 0x004fc60001800000 */
[----:B------:R-:W1:Y:S02]  /*3740*/  SHFL.UP PT, R16, R17, 0x4, RZ ;  /* 0x0480000011107989 */ /* 0x000e6400000e00ff */
[----:B------:R-:W-:-:S05]  /*3750*/  IMAD.X R12, R12, 0x1, R3, P0 ;  /* 0x000000010c0c7824 */ /* 0x000fca00000e0603 */
        /* <DEDUP_REMOVED lines=9> */
[----:B--2---:R-:W-:-:S05]  /*37f0*/  SEL R4, R4, RZ, P5 ;  /* 0x000000ff04047207 */ /* 0x004fca0002800000 */
[----:B------:R-:W-:Y:S02]  /*3800*/  IMAD.X R21, R4, 0x1, R3, P0 ;  /* 0x0000000104157824 */ /* 0x000fe400000e0603 */
[----:B------:R-:W1:Y:S01]  /*3810*/  SHFL.UP PT, R4, R17, 0x10, RZ ;  /* 0x0600000011047989 */ /* 0x000e6200000e00ff */
[----:B------:R-:W-:-:S03]  /*3820*/  IMAD.U32 R3, RZ, RZ, UR25 ;  /* 0x00000019ff037e24 */ /* 0x000fc6000f8e00ff */
[----:B------:R-:W2:Y:S01]  /*3830*/  SHFL.UP PT, R12, R21, 0x10, RZ ;  /* 0x06000000150c7989 */ /* 0x000ea200000e00ff */
[----:B-1----:R-:W-:Y:S02]  /*3840*/  SEL R4, R4, RZ, P6 ;  /* 0x000000ff04047207 */ /* 0x002fe40003000000 */
[----:B--2---:R-:W-:Y:S02]  /*3850*/  SEL R12, R12, RZ, P6 ;  /* 0x000000ff0c0c7207 */ /* 0x004fe40003000000 */
[----:B------:R-:W-:Y:S01]  /*3860*/  IADD3 R19, P0, PT, R4, R17, RZ ;  /* 0x0000001104137210 */ /* 0x000fe20007f1e0ff */
[----:B------:R-:W-:-:S04]  /*3870*/  IMAD.MOV.U32 R4, RZ, RZ, RZ ;  /* 0x000000ffff047224 */ /* 0x000fc800078e00ff */
[----:B------:R-:W-:Y:S01]  /*3880*/  IMAD.X R12, R12, 0x1, R21, P0 ;  /* 0x000000010c0c7824 */ /* 0x000fe200000e0615 */
[----:B------:R-:W-:Y:S01]  /*3890*/  ISETP.LE.U32.AND P0, PT, R19, UR24, PT ;  /* 0x0000001813007c0c */ /* 0x000fe2000bf03070 */
[----:B------:R-:W-:Y:S02]  /*38a0*/  IMAD.MOV.U32 R17, RZ, RZ, R19 ;  /* 0x000000ffff117224 */ /* 0x000fe400078e0013 */
[----:B------:R-:W-:Y:S01]  /*38b0*/  IMAD.MOV.U32 R16, RZ, RZ, R12 ;  /* 0x000000ffff107224 */ /* 0x000fe200078e000c */
[----:B------:R-:W-:Y:S01]  /*38c0*/  ISETP.GE.U32.AND.EX P0, PT, R3, R12, PT, P0 ;  /* 0x0000000c0300720c */ /* 0x000fe20003f06100 */
[----:B------:R-:W-:-:S12]  /*38d0*/  IMAD.MOV.U32 R3, RZ, RZ, RZ ;  /* 0x000000ffff037224 */ /* 0x000fd800078e00ff */
[----:B------:R-:W-:-:S04]  /*38e0*/  VOTE.ANY R20, PT, !P0 ;  /* 0x0000000000147806 */ /* 0x000fc800040e0100 */
[----:B------:R-:W-:-:S13]  /*38f0*/  ISETP.NE.AND P0, PT, R20, RZ, PT ;  /* 0x000000ff1400720c */ /* 0x000fda0003f05270 */
[----:B------:R-:W-:Y:S05]  /*3900*/  @P0 BRA `(.L_x_129) ;  /* 0x0000000800440947 */ /* 0x000fea0003800000 */
[----:B------:R-:W1:Y:S01]  /*3910*/  LDC R3, c[0x0][0xbe0] ;  /* 0x0002f800ff037b82 */ /* 0x000e620000000800 */
[----:B------:R-:W2:Y:S01]  /*3920*/  LDCU UR34, c[0x0][0xbe8] ;  /* 0x00017d00ff2277ac */ /* 0x000ea20008000800 */
[----:B------:R-:W3:Y:S01]  /*3930*/  LDCU.64 UR12, c[0x0][0xba8] ;  /* 0x00017500ff0c77ac */ /* 0x000ee20008000a00 */
[----:B------:R-:W4:Y:S01]  /*3940*/  LDCU.64 UR4, c[0x0][0xbb0] ;  /* 0x00017600ff0477ac */ /* 0x000f220008000a00 */
[----:B------:R-:W1:Y:S02]  /*3950*/  LDCU.128 UR8, c[0x0][0xbc0] ;  /* 0x00017800ff0877ac */ /* 0x000e640008000c00 */
[----:B-1234-:R-:W-:-:S13]  /*3960*/  ISETP.NE.AND P1, PT, R3, 0x1, PT ;  /* 0x000000010300780c */ /* 0x01efda0003f25270 */
.L_x_132:
[C---:B------:R-:W-:Y:S01]  /*3970*/  VIADD R3, R5.reuse, 0x40 ;  /* 0x0000004005037836 */ /* 0x040fe20000000000 */
[----:B-----5:R-:W-:Y:S01]  /*3980*/  MOV R17, R7 ;  /* 0x0000000700117202 */ /* 0x020fe20000000f00 */
[----:B------:R-:W-:Y:S02]  /*3990*/  VIADD R5, R5, 0x20 ;  /* 0x0000002005057836 */ /* 0x000fe40000000000 */
[----:B------:R-:W-:Y:S01]  /*39a0*/  IMAD.MOV.U32 R16, RZ, RZ, R8 ;  /* 0x000000ffff107224 */ /* 0x000fe200078e0008 */
[----:B------:R-:W-:-:S13]  /*39b0*/  ISETP.GE.AND P0, PT, R3, UR34, PT ;  /* 0x0000002203007c0c */ /* 0x000fda000bf06270 */
[----:B------:R-:W1:Y:S01]  /*39c0*/  @!P0 LDC.64 R20, c[0x0][0xbf0] ;  /* 0x0002fc00ff148b82 */ /* 0x000e620000000a00 */
[----:B------:R2:W3:Y:S01]  /*39d0*/  SHFL.IDX PT, R3, R12, 0x1f, 0x1f ;  /* 0x03e01f000c037f89 */ /* 0x0004e200000e0000 */
[----:B------:R-:W-:Y:S01]  /*39e0*/  BSSY.RECONVERGENT B0, `(.L_x_130) ;  /* 0x000005d000007945 */ /* 0x000fe20003800200 */
[----:B------:R-:W-:Y:S02]  /*39f0*/  HFMA2 R18, -RZ, RZ, 0, 0 ;  /* 0x00000000ff127431 */ /* 0x000fe400000001ff */
[----:B------:R2:W4:Y:S01]  /*3a00*/  SHFL.IDX PT, R4, R19, 0x1f, 0x1f ;  /* 0x03e01f0013047f89 */ /* 0x00052200000e0000 */
[----:B-1----:R-:W-:-:S05]  /*3a10*/  @!P0 IMAD.WIDE.U32 R20, R5, 0xc, R20 ;  /* 0x0000000c05148825 */ /* 0x002fca00078e0014 */
[----:B------:R2:W5:Y:S04]  /*3a20*/  @!P0 LDG.E R7, desc[UR50][R20.64+0x180] ;  /* 0x0001803214078981 */ /* 0x000568000c1e1900 */
[----:B------:R2:W5:Y:S01]  /*3a30*/  @!P0 LDG.E R8, desc[UR50][R20.64+0x184] ;  /* 0x0001843214088981 */ /* 0x000562000c1e1900 */
[----:B------:R-:W-:Y:S02]  /*3a40*/  ISETP.GE.AND P0, PT, R5, UR34, PT ;  /* 0x0000002205007c0c */ /* 0x000fe4000bf06270 */
[----:B------:R-:W-:-:S11]  /*3a50*/  MOV R13, 0x7fffffff ;  /* 0x7fffffff000d7802 */ /* 0x000fd60000000f00 */
[----:B---34-:R-:W-:Y:S05]  /*3a60*/  @P0 BRA `(.L_x_131) ;  /* 0x0000000400500947 */ /* 0x018fea0003800000 */
[----:B------:R-:W-:-:S04]  /*3a70*/  IADD3 R13, P0, PT, R17, UR16, RZ ;  /* 0x00000010110d7c10 */ /* 0x000fc8000ff1e0ff */
[----:B--2---:R-:W-:Y:S02]  /*3a80*/  LEA.HI.X.SX32 R12, R17, UR17, 0x1, P0 ;  /* 0x00000011110c7c11 */ /* 0x004fe400080f0eff */
[----:B------:R-:W-:-:S04]  /*3a90*/  IADD3 R17, P0, PT, R16, UR14, RZ ;  /* 0x0000000e10117c10 */ /* 0x000fc8000ff1e0ff */
[----:B------:R-:W-:Y:S02]  /*3aa0*/  LEA.HI.X.SX32 R16, R16, UR15, 0x1, P0 ;  /* 0x0000000f10107c11 */ /* 0x000fe400080f0eff */
[----:B------:R-:W-:-:S05]  /*3ab0*/  IADD3 R15, P0, PT, R13, UR5, RZ ;  /* 0x000000050d0f7c10 */ /* 0x000fca000ff1e0ff */
[----:B------:R-:W-:Y:S01]  /*3ac0*/  IMAD.X R14, RZ, RZ, R12, P0 ;  /* 0x000000ffff0e7224 */ /* 0x000fe200000e060c */
[----:B------:R-:W-:Y:S01]  /*3ad0*/  IADD3 R19, P0, PT, R17, UR11, RZ ;  /* 0x0000000b11137c10 */ /* 0x000fe2000ff1e0ff */
[----:B------:R-:W-:-:S04]  /*3ae0*/  IMAD.WIDE.U32 R28, R15, UR12, RZ ;  /* 0x0000000c0f1c7c25 */ /* 0x000fc8000f8e00ff */
[----:B------:R-:W-:-:S04]  /*3af0*/  IMAD.WIDE.U32 R26, R14, UR12, RZ ;  /* 0x0000000c0e1a7c25 */ /* 0x000fc8000f8e00ff */
[----:B------:R-:W-:Y:S02]  /*3b00*/  IMAD.X R18, RZ, RZ, R16, P0 ;  /* 0x000000ffff127224 */ /* 0x000fe400000e0610 */
[----:B------:R-:W-:-:S04]  /*3b10*/  IMAD.WIDE.U32 R26, P0, R15, UR13, R26 ;  /* 0x0000000d0f1a7c25 */ /* 0x000fc8000f80001a */
[----:B------:R-:W-:-:S04]  /*3b20*/  IMAD.WIDE.U32 R22, R18, UR8, RZ ;  /* 0x0000000812167c25 */ /* 0x000fc8000f8e00ff */
[----:B------:R-:W-:Y:S02]  /*3b30*/  IMAD.X R25, RZ, RZ, RZ, P0 ;  /* 0x000000ffff197224 */ /* 0x000fe400000e06ff */
[----:B------:R-:W-:-:S04]  /*3b40*/  IMAD.WIDE.U32 R22, P0, R19, UR9, R22 ;  /* 0x0000000913167c25 */ /* 0x000fc8000f800016 */
[----:B------:R-:W-:Y:S01]  /*3b50*/  IMAD.X R21, RZ, RZ, RZ, P0 ;  /* 0x000000ffff157224 */ /* 0x000fe200000e06ff */
[----:B------:R-:W-:Y:S01]  /*3b60*/  IADD3 RZ, P0, PT, R29, R26, RZ ;  /* 0x0000001a1dff7210 */ /* 0x000fe20007f1e0ff */
[----:B------:R-:W-:Y:S02]  /*3b70*/  IMAD.MOV.U32 R24, RZ, RZ, R27 ;  /* 0x000000ffff187224 */ /* 0x000fe400078e001b */
[----:B------:R-:W-:Y:S02]  /*3b80*/  IMAD.MOV.U32 R20, RZ, RZ, R23 ;  /* 0x000000ffff147224 */ /* 0x000fe400078e0017 */
[----:B------:R-:W-:-:S04]  /*3b90*/  IMAD.WIDE.U32.X R14, R14, UR13, R24, P0 ;  /* 0x0000000d0e0e7c25 */ /* 0x000fc800080e0418 */
[----:B------:R-:W-:-:S05]  /*3ba0*/  IMAD.WIDE.U32 R24, R19, UR8, RZ ;  /* 0x0000000813187c25 */ /* 0x000fca000f8e00ff */
[----:B------:R-:W-:-:S05]  /*3bb0*/  IADD3 RZ, P0, PT, R25, R22, RZ ;  /* 0x0000001619ff7210 */ /* 0x000fca0007f1e0ff */
[----:B------:R-:W-:Y:S01]  /*3bc0*/  IMAD.WIDE.U32.X R18, R18, UR9, R20, P0 ;  /* 0x0000000912127c25 */ /* 0x000fe200080e0414 */
[----:B------:R-:W-:-:S04]  /*3bd0*/  ISETP.NE.U32.AND P0, PT, RZ, UR12, PT ;  /* 0x0000000cff007c0c */ /* 0x000fc8000bf05070 */
[----:B------:R-:W-:-:S04]  /*3be0*/  ISETP.NE.AND.EX P0, PT, RZ, UR13, PT, P0 ;  /* 0x0000000dff007c0c */ /* 0x000fc8000bf05300 */
[----:B------:R-:W-:Y:S02]  /*3bf0*/  SEL R13, R13, R14, !P0 ;  /* 0x0000000e0d0d7207 */ /* 0x000fe40004000000 */
[----:B------:R-:W-:Y:S02]  /*3c00*/  SEL R12, R12, R15, !P0 ;  /* 0x0000000f0c0c7207 */ /* 0x000fe40004000000 */
[----:B------:R-:W-:Y:S02]  /*3c10*/  ISETP.NE.U32.AND P0, PT, RZ, UR8, PT ;  /* 0x00000008ff007c0c */ /* 0x000fe4000bf05070 */
[----:B------:R-:W-:Y:S02]  /*3c20*/  SHF.R.U64 R13, R13, UR4, R12 ;  /* 0x000000040d0d7c19 */ /* 0x000fe4000800120c */
[----:B------:R-:W-:Y:S02]  /*3c30*/  ISETP.NE.AND.EX P0, PT, RZ, UR9, PT, P0 ;  /* 0x00000009ff007c0c */ /* 0x000fe4000bf05300 */
[----:B------:R-:W-:-:S02]  /*3c40*/  IABS R12, R6 ;  /* 0x00000006000c7213 */ /* 0x000fc40000000000 */
[----:B------:R-:W-:Y:S02]  /*3c50*/  SEL R14, R16, R19, !P0 ;  /* 0x00000013100e7207 */ /* 0x000fe40004000000 */
[----:B------:R-:W-:Y:S01]  /*3c60*/  IABS R16, R6 ;  /* 0x0000000600107213 */ /* 0x000fe20000000000 */
[----:B------:R-:W-:Y:S01]  /*3c70*/  IMAD.MOV R12, RZ, RZ, -R12 ;  /* 0x000000ffff0c7224 */ /* 0x000fe200078e0a0c */
[----:B------:R-:W-:Y:S02]  /*3c80*/  SEL R17, R17, R18, !P0 ;  /* 0x0000001211117207 */ /* 0x000fe40004000000 */
[----:B------:R-:W1:Y:S01]  /*3c90*/  I2F.RP R19, R16 ;  /* 0x0000001000137306 */ /* 0x000e620000209400 */
[----:B------:R-:W-:Y:S02]  /*3ca0*/  IADD3 R18, PT, PT, R6, -0x1, R13 ;  /* 0xffffffff06127810 */ /* 0x000fe40007ffe00d */
[----:B------:R-:W-:Y:S02]  /*3cb0*/  SHF.R.U64 R17, R17, UR10, R14 ;  /* 0x0000000a11117c19 */ /* 0x000fe4000800120e */
[----:B------:R-:W-:-:S02]  /*3cc0*/  IABS R13, R18 ;  /* 0x00000012000d7213 */ /* 0x000fc40000000000 */
[----:B------:R-:W-:Y:S01]  /*3cd0*/  IADD3 R17, PT, PT, R0, -0x1, R17 ;  /* 0xffffffff00117810 */ /* 0x000fe20007ffe011 */
[----:B-1----:R-:W1:Y:S02]  /*3ce0*/  MUFU.RCP R20, R19 ;  /* 0x0000001300147308 */ /* 0x002e640000001000 */
[----:B-1----:R-:W-:-:S06]  /*3cf0*/  VIADD R20, R20, 0xffffffe ;  /* 0x0ffffffe14147836 */ /* 0x002fcc0000000000 */
[----:B------:R-:W1:Y:S02]  /*3d00*/  F2I.FTZ.U32.TRUNC.NTZ R21, R20 ;  /* 0x0000001400157305 */ /* 0x000e64000021f000 */
[----:B-1----:R-:W-:Y:S02]  /*3d10*/  IMAD.MOV R15, RZ, RZ, -R21 ;  /* 0x000000ffff0f7224 */ /* 0x002fe400078e0a15 */
[----:B------:R-:W-:Y:S02]  /*3d20*/  IMAD.MOV.U32 R20, RZ, RZ, RZ ;  /* 0x000000ffff147224 */ /* 0x000fe400078e00ff */
[----:B------:R-:W-:-:S04]  /*3d30*/  IMAD R15, R15, R16, RZ ;  /* 0x000000100f0f7224 */ /* 0x000fc800078e02ff */
[----:B------:R-:W-:-:S06]  /*3d40*/  IMAD.HI.U32 R15, R21, R15, R20 ;  /* 0x0000000f150f7227 */ /* 0x000fcc00078e0014 */
[----:B------:R-:W-:-:S04]  /*3d50*/  IMAD.HI.U32 R15, R15, R13, RZ ;  /* 0x0000000d0f0f7227 */ /* 0x000fc800078e00ff */
[----:B------:R-:W-:Y:S01]  /*3d60*/  IMAD R19, R15, R12, R13 ;  /* 0x0000000c0f137224 */ /* 0x000fe200078e020d */
[----:B------:R-:W-:Y:S02]  /*3d70*/  IABS R15, R0 ;  /* 0x00000000000f7213 */ /* 0x000fe40000000000 */
[----:B------:R-:W-:Y:S02]  /*3d80*/  IABS R13, R17 ;  /* 0x00000011000d7213 */ /* 0x000fe40000000000 */
[----:B------:R-:W1:Y:S01]  /*3d90*/  I2F.RP R22, R15 ;  /* 0x0000000f00167306 */ /* 0x000e620000209400 */
[----:B------:R-:W-:-:S13]  /*3da0*/  ISETP.GT.U32.AND P0, PT, R16, R19, PT ;  /* 0x000000131000720c */ /* 0x000fda0003f04070 */
[----:B------:R-:W-:Y:S01]  /*3db0*/  @!P0 IMAD.IADD R19, R19, 0x1, -R16 ;  /* 0x0000000113138824 */ /* 0x000fe200078e0a10 */
[----:B-1----:R-:W1:Y:S02]  /*3dc0*/  MUFU.RCP R20, R22 ;  /* 0x0000001600147308 */ /* 0x002e640000001000 */
[----:B-1----:R-:W-:-:S06]  /*3dd0*/  VIADD R20, R20, 0xffffffe ;  /* 0x0ffffffe14147836 */ /* 0x002fcc0000000000 */
[----:B------:R-:W1:Y:S02]  /*3de0*/  F2I.FTZ.U32.TRUNC.NTZ R21, R20 ;  /* 0x0000001400157305 */ /* 0x000e64000021f000 */
[----:B-1----:R-:W-:Y:S02]  /*3df0*/  IMAD.MOV R12, RZ, RZ, -R21 ;  /* 0x000000ffff0c7224 */ /* 0x002fe400078e0a15 */
[----:B------:R-:W-:Y:S02]  /*3e00*/  IMAD.MOV.U32 R20, RZ, RZ, RZ ;  /* 0x000000ffff147224 */ /* 0x000fe400078e00ff */
[----:B------:R-:W-:Y:S01]  /*3e10*/  IMAD R14, R12, R15, RZ ;  /* 0x0000000f0c0e7224 */ /* 0x000fe200078e02ff */
[----:B------:R-:W-:-:S03]  /*3e20*/  IABS R12, R0 ;  /* 0x00000000000c7213 */ /* 0x000fc60000000000 */
[----:B------:R-:W-:-:S04]  /*3e30*/  IMAD.HI.U32 R14, R21, R14, R20 ;  /* 0x0000000e150e7227 */ /* 0x000fc800078e0014 */
[----:B------:R-:W-:Y:S02]  /*3e40*/  IMAD.MOV R12, RZ, RZ, -R12 ;  /* 0x000000ffff0c7224 */ /* 0x000fe400078e0a0c */
[----:B------:R-:W-:-:S04]  /*3e50*/  IMAD.HI.U32 R14, R14, R13, RZ ;  /* 0x0000000d0e0e7227 */ /* 0x000fc800078e00ff */
[----:B------:R-:W-:-:S05]  /*3e60*/  IMAD R12, R14, R12, R13 ;  /* 0x0000000c0e0c7224 */ /* 0x000fca00078e020d */
[----:B------:R-:W-:-:S13]  /*3e70*/  ISETP.GT.U32.AND P0, PT, R15, R12, PT ;  /* 0x0000000c0f00720c */ /* 0x000fda0003f04070 */
[----:B------:R-:W-:Y:S01]  /*3e80*/  @!P0 IMAD.IADD R12, R12, 0x1, -R15 ;  /* 0x000000010c0c8824 */ /* 0x000fe200078e0a0f */
[----:B------:R-:W-:-:S13]  /*3e90*/  ISETP.GT.U32.AND P0, PT, R16, R19, PT ;  /* 0x000000131000720c */ /* 0x000fda0003f04070 */
[----:B------:R-:W-:Y:S01]  /*3ea0*/  @!P0 IMAD.IADD R19, R19, 0x1, -R16 ;  /* 0x0000000113138824 */ /* 0x000fe200078e0a10 */
[----:B------:R-:W-:-:S13]  /*3eb0*/  ISETP.GT.U32.AND P0, PT, R15, R12, PT ;  /* 0x0000000c0f00720c */ /* 0x000fda0003f04070 */
[----:B------:R-:W-:Y:S01]  /*3ec0*/  @!P0 IMAD.IADD R12, R12, 0x1, -R15 ;  /* 0x000000010c0c8824 */ /* 0x000fe200078e0a0f */
[----:B------:R-:W-:-:S13]  /*3ed0*/  ISETP.GE.AND P0, PT, R18, RZ, PT ;  /* 0x000000ff1200720c */ /* 0x000fda0003f06270 */
[----:B------:R-:W-:Y:S01]  /*3ee0*/  @!P0 IMAD.MOV R19, RZ, RZ, -R19 ;  /* 0x000000ffff138224 */ /* 0x000fe200078e0a13 */
[----:B------:R-:W-:-:S13]  /*3ef0*/  ISETP.GE.AND P0, PT, R17, RZ, PT ;  /* 0x000000ff1100720c */ /* 0x000fda0003f06270 */
[----:B------:R-:W-:Y:S01]  /*3f00*/  @!P0 IMAD.MOV R12, RZ, RZ, -R12 ;  /* 0x000000ffff0c8224 */ /* 0x000fe200078e0a0c */
[----:B------:R-:W-:-:S13]  /*3f10*/  ISETP.NE.AND P0, PT, RZ, UR23, PT ;  /* 0x00000017ff007c0c */ /* 0x000fda000bf05270 */
[----:B------:R-:W-:Y:S02]  /*3f20*/  @!P0 LOP3.LUT R19, RZ, UR23, RZ, 0x33, !PT ;  /* 0x00000017ff138c12 */ /* 0x000fe4000f8e33ff */
[----:B------:R-:W-:-:S03]  /*3f30*/  ISETP.NE.AND P0, PT, RZ, UR22, PT ;  /* 0x00000016ff007c0c */ /* 0x000fc6000bf05270 */
[----:B------:R-:W-:-:S10]  /*3f40*/  IMAD.IADD R13, R18, 0x1, -R19 ;  /* 0x00000001120d7824 */ /* 0x000fd400078e0a13 */
[----:B------:R-:W-:-:S05]  /*3f50*/  @!P0 LOP3.LUT R12, RZ, UR22, RZ, 0x33, !PT ;  /* 0x00000016ff0c8c12 */ /* 0x000fca000f8e33ff */
[----:B------:R-:W-:-:S05]  /*3f60*/  IMAD.IADD R12, R17, 0x1, -R12 ;  /* 0x00000001110c7824 */ /* 0x000fca00078e0a0c */
[CC--:B------:R-:W-:Y:S01]  /*3f70*/  SEL R14, R12.reuse, R13.reuse, !P1 ;  /* 0x0000000d0c0e7207 */ /* 0x0c0fe20004800000 */
[----:B------:R-:W-:-:S03]  /*3f80*/  IMAD R13, R12, R13, RZ ;  /* 0x0000000d0c0d7224 */ /* 0x000fc600078e02ff */
[----:B------:R-:W-:Y:S02]  /*3f90*/  SHF.R.S32.HI R15, RZ, 0x1f, R14 ;  /* 0x0000001fff0f7819 */ /* 0x000fe4000001140e */
[----:B------:R-:W-:Y:S02]  /*3fa0*/  SHF.R.S32.HI R18, RZ, 0x1f, R13 ;  /* 0x0000001fff127819 */ /* 0x000fe4000001140d */
.L_x_131:
[----:B------:R-:W-:Y:S05]  /*3fb0*/  BSYNC.RECONVERGENT B0 ;  /* 0x0000000000007941 */ /* 0x000fea0003800200 */
.L_x_130:
[----:B------:R-:W1:Y:S04]  /*3fc0*/  SHFL.UP PT, R16, R13, 0x1, RZ ;  /* 0x042000000d107989 */ /* 0x000e6800000e00ff */
[----:B------:R-:W3:Y:S01]  /*3fd0*/  SHFL.UP PT, R17, R18, 0x1, RZ ;  /* 0x0420000012117989 */ /* 0x000ee200000e00ff */
[----:B-1----:R-:W-:Y:S02]  /*3fe0*/  SEL R16, R16, RZ, P2 ;  /* 0x000000ff10107207 */ /* 0x002fe40001000000 */
[----:B---3--:R-:W-:Y:S02]  /*3ff0*/  SEL R17, R17, RZ, P2 ;  /* 0x000000ff11117207 */ /* 0x008fe40001000000 */
[----:B------:R-:W-:-:S05]  /*4000*/  IADD3 R16, P0, PT, R16, R13, RZ ;  /* 0x0000000d10107210 */ /* 0x000fca0007f1e0ff */
[----:B--2---:R-:W-:Y:S01]  /*4010*/  IMAD.X R12, R17, 0x1, R18, P0 ;  /* 0x00000001110c7824 */ /* 0x004fe200000e0612 */
[----:B------:R-:W1:Y:S04]  /*4020*/  SHFL.UP PT, R19, R16, 0x2, RZ ;  /* 0x0440000010137989 */ /* 0x000e6800000e00ff */
[----:B------:R-:W2:Y:S01]  /*4030*/  SHFL.UP PT, R17, R12, 0x2, RZ ;  /* 0x044000000c117989 */ /* 0x000ea200000e00ff */
[----:B-1----:R-:W-:Y:S02]  /*4040*/  SEL R19, R19, RZ, P3 ;  /* 0x000000ff13137207 */ /* 0x002fe40001800000 */
[----:B--2---:R-:W-:Y:S02]  /*4050*/  SEL R17, R17, RZ, P3 ;  /* 0x000000ff11117207 */ /* 0x004fe40001800000 */
[----:B------:R-:W-:-:S05]  /*4060*/  IADD3 R19, P0, PT, R19, R16, RZ ;  /* 0x0000001013137210 */ /* 0x000fca0007f1e0ff */
[----:B------:R-:W-:Y:S01]  /*4070*/  IMAD.X R17, R17, 0x1, R12, P0 ;  /* 0x0000000111117824 */ /* 0x000fe200000e060c */
        /* <DEDUP_REMOVED lines=12> */
[----:B------:R-:W1:Y:S01]  /*4140*/  SHFL.UP PT, R12, R23, 0x10, RZ ;  /* 0x06000000170c7989 */ /* 0x000e6200000e00ff */
[----:B------:R-:W-:-:S03]  /*4150*/  IMAD.U32 R21, RZ, RZ, UR25 ;  /* 0x00000019ff157e24 */ /* 0x000fc6000f8e00ff */
[----:B------:R-:W2:Y:S01]  /*4160*/  SHFL.UP PT, R19, R24, 0x10, RZ ;  /* 0x0600000018137989 */ /* 0x000ea200000e00ff */
[----:B-1----:R-:W-:Y:S02]  /*4170*/  SEL R12, R12, RZ, P6 ;  /* 0x000000ff0c0c7207 */ /* 0x002fe40003000000 */
[----:B--2---:R-:W-:Y:S02]  /*4180*/  SEL R19, R19, RZ, P6 ;  /* 0x000000ff13137207 */ /* 0x004fe40003000000 */
[----:B------:R-:W-:-:S05]  /*4190*/  IADD3 R17, P0, PT, R12, R23, RZ ;  /* 0x000000170c117210 */ /* 0x000fca0007f1e0ff */
[----:B------:R-:W-:Y:S01]  /*41a0*/  IMAD.X R16, R19, 0x1, R24, P0 ;  /* 0x0000000113107824 */ /* 0x000fe200000e0618 */
[----:B------:R-:W-:-:S05]  /*41b0*/  IADD3 R19, P0, PT, R17, R4, RZ ;  /* 0x0000000411137210 */ /* 0x000fca0007f1e0ff */
[----:B------:R-:W-:Y:S01]  /*41c0*/  IMAD.X R12, R16, 0x1, R3, P0 ;  /* 0x00000001100c7824 */ /* 0x000fe200000e0603 */
[----:B------:R-:W-:-:S04]  /*41d0*/  ISETP.LE.U32.AND P0, PT, R19, UR24, PT ;  /* 0x0000001813007c0c */ /* 0x000fc8000bf03070 */
[----:B------:R-:W-:-:S13]  /*41e0*/  ISETP.GE.U32.AND.EX P0, PT, R21, R12, PT, P0 ;  /* 0x0000000c1500720c */ /* 0x000fda0003f06100 */
[----:B------:R-:W-:-:S04]  /*41f0*/  VOTE.ANY R20, PT, !P0 ;  /* 0x0000000000147806 */ /* 0x000fc800040e0100 */
[----:B------:R-:W-:-:S13]  /*4200*/  ISETP.NE.AND P0, PT, R20, RZ, PT ;  /* 0x000000ff1400720c */ /* 0x000fda0003f05270 */
[----:B------:R-:W-:Y:S05]  /*4210*/  @!P0 BRA `(.L_x_132) ;  /* 0xfffffff400d48947 */ /* 0x000fea000383ffff */
.L_x_129:
[----:B------:R-:W1:Y:S08]  /*4220*/  BREV R19, R20 ;  /* 0x0000001400137301 */ /* 0x000e700000000000 */
[----:B-1----:R-:W1:Y:S02]  /*4230*/  FLO.U32.SH R19, R19 ;  /* 0x0000001300137300 */ /* 0x002e6400000e0400 */
[----:B-1----:R-:W1:Y:S02]  /*4240*/  SHFL.IDX PT, R12, R5, R19, 0x1f ;  /* 0x00001f13050c7589 */ /* 0x002e6400000e0000 */
[----:B-1----:R-:W-:-:S05]  /*4250*/  IMAD.IADD R21, R9, 0x1, R12 ;  /* 0x0000000109157824 */ /* 0x002fca00078e020c */
[----:B------:R-:W-:-:S13]  /*4260*/  ISETP.GE.AND P0, PT, R21, UR34, PT ;  /* 0x0000002215007c0c */ /* 0x000fda000bf06270 */
[----:B------:R-:W1:Y:S02]  /*4270*/  @!P0 LDC.64 R22, c[0x0][0xbf0] ;  /* 0x0002fc00ff168b82 */ /* 0x000e640000000a00 */
[----:B-1----:R-:W-:-:S05]  /*4280*/  @!P0 IMAD.WIDE R22, R21, 0xc, R22 ;  /* 0x0000000c15168825 */ /* 0x002fca00078e0216 */
[----:B-----5:R1:W5:Y:S04]  /*4290*/  @!P0 LDG.E R7, desc[UR50][R22.64] ;  /* 0x0000003216078981 */ /* 0x020368000c1e1900 */
[----:B------:R1:W5:Y:S01]  /*42a0*/  @!P0 LDG.E R8, desc[UR50][R22.64+0x4] ;  /* 0x0000043216088981 */ /* 0x000362000c1e1900 */
[----:B------:R-:W-:-:S03]  /*42b0*/  IADD3 R4, P1, P0, R4, R17, -R13 ;  /* 0x0000001104047210 */ /* 0x000fc6000783e80d */
[----:B------:R-:W-:Y:S01]  /*42c0*/  SHFL.IDX PT, R5, R18, R19, 0x1f ;  /* 0x00001f1312057589 */ /* 0x000fe200000e0000 */
[----:B------:R-:W-:-:S03]  /*42d0*/  IADD3.X R24, PT, PT, R3, R16, ~R18, P1, P0 ;  /* 0x0000001003187210 */ /* 0x000fc60000fe0c12 */
[----:B------:R-:W2:Y:S04]  /*42e0*/  SHFL.IDX PT, R4, R4, R19, 0x1f ;  /* 0x00001f1304047589 */ /* 0x000ea800000e0000 */
[----:B------:R-:W3:Y:S04]  /*42f0*/  SHFL.IDX PT, R3, R24, R19, 0x1f ;  /* 0x00001f1318037589 */ /* 0x000ee800000e0000 */
[----:B------:R-:W4:Y:S04]  /*4300*/  SHFL.IDX PT, R16, R13, R19, 0x1f ;  /* 0x00001f130d107589 */ /* 0x000f2800000e0000 */
[----:B------:R-:W1:Y:S04]  /*4310*/  SHFL.IDX PT, R15, R15, R19, 0x1f ;  /* 0x00001f130f0f7589 */ /* 0x000e6800000e0000 */
[----:B------:R1:W1:Y:S01]  /*4320*/  SHFL.IDX PT, R14, R14, R19, 0x1f ;  /* 0x00001f130e0e7589 */ /* 0x00026200000e0000 */
[----:B--2---:R-:W-:-:S02]  /*4330*/  R2UR UR4, R4 ;  /* 0x00000000040472ca */ /* 0x004fc400000e0000 */
[----:B---3--:R-:W-:Y:S01]  /*4340*/  R2UR UR27, R3 ;  /* 0x00000000031b72ca */ /* 0x008fe200000e0000 */
[----:B----4-:R-:W-:Y:S02]  /*4350*/  IMAD.MOV.U32 R18, RZ, RZ, R16 ;  /* 0x000000ffff127224 */ /* 0x010fe400078e0010 */
[----:B-1----:R-:W-:-:S12]  /*4360*/  IMAD.MOV.U32 R19, RZ, RZ, R5 ;  /* 0x000000ffff137224 */ /* 0x002fd800078e0005 */
.L_x_126:
[----:B------:R-:W-:Y:S01]  /*4370*/  ISETP.GE.AND P0, PT, R12, UR34, PT ;  /* 0x000000220c007c0c */ /* 0x000fe2000bf06270 */
[----:B------:R-:W-:Y:S01]  /*4380*/  UMOV UR21, 0xffffffff ;  /* 0xffffffff00157882 */ /* 0x000fe20000000000 */
[----:B------:R-:W-:-:S11]  /*4390*/  MOV R16, 0xffffffff ;  /* 0xffffffff00107802 */ /* 0x000fd60000000f00 */
[----:B------:R-:W-:Y:S05]  /*43a0*/  @P0 BRA `(.L_x_125) ;  /* 0x00000004000c0947 */ /* 0x000fea0003800000 */
[----:B------:R-:W1:Y:S01]  /*43b0*/  LDCU UR11, c[0x0][0xb98] ;  /* 0x00017300ff0b77ac */ /* 0x000e620008000800 */
[----:B------:R-:W-:Y:S02]  /*43c0*/  R2UR UR14, R14 ;  /* 0x000000000e0e72ca */ /* 0x000fe400000e0000 */
[----:B------:R-:W-:Y:S01]  /*43d0*/  R2UR UR15, R15 ;  /* 0x000000000f0f72ca */ /* 0x000fe200000e0000 */
[----:B------:R-:W2:Y:S01]  /*43e0*/  LDCU UR10, c[0x0][0xb88] ;  /* 0x00017100ff0a77ac */ /* 0x000ea20008000800 */
[----:B------:R-:W3:Y:S01]  /*43f0*/  LDCU UR9, c[0x0][0xbdc] ;  /* 0x00017b80ff0977ac */ /* 0x000ee20008000800 */
[----:B------:R-:W-:-:S04]  /*4400*/  UIADD3 UR13, UP0, UPT, -UR4, UR24, URZ ;  /* 0x00000018040d7290 */ /* 0x000fc8000ff1e1ff */
[----:B------:R-:W-:-:S04]  /*4410*/  UIADD3.X UR12, UPT, UPT, ~UR27, UR25, URZ, UP0, !UPT ;  /* 0x000000191b0c7290 */ /* 0x000fc800087fe5ff */
[----:B-1----:R-:W-:Y:S02]  /*4420*/  USHF.R.U32.HI UR8, URZ, UR11, UR12 ;  /* 0x0000000bff087299 */ /* 0x002fe4000801160c */
[----:B------:R-:W-:Y:S01]  /*4430*/  USHF.R.U64 UR11, UR13, UR11, UR12 ;  /* 0x0000000b0d0b7299 */ /* 0x000fe2000800120c */
[----:B--2---:R-:W-:Y:S01]  /*4440*/  SHF.R.U64 R3, R14, UR10, R15 ;  /* 0x0000000a0e037c19 */ /* 0x004fe2000800120f */
[----:B------:R-:W-:Y:S02]  /*4450*/  USHF.R.U32.HI UR14, URZ, UR10, UR8 ;  /* 0x0000000aff0e7299 */ /* 0x000fe40008011608 */
[----:B------:R-:W-:Y:S02]  /*4460*/  USHF.R.U32.HI UR5, URZ, UR10, UR15 ;  /* 0x0000000aff057299 */ /* 0x000fe4000801160f */
[----:B---3--:R-:W-:Y:S02]  /*4470*/  USHF.R.U32.HI UR12, URZ, UR9, UR14 ;  /* 0x00000009ff0c7299 */ /* 0x008fe4000801160e */
[----:B------:R-:W-:Y:S01]  /*4480*/  USHF.R.U64 UR10, UR11, UR10, UR8 ;  /* 0x0000000a0b0a7299 */ /* 0x000fe20008001208 */
[----:B------:R-:W-:Y:S01]  /*4490*/  R2UR UR8, R3 ;  /* 0x00000000030872ca */ /* 0x000fe200000e0000 */
[----:B------:R-:W-:-:S02]  /*44a0*/  ULOP3.LUT UR13, UR12, UR5, URZ, 0xfc, !UPT ;  /* 0x000000050c0d7292 */ /* 0x000fc4000f8efcff */
[----:B------:R-:W-:Y:S02]  /*44b0*/  USHF.R.U64 UR9, UR10, UR9, UR14 ;  /* 0x000000090a097299 */ /* 0x000fe4000800120e */
[----:B------:R-:W-:-:S09]  /*44c0*/  UISETP.NE.U32.AND UP0, UPT, UR13, URZ, UPT ;  /* 0x000000ff0d00728c */ /* 0x000fd2000bf05070 */
[----:B------:R-:W-:Y:S05]  /*44d0*/  BRA.U UP0, `(.L_x_133) ;  /* 0x00000001005c7547 */ /* 0x000fea000b800000 */
[----:B------:R-:W1:Y:S01]  /*44e0*/  I2F.U32.RP R4, UR8 ;  /* 0x0000000800047d06 */ /* 0x000e620008209000 */
[----:B------:R-:W-:Y:S01]  /*44f0*/  UMOV UR12, URZ ;  /* 0x000000ff000c7c82 */ /* 0x000fe20008000000 */
[----:B------:R-:W-:-:S06]  /*4500*/  UISETP.NE.U32.AND UP0, UPT, UR8, URZ, UPT ;  /* 0x000000ff0800728c */ /* 0x000fcc000bf05070 */
[----:B-1----:R-:W1:Y:S02]  /*4510*/  MUFU.RCP R3, R4 ;  /* 0x0000000400037308 */ /* 0x002e640000001000 */
[----:B-1----:R-:W-:-:S06]  /*4520*/  IADD3 R3, PT, PT, R3, 0xffffffe, RZ ;  /* 0x0ffffffe03037810 */ /* 0x002fcc0007ffe0ff */
[----:B------:R-:W1:Y:S02]  /*4530*/  F2I.FTZ.U32.TRUNC.NTZ R3, R3 ;  /* 0x0000000300037305 */ /* 0x000e64000021f000 */
[----:B-1----:R-:W-:-:S13]  /*4540*/  R2UR UR13, R3 ;  /* 0x00000000030d72ca */ /* 0x002fda00000e0000 */
[----:B------:R-:W-:-:S04]  /*4550*/  UIADD3 UR5, UPT, UPT, URZ, -UR13, URZ ;  /* 0x8000000dff057290 */ /* 0x000fc8000fffe0ff */
[----:B------:R-:W-:-:S04]  /*4560*/  UIMAD UR5, UR5, UR8, URZ ;  /* 0x00000008050572a4 */ /* 0x000fc8000f8e02ff */
[----:B------:R-:W-:-:S07]  /*4570*/  UIMAD.WIDE.U32 UR12, UR13, UR5, UR12 ;  /* 0x000000050d0c72a5 */ /* 0x000fce000f8e000c */
[----:B------:R-:W-:Y:S02]  /*4580*/  UMOV UR5, UR13 ;  /* 0x0000000d00057c82 */ /* 0x000fe40008000000 */
[----:B------:R-:W-:-:S04]  /*4590*/  UIMAD.WIDE.U32 UR14, UR5, UR9, URZ ;  /* 0x00000009050e72a5 */ /* 0x000fc8000f8e00ff */
[----:B------:R-:W-:-:S04]  /*45a0*/  UIADD3 UR5, UPT, UPT, -UR15, URZ, URZ ;  /* 0x000000ff0f057290 */ /* 0x000fc8000fffe1ff */
[----:B------:R-:W-:-:S04]  /*45b0*/  UIMAD UR5, UR8, UR5, UR9 ;  /* 0x00000005080572a4 */ /* 0x000fc8000f8e0209 */
[----:B------:R-:W-:-:S11]  /*45c0*/  UISETP.GE.U32.AND UP2, UPT, UR5, UR8, UPT ;  /* 0x000000080500728c */ /* 0x000fd6000bf46070 */
[----:B------:R-:W-:Y:S02]  /*45d0*/  @UP2 UIADD3 UR5, UPT, UPT, UR5, -UR8, URZ ;  /* 0x8000000805052290 */ /* 0x000fe4000fffe0ff */
[----:B------:R-:W-:Y:S02]  /*45e0*/  @UP2 UIADD3 UR15, UPT, UPT, UR15, 0x1, URZ ;  /* 0x000000010f0f2890 */ /* 0x000fe4000fffe0ff */
[----:B------:R-:W-:-:S11]  /*45f0*/  UISETP.GE.U32.AND UP1, UPT, UR5, UR8, UPT ;  /* 0x000000080500728c */ /* 0x000fd6000bf26070 */
[----:B------:R-:W-:Y:S02]  /*4600*/  @UP1 UIADD3 UR15, UPT, UPT, UR15, 0x1, URZ ;  /* 0x000000010f0f1890 */ /* 0x000fe4000fffe0ff */
[----:B------:R-:W-:-:S04]  /*4610*/  @!UP0 ULOP3.LUT UR15, URZ, UR8, URZ, 0x33, !UPT ;  /* 0x00000008ff0f8292 */ /* 0x000fc8000f8e33ff */
[----:B------:R-:W-:-:S04]  /*4620*/  UIADD3 UR14, UPT, UPT, -UR15, URZ, URZ ;  /* 0x000000ff0f0e7290 */ /* 0x000fc8000fffe1ff */
[----:B------:R-:W-:Y:S01]  /*4630*/  UIMAD UR14, UR8, UR14, UR9 ;  /* 0x0000000e080e72a4 */ /* 0x000fe2000f8e0209 */
[----:B------:R-:W-:Y:S11]  /*4640*/  BRA `(.L_x_134) ;  /* 0x0000000000107947 */ /* 0x000ff60003800000 */
.L_x_133:
[----:B------:R-:W-:Y:S02]  /*4650*/  MOV R20, 0x4670 ;  /* 0x0000467000147802 */ /* 0x000fe40000000f00 */
[----:B-----5:R-:W-:Y:S05]  /*4660*/  CALL.REL.NOINC `($__internal_3_$__cuda_sm20_div_u64) ;  /* 0x00000120006c7944 */ /* 0x020fea0003c00000 */
[----:B------:R-:W-:-:S04]  /*4670*/  UIADD3 UR14, UPT, UPT, -UR15, URZ, URZ ;  /* 0x000000ff0f0e7290 */ /* 0x000fc8000fffe1ff */
[----:B------:R-:W-:-:S12]  /*4680*/  UIMAD UR14, UR8, UR14, UR9 ;  /* 0x0000000e080e72a4 */ /* 0x000fd8000f8e0209 */
.L_x_134:
[----:B------:R-:W1:Y:S01]  /*4690*/  LDCU UR5, c[0x0][0xbdc] ;  /* 0x00017b80ff0577ac */ /* 0x000e620008000800 */
[----:B------:R-:W-:Y:S01]  /*46a0*/  PLOP3.LUT P0, PT, PT, PT, PT, 0x8, 0x80 ;  /* 0x000000000080781c */ /* 0x000fe20003f0e170 */
[----:B------:R-:W-:Y:S01]  /*46b0*/  IMAD.MOV.U32 R16, RZ, RZ, R12 ;  /* 0x000000ffff107224 */ /* 0x000fe200078e000c */
[----:B------:R-:W-:Y:S01]  /*46c0*/  LOP3.LUT R65, R65, 0xfffffffd, RZ, 0xc0, !PT ;  /* 0xfffffffd41417812 */ /* 0x000fe200078ec0ff */
[----:B------:R-:W2:Y:S01]  /*46d0*/  LDCU UR9, c[0x0][0xb80] ;  /* 0x00017000ff0977ac */ /* 0x000ea20008000800 */
[----:B------:R-:W3:Y:S01]  /*46e0*/  LDCU UR8, c[0x0][0xbe0] ;  /* 0x00017c00ff0877ac */ /* 0x000ee20008000800 */
[----:B------:R-:W-:Y:S01]  /*46f0*/  UMOV UR13, 0xffffffff ;  /* 0xffffffff000d7882 */ /* 0x000fe20000000000 */
[----:B------:R-:W4:Y:S07]  /*4700*/  LDCU UR12, c[0x0][0xb90] ;  /* 0x00017200ff0c77ac */ /* 0x000f2e0008000800 */
[----:B------:R-:W-:Y:S01]  /*4710*/  @P0 LOP3.LUT R65, R65, 0x2, RZ, 0xfc, !PT ;  /* 0x0000000241410812 */ /* 0x000fe200078efcff */
[----:B-1----:R-:W-:-:S02]  /*4720*/  USHF.L.U32 UR13, UR13, UR5, URZ ;  /* 0x000000050d0d7299 */ /* 0x002fc400080006ff */
[----:B------:R-:W-:Y:S02]  /*4730*/  USHF.L.U32 UR15, UR15, UR5, URZ ;  /* 0x000000050f0f7299 */ /* 0x000fe400080006ff */
[----:B------:R-:W-:Y:S02]  /*4740*/  ULOP3.LUT UR13, URZ, UR13, URZ, 0x33, !UPT ;  /* 0x0000000dff0d7292 */ /* 0x000fe4000f8e33ff */
[----:B--2---:R-:W-:Y:S02]  /*4750*/  UIADD3 UR5, UPT, UPT, UR9, -0x1, URZ ;  /* 0xffffffff09057890 */ /* 0x004fe4000fffe0ff */
[----:B------:R-:W-:Y:S02]  /*4760*/  ULOP3.LUT UR13, UR10, UR13, URZ, 0xc0, !UPT ;  /* 0x0000000d0a0d7292 */ /* 0x000fe4000f8ec0ff */
[----:B------:R-:W-:Y:S02]  /*4770*/  ULOP3.LUT UR5, UR5, UR11, URZ, 0xc0, !UPT ;  /* 0x0000000b05057292 */ /* 0x000fe4000f8ec0ff */
[----:B------:R-:W-:-:S02]  /*4780*/  UIADD3 UR13, UPT, UPT, UR13, UR15, URZ ;  /* 0x0000000f0d0d7290 */ /* 0x000fc4000fffe0ff */
[----:B---3--:R-:W-:Y:S02]  /*4790*/  UISETP.NE.AND UP0, UPT, UR8, 0x1, UPT ;  /* 0x000000010800788c */ /* 0x008fe4000bf05270 */
[----:B------:R-:W-:Y:S02]  /*47a0*/  UIMAD UR5, UR14, UR9, UR5 ;  /* 0x000000090e0572a4 */ /* 0x000fe4000f8e0205 */
[----:B----4-:R-:W-:-:S04]  /*47b0*/  UIMAD UR12, UR13, UR12, UR28 ;  /* 0x0000000c0d0c72a4 */ /* 0x010fc8000f8e021c */
[----:B------:R-:W-:Y:S02]  /*47c0*/  USEL UR20, UR12, UR5, !UP0 ;  /* 0x000000050c147287 */ /* 0x000fe4000c000000 */
[----:B------:R-:W-:-:S12]  /*47d0*/  USEL UR21, UR5, UR12, !UP0 ;  /* 0x0000000c05157287 */ /* 0x000fd8000c000000 */
.L_x_125:
[----:B------:R-:W-:-:S09]  /*47e0*/  UISETP.GE.AND UP0, UPT, UR46, 0x2, UPT ;  /* 0x000000022e00788c */ /* 0x000fd2000bf06270 */
[----:B------:R-:W-:Y:S05]  /*47f0*/  BRA.U !UP0, `(.L_x_135) ;  /* 0x0000000108207547 */ /* 0x000fea000b800000 */
[----:B------:R-:W1:Y:S02]  /*4800*/  LDCU UR5, c[0x0][0x36c] ;  /* 0x00006d80ff0577ac */ /* 0x000e640008000800 */
[----:B-1----:R-:W-:-:S09]  /*4810*/  UISETP.EQ.U32.AND UP0, UPT, UR5, 0x1, UPT ;  /* 0x000000010500788c */ /* 0x002fd2000bf02070 */
[----:B------:R-:W-:Y:S05]  /*4820*/  BRA.U !UP0, `(.L_x_136) ;  /* 0x00000001080c7547 */ /* 0x000fea000b800000 */
[----:B------:R-:W-:Y:S01]  /*4830*/  UCGABAR_WAIT ;  /* 0x0000000000007dc7 */ /* 0x000fe20008000000 */
[----:B------:R-:W-:Y:S01]  /*4840*/  CCTL.IVALL ;  /* 0x00000000ff00798f */ /* 0x000fe20002000000 */
[----:B------:R-:W-:Y:S05]  /*4850*/  BRA `(.L_x_137) ;  /* 0x00000000000c7947 */ /* 0x000fea0003800000 */
.L_x_136:
[----:B------:R-:W-:Y:S06]  /*4860*/  BAR.SYNC.DEFER_BLOCKING 0x0 ;  /* 0x0000000000007b1d */ /* 0x000fec0000010000 */
[----:B------:R-:W-:Y:S05]  /*4870*/  BRA `(.L_x_137) ;  /* 0x0000000000047947 */ /* 0x000fea0003800000 */
.L_x_135:
[----:B------:R-:W-:Y:S06]  /*4880*/  BAR.SYNC.DEFER_BLOCKING 0x0 ;  /* 0x0000000000007b1d */ /* 0x000fec0000010000 */
.L_x_137:
[----:B------:R-:W-:-:S13]  /*4890*/  LOP3.LUT P0, RZ, R65, 0x2, RZ, 0xc0, !PT ;  /* 0x0000000241ff7812 */ /* 0x000fda000780c0ff */
[----:B------:R-:W-:Y:S05]  /*48a0*/  @P0 EXIT ;  /* 0x000000000000094d */ /* 0x000fea0003800000 */
[----:B------:R-:W1:Y:S01]  /*48b0*/  S2UR UR5, SR_CgaCtaId ;  /* 0x00000000000579c3 */ /* 0x000e620000008800 */
[----:B------:R-:W-:-:S09]  /*48c0*/  UISETP.NE.AND UP0, UPT, UR37, 0x2, UPT ;  /* 0x000000022500788c */ /* 0x000fd2000bf05270 */
[----:B------:R-:W-:Y:S05]  /*48d0*/  BRA.U UP0, `(.L_x_138) ;  /* 0x0000001d00c07547 */ /* 0x000fea000b800000 */
[----:B------:R-:W-:-:S05]  /*48e0*/  CS2R.32 R5, SR_CgaSize ;  /* 0x0000000000057805 */ /* 0x000fca0000008a00 */
[----:B------:R-:W-:-:S06]  /*48f0*/  IMAD R5, R5, -0xa0, RZ ;  /* 0xffffff6005057824 */ /* 0x000fcc00078e02ff */
[----:B------:R-:W2:Y:S01]  /*4900*/  LDC R5, c[0x0][R5+0x2a4] ;  /* 0x0000a90005057b82 */ /* 0x000ea20000000800 */
[----:B------:R-:W3:Y:S01]  /*4910*/  I2F.U32.RP R0, UR7 ;  /* 0x0000000700007d06 */ /* 0x000ee20008209000 */
[----:B------:R-:W-:Y:S02]  /*4920*/  UIADD3 UR18, UPT, UPT, UR7, 0x1, URZ ;  /* 0x0000000107127890 */ /* 0x000fe4000fffe0ff */
[----:B------:R-:W-:Y:S02]  /*4930*/  ULOP3.LUT UR14, UR32, 0x4000, URZ, 0x3c, !UPT ;  /* 0x00004000200e7892 */ /* 0x000fe4000f8e3cff */
[----:B------:R-:W-:Y:S01]  /*4940*/  ULEA.HI UR18, UR18, UR18, URZ, 0x1 ;  /* 0x0000001212127291 */ /* 0x000fe2000f8f08ff */
[----:B------:R-:W-:Y:S02]  /*4950*/  UMOV UR15, 0x1 ;  /* 0x00000001000f7882 */ /* 0x000fe40000000000 */
[----:B-----5:R-:W4:Y:S01]  /*4960*/  I2F.U32.RP R8, UR32 ;  /* 0x0000002000087d06 */ /* 0x020f220008209000 */
[----:B------:R-:W-:-:S02]  /*4970*/  USHF.R.S32.HI UR10, URZ, 0x1, UR18 ;  /* 0x00000001ff0a7899 */ /* 0x000fc40008011412 */
[----:B------:R-:W-:Y:S02]  /*4980*/  UISETP.GE.AND UP2, UPT, UR14, URZ, UPT ;  /* 0x000000ff0e00728c */ /* 0x000fe4000bf46270 */
[----:B------:R-:W-:Y:S02]  /*4990*/  USHF.L.U32 UR14, UR15, UR7, URZ ;  /* 0x000000070f0e7299 */ /* 0x000fe400080006ff */
[----:B------:R-:W-:Y:S01]  /*49a0*/  IMAD.U32 R4, RZ, RZ, UR10 ;  /* 0x0000000aff047e24 */ /* 0x000fe2000f8e00ff */
[----:B---3--:R-:W3:Y:S01]  /*49b0*/  MUFU.RCP R0, R0 ;  /* 0x0000000000007308 */ /* 0x008ee20000001000 */
[----:B------:R-:W-:Y:S01]  /*49c0*/  ULOP3.LUT UR14, UR14, 0x1, URZ, 0xfc, !UPT ;  /* 0x000000010e0e7892 */ /* 0x000fe2000f8efcff */
[----:B------:R-:W-:Y:S01]  /*49d0*/  UMOV UR30, URZ ;  /* 0x000000ff001e7c82 */ /* 0x000fe20008000000 */
[----:B------:R-:W-:Y:S02]  /*49e0*/  USHF.L.U32 UR24, UR7, 0x1, URZ ;  /* 0x0000000107187899 */ /* 0x000fe400080006ff */
[----:B------:R-:W-:Y:S01]  /*49f0*/  ULOP3.LUT UR17, UR14, 0xffff, URZ, 0xc0, !UPT ;  /* 0x0000ffff0e117892 */ /* 0x000fe2000f8ec0ff */
[----:B--2---:R-:W-:-:S02]  /*4a00*/  IABS R2, R5 ;  /* 0x0000000500027213 */ /* 0x004fc40000000000 */
[----:B------:R-:W2:Y:S01]  /*4a10*/  I2F.U32.RP R7, UR10 ;  /* 0x0000000a00077d06 */ /* 0x000ea20008209000 */
[----:B------:R-:W-:Y:S01]  /*4a20*/  UIADD3 UR16, UPT, UPT, URZ, -UR10, URZ ;  /* 0x8000000aff107290 */ /* 0x000fe2000fffe0ff */
[----:B------:R-:W-:Y:S01]  /*4a30*/  R2UR UR6, R2 ;  /* 0x00000000020672ca */ /* 0x000fe200000e0000 */
[----:B------:R-:W-:Y:S02]  /*4a40*/  USHF.L.U32 UR24, UR17, UR24, URZ ;  /* 0x0000001811187299 */ /* 0x000fe400080006ff */
[----:B-1----:R-:W-:-:S03]  /*4a50*/  USHF.R.U32.HI UR9, URZ, 0x1, UR5 ;  /* 0x00000001ff097899 */ /* 0x002fc60008011605 */
[----:B----4-:R-:W1:Y:S01]  /*4a60*/  MUFU.RCP R2, R8 ;  /* 0x0000000800027308 */ /* 0x010e620000001000 */
[----:B---3--:R-:W-:Y:S01]  /*4a70*/  VIADD R3, R0, 0xffffffe ;  /* 0x0ffffffe00037836 */ /* 0x008fe20000000000 */
[----:B------:R-:W-:Y:S01]  /*4a80*/  IABS R0, R4 ;  /* 0x0000000400007213 */ /* 0x000fe20000000000 */
[----:B------:R-:W-:Y:S01]  /*4a90*/  ULOP3.LUT UR24, UR14, UR24, URZ, 0xfc, !UPT ;  /* 0x000000180e187292 */ /* 0x000fe2000f8efcff */
[----:B------:R-:W-:Y:S02]  /*4aa0*/  UMOV UR26, URZ ;  /* 0x000000ff001a7c82 */ /* 0x000fe40008000000 */
[----:B------:R-:W-:Y:S01]  /*4ab0*/  R2UR UR4, R0 ;  /* 0x00000000000472ca */ /* 0x000fe200000e0000 */
[----:B------:R-:W-:Y:S01]  /*4ac0*/  UMOV UR28, URZ ;  /* 0x000000ff001c7c82 */ /* 0x000fe20008000000 */
[----:B------:R-:W3:Y:S01]  /*4ad0*/  I2F.RP R6, UR6 ;  /* 0x0000000600067d06 */ /* 0x000ee20008209400 */
[----:B------:R-:W-:Y:S02]  /*4ae0*/  UISETP.NE.U32.AND UP1, UPT, UR7, URZ, UPT ;  /* 0x000000ff0700728c */ /* 0x000fe4000bf25070 */
[----:B------:R-:W-:-:S02]  /*4af0*/  USHF.L.U32 UR13, UR7, 0x2, URZ ;  /* 0x00000002070d7899 */ /* 0x000fc400080006ff */
[----:B------:R-:W-:Y:S02]  /*4b00*/  ULOP3.LUT UR23, UR24, 0xffff, URZ, 0xc0, !UPT ;  /* 0x0000ffff18177892 */ /* 0x000fe4000f8ec0ff */
[----:B------:R-:W-:Y:S01]  /*4b10*/  UISETP.NE.U32.AND UP0, UPT, UR10, URZ, UPT ;  /* 0x000000ff0a00728c */ /* 0x000fe2000bf05070 */
[----:B--2---:R-:W2:Y:S01]  /*4b20*/  MUFU.RCP R7, R7 ;  /* 0x0000000700077308 */ /* 0x004ea20000001000 */
[----:B-1----:R-:W-:Y:S01]  /*4b30*/  VIADD R2, R2, 0xffffffe ;  /* 0x0ffffffe02027836 */ /* 0x002fe20000000000 */
[----:B------:R-:W-:Y:S02]  /*4b40*/  ULOP3.LUT UR18, UR18, 0xfffffffe, URZ, 0xc0, !UPT ;  /* 0xfffffffe12127892 */ /* 0x000fe4000f8ec0ff */
[----:B------:R-:W-:Y:S02]  /*4b50*/  USHF.L.U32 UR13, UR23, UR13, URZ ;  /* 0x0000000d170d7299 */ /* 0x000fe400080006ff */
[----:B------:R-:W-:Y:S02]  /*4b60*/  UIADD3 UR22, UPT, UPT, -UR46, 0x10, URZ ;  /* 0x000000102e167890 */ /* 0x000fe4000fffe1ff */
[----:B------:R-:W1:Y:S01]  /*4b70*/  F2I.FTZ.U32.TRUNC.NTZ R3, R3 ;  /* 0x0000000300037305 */ /* 0x000e62000021f000 */
[----:B------:R-:W-:-:S02]  /*4b80*/  UIADD3 UR18, UPT, UPT, -UR18, 0x10, URZ ;  /* 0x0000001012127890 */ /* 0x000fc4000fffe1ff */
[----:B------:R-:W-:Y:S01]  /*4b90*/  ULOP3.LUT UR13, UR24, UR13, URZ, 0xfc, !UPT ;  /* 0x0000000d180d7292 */ /* 0x000fe2000f8efcff */
[----:B------:R-:W-:Y:S01]  /*4ba0*/  UMOV UR11, 0xffff ;  /* 0x0000ffff000b7882 */ /* 0x000fe20000000000 */
[----:B------:R-:W-:-:S03]  /*4bb0*/  USHF.L.U32 UR12, UR7, 0x3, URZ ;  /* 0x00000003070c7899 */ /* 0x000fc600080006ff */
[----:B---3--:R-:W3:Y:S01]  /*4bc0*/  MUFU.RCP R6, R6 ;  /* 0x0000000600067308 */ /* 0x008ee20000001000 */
[----:B--2---:R-:W-:Y:S01]  /*4bd0*/  VIADD R0, R7, 0xffffffe ;  /* 0x0ffffffe07007836 */ /* 0x004fe20000000000 */
[----:B------:R-:W-:Y:S02]  /*4be0*/  USHF.R.U32.HI UR22, URZ, UR22, UR11 ;  /* 0x00000016ff167299 */ /* 0x000fe4000801160b */
[----:B------:R-:W-:Y:S02]  /*4bf0*/  USHF.R.U32.HI UR18, URZ, UR18, UR11 ;  /* 0x00000012ff127299 */ /* 0x000fe4000801160b */
[----:B------:R-:W-:Y:S01]  /*4c00*/  ULOP3.LUT UR11, UR13, 0xffff, URZ, 0xc0, !UPT ;  /* 0x0000ffff0d0b7892 */ /* 0x000fe2000f8ec0ff */
[----:B-1----:R-:W-:Y:S01]  /*4c10*/  R2UR UR31, R3 ;  /* 0x00000000031f72ca */ /* 0x002fe200000e0000 */
[----:B------:R-:W-:Y:S01]  /*4c20*/  I2F.RP R7, UR4 ;  /* 0x0000000400077d06 */ /* 0x000fe20008209400 */
[----:B------:R-:W-:Y:S02]  /*4c30*/  UISETP.NE.U32.AND UP6, UPT, UR32, URZ, UPT ;  /* 0x000000ff2000728c */ /* 0x000fe4000bfc5070 */
[----:B------:R-:W-:-:S02]  /*4c40*/  USHF.L.U32 UR11, UR11, UR12, URZ ;  /* 0x0000000c0b0b7299 */ /* 0x000fc400080006ff */
[----:B------:R-:W-:Y:S02]  /*4c50*/  ULOP3.LUT UR8, URZ, UR32, URZ, 0x33, !UPT ;  /* 0x00000020ff087292 */ /* 0x000fe4000f8e33ff */
[----:B------:R-:W-:Y:S01]  /*4c60*/  UISETP.NE.AND UP5, UPT, UR32, URZ, UPT ;  /* 0x000000ff2000728c */ /* 0x000fe2000bfa5270 */
[----:B------:R-:W1:Y:S01]  /*4c70*/  F2I.FTZ.U32.TRUNC.NTZ R0, R0 ;  /* 0x0000000000007305 */ /* 0x000e62000021f000 */
[----:B---3--:R-:W-:Y:S01]  /*4c80*/  VIADD R3, R6, 0xffffffe ;  /* 0x0ffffffe06037836 */ /* 0x008fe20000000000 */
[----:B------:R-:W-:Y:S02]  /*4c90*/  USHF.L.U32 UR19, UR33, 0x7, URZ ;  /* 0x0000000721137899 */ /* 0x000fe400080006ff */
[----:B------:R-:W-:Y:S02]  /*4ca0*/  UIADD3 UR15, UPT, UPT, URZ, -UR31, URZ ;  /* 0x8000001fff0f7290 */ /* 0x000fe4000fffe0ff */
[----:B------:R-:W-:Y:S02]  /*4cb0*/  ULOP3.LUT UR19, UR19, 0x80, URZ, 0xc0, !UPT ;  /* 0x0000008013137892 */ /* 0x000fe4000f8ec0ff */
[----:B------:R-:W2:Y:S01]  /*4cc0*/  F2I.FTZ.U32.TRUNC.NTZ R3, R3 ;  /* 0x0000000300037305 */ /* 0x000ea2000021f000 */
[----:B------:R-:W-:-:S04]  /*4cd0*/  UIMAD UR15, UR15, UR7, URZ ;  /* 0x000000070f0f72a4 */ /* 0x000fc8000f8e02ff */
[----:B------:R-:W-:Y:S01]  /*4ce0*/  UIMAD.WIDE.U32 UR34, UR31, UR15, UR30 ;  /* 0x0000000f1f2272a5 */ /* 0x000fe2000f8e001e */
[----:B-1----:R-:W-:Y:S02]  /*4cf0*/  R2UR UR31, R0 ;  /* 0x00000000001f72ca */ /* 0x002fe400000e0000 */
[----:B------:R-:W1:Y:S04]  /*4d00*/  F2I.FTZ.U32.TRUNC.NTZ R2, R2 ;  /* 0x0000000200027305 */ /* 0x000e68000021f000 */
[----:B------:R-:W-:Y:S02]  /*4d10*/  UMOV UR17, UR35 ;  /* 0x0000002300117c82 */ /* 0x000fe40008000000 */
[----:B------:R-:W-:Y:S01]  /*4d20*/  UIMAD.WIDE.U32 UR34, UR17, UR5, URZ ;  /* 0x00000005112272a5 */ /* 0x000fe2000f8e00ff */
[----:B--2---:R-:W-:Y:S01]  /*4d30*/  R2UR UR27, R3 ;  /* 0x00000000031b72ca */ /* 0x004fe200000e0000 */
[----:B------:R-:W2:Y:S03]  /*4d40*/  MUFU.RCP R7, R7 ;  /* 0x0000000700077308 */ /* 0x000ea60000001000 */
[----:B------:R-:W-:-:S02]  /*4d50*/  UIMAD UR16, UR16, UR31, URZ ;  /* 0x0000001f101072a4 */ /* 0x000fc4000f8e02ff */
[----:B------:R-:W-:Y:S01]  /*4d60*/  UMOV UR25, UR35 ;  /* 0x0000002300197c82 */ /* 0x000fe20008000000 */
[----:B-1----:R-:W-:Y:S01]  /*4d70*/  R2UR UR29, R2 ;  /* 0x00000000021d72ca */ /* 0x002fe200000e0000 */
[----:B------:R-:W-:Y:S01]  /*4d80*/  UIADD3 UR17, UPT, UPT, -UR25, URZ, URZ ;  /* 0x000000ff19117290 */ /* 0x000fe2000fffe1ff */
[----:B------:R-:W-:Y:S01]  /*4d90*/  IABS R2, R5 ;  /* 0x0000000500027213 */ /* 0x000fe20000000000 */
[----:B------:R-:W-:-:S03]  /*4da0*/  UIMAD.WIDE.U32 UR30, UR31, UR16, UR30 ;  /* 0x000000101f1e72a5 */ /* 0x000fc6000f8e001e */
[----:B------:R-:W-:Y:S01]  /*4db0*/  UIADD3 UR14, UPT, UPT, URZ, -UR27, URZ ;  /* 0x8000001bff0e7290 */ /* 0x000fe2000fffe0ff */
[----:B------:R-:W-:Y:S01]  /*4dc0*/  IMAD.MOV R2, RZ, RZ, -R2 ;  /* 0x000000ffff027224 */ /* 0x000fe200078e0a02 */
[----:B------:R-:W-:Y:S01]  /*4dd0*/  UIMAD UR5, UR7, UR17, UR5 ;  /* 0x00000011070572a4 */ /* 0x000fe2000f8e0205 */
[----:B--2---:R-:W-:Y:S01]  /*4de0*/  VIADD R0, R7, 0xffffffe ;  /* 0x0ffffffe07007836 */ /* 0x004fe20000000000 */
[----:B------:R-:W-:-:S03]  /*4df0*/  UIMAD UR16, UR14, UR6, URZ ;  /* 0x000000060e1072a4 */ /* 0x000fc6000f8e02ff */
[----:B------:R-:W-:Y:S01]  /*4e00*/  R2UR UR14, R2 ;  /* 0x00000000020e72ca */ /* 0x000fe200000e0000 */
[----:B------:R-:W-:Y:S02]  /*4e10*/  UIADD3 UR15, UPT, UPT, URZ, -UR29, URZ ;  /* 0x8000001dff0f7290 */ /* 0x000fe4000fffe0ff */
[----:B------:R-:W-:Y:S01]  /*4e20*/  UIMAD.WIDE.U32 UR26, UR27, UR16, UR26 ;  /* 0x000000101b1a72a5 */ /* 0x000fe2000f8e001a */
[----:B------:R-:W1:Y:S01]  /*4e30*/  F2I.FTZ.U32.TRUNC.NTZ R0, R0 ;  /* 0x0000000000007305 */ /* 0x000e62000021f000 */
[----:B------:R-:W-:Y:S02]  /*4e40*/  UIMAD UR15, UR15, UR32, URZ ;  /* 0x000000200f0f72a4 */ /* 0x000fe4000f8e02ff */
[----:B------:R-:W-:Y:S02]  /*4e50*/  UISETP.GE.U32.AND UP3, UPT, UR5, UR7, UPT ;  /* 0x000000070500728c */ /* 0x000fe4000bf66070 */
[----:B------:R-:W-:Y:S02]  /*4e60*/  UIMAD.WIDE.U32 UR28, UR29, UR15, UR28 ;  /* 0x0000000f1d1c72a5 */ /* 0x000fe4000f8e001c */
[----:B------:R-:W-:Y:S01]  /*4e70*/  UIMAD.WIDE.U32 UR30, UR31, UR9, URZ ;  /* 0x000000091f1e72a5 */ /* 0x000fe2000f8e00ff */
[----:B------:R-:W-:Y:S01]  /*4e80*/  UMOV UR15, UR27 ;  /* 0x0000001b000f7c82 */ /* 0x000fe20008000000 */
[----:B------:R-:W-:Y:S01]  /*4e90*/  UMOV UR16, URZ ;  /* 0x000000ff00107c82 */ /* 0x000fe20008000000 */
[----:B------:R-:W-:-:S04]  /*4ea0*/  UIMAD.WIDE.U32 UR26, UR15, 0x4000, URZ ;  /* 0x000040000f1a78a5 */ /* 0x000fc8000f8e00ff */
[----:B------:R-:W-:Y:S01]  /*4eb0*/  @UP3 UIADD3 UR5, UPT, UPT, UR5, -UR7, URZ ;  /* 0x8000000705053290 */ /* 0x000fe2000fffe0ff */
[----:B-1----:R-:W-:Y:S01]  /*4ec0*/  R2UR UR17, R0 ;  /* 0x00000000001172ca */ /* 0x002fe200000e0000 */
[----:B------:R-:W-:Y:S01]  /*4ed0*/  UIMAD UR14, UR27, UR14, 0x4000 ;  /* 0x000040001b0e74a4 */ /* 0x000fe2000f8e020e */
[----:B------:R-:W-:Y:S01]  /*4ee0*/  IABS R0, R4 ;  /* 0x0000000400007213 */ /* 0x000fe20000000000 */
[----:B------:R-:W-:Y:S02]  /*4ef0*/  @UP3 UIADD3 UR25, UPT, UPT, UR25, 0x1, URZ ;  /* 0x0000000119193890 */ /* 0x000fe4000fffe0ff */
[----:B------:R-:W-:Y:S02]  /*4f00*/  UISETP.GT.U32.AND UP3, UPT, UR6, UR14, UPT ;  /* 0x0000000e0600728c */ /* 0x000fe4000bf64070 */
[----:B------:R-:W-:Y:S01]  /*4f10*/  UISETP.GE.U32.AND UP4, UPT, UR5, UR7, UPT ;  /* 0x000000070500728c */ /* 0x000fe2000bf86070 */
[----:B------:R-:W-:Y:S02]  /*4f20*/  IMAD.MOV R0, RZ, RZ, -R0 ;  /* 0x000000ffff007224 */ /* 0x000fe400078e0a00 */
[----:B------:R-:W-:-:S02]  /*4f30*/  UMOV UR5, UR31 ;  /* 0x0000001f00057c82 */ /* 0x000fc40008000000 */
[----:B------:R-:W-:Y:S02]  /*4f40*/  UIADD3 UR5, UPT, UPT, -UR5, URZ, URZ ;  /* 0x000000ff05057290 */ /* 0x000fe4000fffe1ff */
[----:B------:R-:W-:Y:S02]  /*4f50*/  UIADD3 UR15, UPT, UPT, URZ, -UR17, URZ ;  /* 0x80000011ff0f7290 */ /* 0x000fe4000fffe0ff */
[----:B------:R-:W-:Y:S01]  /*4f60*/  UIMAD UR5, UR10, UR5, UR9 ;  /* 0x000000050a0572a4 */ /* 0x000fe2000f8e0209 */
[----:B------:R-:W-:Y:S01]  /*4f70*/  R2UR UR9, R0 ;  /* 0x00000000000972ca */ /* 0x000fe200000e0000 */
[----:B------:R-:W-:Y:S02]  /*4f80*/  UIMAD UR15, UR15, UR4, URZ ;  /* 0x000000040f0f72a4 */ /* 0x000fe4000f8e02ff */
[----:B------:R-:W-:Y:S02]  /*4f90*/  @!UP3 UIADD3 UR14, UPT, UPT, UR14, -UR6, URZ ;  /* 0x800000060e0eb290 */ /* 0x000fe4000fffe0ff */
[----:B------:R-:W-:-:S02]  /*4fa0*/  UIMAD.WIDE.U32 UR16, UR17, UR15, UR16 ;  /* 0x0000000f111072a5 */ /* 0x000fc4000f8e0010 */
[----:B------:R-:W-:Y:S02]  /*4fb0*/  @UP4 UIADD3 UR25, UPT, UPT, UR25, 0x1, URZ ;  /* 0x0000000119194890 */ /* 0x000fe4000fffe0ff */
[----:B------:R-:W-:Y:S02]  /*4fc0*/  @!UP1 ULOP3.LUT UR25, URZ, UR7, URZ, 0x33, !UPT ;  /* 0x00000007ff199292 */ /* 0x000fe4000f8e33ff */
[----:B------:R-:W-:Y:S02]  /*4fd0*/  UISETP.GE.U32.AND UP4, UPT, UR5, UR10, UPT ;  /* 0x0000000a0500728c */ /* 0x000fe4000bf86070 */
[----:B------:R-:W-:Y:S01]  /*4fe0*/  UISETP.GE.U32.AND UP1, UPT, UR14, UR6, UPT ;  /* 0x000000060e00728c */ /* 0x000fe2000bf26070 */
[----:B------:R-:W-:Y:S01]  /*4ff0*/  UMOV UR15, UR17 ;  /* 0x00000011000f7c82 */ /* 0x000fe20008000000 */
[----:B------:R-:W-:Y:S02]  /*5000*/  UIMAD.WIDE.U32 UR28, UR29, UR25, URZ ;  /* 0x000000191d1c72a5 */ /* 0x000fe4000f8e00ff */
[----:B------:R-:W-:-:S02]  /*5010*/  UIMAD.WIDE.U32 UR16, UR15, 0x4000, URZ ;  /* 0x000040000f1078a5 */ /* 0x000fc4000f8e00ff */
[----:B------:R-:W-:Y:S02]  /*5020*/  @!UP3 UIADD3 UR27, UPT, UPT, UR27, 0x1, URZ ;  /* 0x000000011b1bb890 */ /* 0x000fe4000fffe0ff */
[----:B------:R-:W-:Y:S02]  /*5030*/  UIADD3 UR6, UPT, UPT, -UR29, URZ, URZ ;  /* 0x000000ff1d067290 */ /* 0x000fe4000fffe1ff */
[----:B------:R-:W-:Y:S02]  /*5040*/  UIMAD UR15, UR17, UR9, 0x4000 ;  /* 0x00004000110f74a4 */ /* 0x000fe4000f8e0209 */
[----:B------:R-:W-:Y:S02]  /*5050*/  @UP4 UIADD3 UR5, UPT, UPT, -UR10, UR5, URZ ;  /* 0x000000050a054290 */ /* 0x000fe4000fffe1ff */
[----:B------:R-:W-:Y:S02]  /*5060*/  @UP1 UIADD3 UR27, UPT, UPT, UR27, 0x1, URZ ;  /* 0x000000011b1b1890 */ /* 0x000fe4000fffe0ff */
[----:B------:R-:W-:-:S02]  /*5070*/  UIMAD UR6, UR32, UR6, UR25 ;  /* 0x00000006200672a4 */ /* 0x000fc4000f8e0219 */
[----:B------:R-:W-:Y:S02]  /*5080*/  UISETP.GT.U32.AND UP1, UPT, UR4, UR15, UPT ;  /* 0x0000000f0400728c */ /* 0x000fe4000bf24070 */
[----:B------:R-:W-:Y:S02]  /*5090*/  UISETP.GE.U32.AND UP4, UPT, UR5, UR10, UPT ;  /* 0x0000000a0500728c */ /* 0x000fe4000bf86070 */
[----:B------:R-:W-:Y:S02]  /*50a0*/  UISETP.GE.U32.AND UP3, UPT, UR6, UR32, UPT ;  /* 0x000000200600728c */ /* 0x000fe4000bf66070 */
[----:B------:R-:W-:Y:S02]  /*50b0*/  ULOP3.LUT UR14, URZ, UR10, URZ, 0x33, !UPT ;  /* 0x0000000aff0e7292 */ /* 0x000fe4000f8e33ff */
[----:B------:R-:W-:Y:S02]  /*50c0*/  ULOP3.LUT UR9, UR10, 0x4000, URZ, 0x3c, !UPT ;  /* 0x000040000a097892 */ /* 0x000fe4000f8e3cff */
[----:B------:R-:W-:-:S02]  /*50d0*/  @!UP2 UIADD3 UR27, UPT, UPT, -UR27, URZ, URZ ;  /* 0x000000ff1b1ba290 */ /* 0x000fc4000fffe1ff */
[----:B------:R-:W-:Y:S02]  /*50e0*/  @!UP1 UIADD3 UR15, UPT, UPT, UR15, -UR4, URZ ;  /* 0x800000040f0f9290 */ /* 0x000fe4000fffe0ff */
[----:B------:R-:W-:Y:S02]  /*50f0*/  @UP4 UIADD3 UR5, UPT, UPT, -UR10, UR5, URZ ;  /* 0x000000050a054290 */ /* 0x000fe4000fffe1ff */
[----:B------:R-:W-:Y:S02]  /*5100*/  @UP3 UIADD3 UR6, UPT, UPT, UR6, -UR32, URZ ;  /* 0x8000002006063290 */ /* 0x000fe4000fffe0ff */
[----:B------:R-:W-:Y:S02]  /*5110*/  UISETP.GE.U32.AND UP4, UPT, UR15, UR4, UPT ;  /* 0x000000040f00728c */ /* 0x000fe4000bf86070 */
[----:B------:R-:W-:Y:S02]  /*5120*/  USEL UR5, UR14, UR5, !UP0 ;  /* 0x000000050e057287 */ /* 0x000fe4000c000000 */
[----:B------:R-:W-:-:S02]  /*5130*/  @!UP1 UIADD3 UR17, UPT, UPT, UR17, 0x1, URZ ;  /* 0x0000000111119890 */ /* 0x000fc4000fffe0ff */
[----:B------:R-:W-:Y:S02]  /*5140*/  UISETP.GE.AND UP0, UPT, UR9, URZ, UPT ;  /* 0x000000ff0900728c */ /* 0x000fe4000bf06270 */
[----:B------:R-:W-:Y:S02]  /*5150*/  UISETP.GE.U32.AND UP1, UPT, UR6, UR32, UPT ;  /* 0x000000200600728c */ /* 0x000fe4000bf26070 */
[----:B------:R-:W-:Y:S02]  /*5160*/  UISETP.NE.AND UP3, UPT, UR10, URZ, UPT ;  /* 0x000000ff0a00728c */ /* 0x000fe4000bf65270 */
[----:B------:R-:W-:Y:S02]  /*5170*/  @UP4 UIADD3 UR17, UPT, UPT, UR17, 0x1, URZ ;  /* 0x0000000111114890 */ /* 0x000fe4000fffe0ff */
[----:B------:R-:W-:Y:S02]  /*5180*/  ULOP3.LUT UR4, UR22, UR13, UR11, 0xe0, !UPT ;  /* 0x0000000d16047292 */ /* 0x000fe4000f8ee00b */
[----:B------:R-:W-:-:S02]  /*5190*/  USEL UR13, UR8, UR27, !UP5 ;  /* 0x0000001b080d7287 */ /* 0x000fc4000e800000 */
[----:B------:R-:W-:Y:S02]  /*51a0*/  @!UP0 UIADD3 UR17, UPT, UPT, -UR17, URZ, URZ ;  /* 0x000000ff11118290 */ /* 0x000fe4000fffe1ff */
[----:B------:R-:W-:Y:S02]  /*51b0*/  @UP1 UIADD3 UR6, UPT, UPT, UR6, -UR32, URZ ;  /* 0x8000002006061290 */ /* 0x000fe4000fffe0ff */
[----:B------:R-:W-:Y:S02]  /*51c0*/  USEL UR12, UR14, UR17, !UP3 ;  /* 0x000000110e0c7287 */ /* 0x000fe4000d800000 */
[----:B------:R-:W-:Y:S02]  /*51d0*/  USEL UR6, UR8, UR6, !UP6 ;  /* 0x0000000608067287 */ /* 0x000fe4000f000000 */
[----:B------:R-:W-:Y:S02]  /*51e0*/  UIMAD UR12, UR5, UR12, URZ ;  /* 0x0000000c050c72a4 */ /* 0x000fe4000f8e02ff */
[----:B------:R-:W-:-:S02]  /*51f0*/  UIMAD UR13, UR6, UR13, URZ ;  /* 0x0000000d060d72a4 */ /* 0x000fc4000f8e02ff */
[----:B------:R-:W-:Y:S02]  /*5200*/  ULOP3.LUT UR25, UR18, 0x5555, URZ, 0xc0, !UPT ;  /* 0x0000555512197892 */ /* 0x000fe4000f8ec0ff */
[----:B------:R-:W-:Y:S02]  /*5210*/  ULOP3.LUT UR4, UR4, 0xffff, URZ, 0xc0, !UPT ;  /* 0x0000ffff04047892 */ /* 0x000fe4000f8ec0ff */
[----:B------:R-:W-:Y:S02]  /*5220*/  ULEA UR9, UR5, UR45, 0x1 ;  /* 0x0000002d05097291 */ /* 0x000fe4000f8e08ff */
[----:B------:R-:W-:Y:S02]  /*5230*/  UIMAD UR6, UR6, UR7, UR45 ;  /* 0x00000007060672a4 */ /* 0x000fe4000f8e022d */
[----:B------:R-:W-:Y:S02]  /*5240*/  ULEA.HI UR17, UR12, UR19, URZ, 0x19 ;  /* 0x000000130c117291 */ /* 0x000fe4000f8fc8ff */
[----:B------:R-:W-:-:S02]  /*5250*/  USHF.L.U32 UR14, UR4, UR9, URZ ;  /* 0x00000009040e7299 */ /* 0x000fc400080006ff */
[----:B------:R-:W-:Y:S02]  /*5260*/  ULOP3.LUT UR18, UR12, 0x7f, URZ, 0xc0, !UPT ;  /* 0x0000007f0c127892 */ /* 0x000fe4000f8ec0ff */
[----:B------:R-:W-:Y:S02]  /*5270*/  USHF.L.U32 UR25, UR25, UR6, URZ ;  /* 0x0000000619197299 */ /* 0x000fe400080006ff */
[----:B------:R-:W-:Y:S02]  /*5280*/  ULEA.HI UR19, UR13, UR19, URZ, 0x19 ;  /* 0x000000130d137291 */ /* 0x000fe4000f8fc8ff */
[----:B------:R-:W-:Y:S01]  /*5290*/  ULOP3.LUT UR22, UR13, 0x7f, URZ, 0xc0, !UPT ;  /* 0x0000007f0d167892 */ /* 0x000fe2000f8ec0ff */
[----:B------:R-:W1:-:S00]  /*52a0*/  USETMAXREG.DEALLOC.CTAPOOL 0x88 ;  /* 0x00000088000079c8 */ /* 0x000e4000080e0500 */
[----:B-1----:R-:W-:Y:S01]  /*52b0*/  LOP3.LUT P0, RZ, R65, 0x1, RZ, 0xc0, !PT ;  /* 0x0000000141ff7812 */ /* 0x002fe2000780c0ff */
[----:B------:R-:W-:Y:S01]  /*52c0*/  IMAD.MOV.U32 R19, RZ, RZ, 0x1 ;  /* 0x00000001ff137424 */ /* 0x000fe200078e00ff */
[----:B------:R-:W-:Y:S01]  /*52d0*/  PLOP3.LUT P2, PT, PT, PT, PT, 0x8, 0x80 ;  /* 0x000000000080781c */ /* 0x000fe20003f4e170 */
[----:B------:R-:W-:Y:S01]  /*52e0*/  IMAD.MOV.U32 R17, RZ, RZ, RZ ;  /* 0x000000ffff117224 */ /* 0x000fe200078e00ff */
[----:B------:R-:W-:Y:S01]  /*52f0*/  ISETP.NE.AND P3, PT, R9, RZ, P0 ;  /* 0x000000ff0900720c */ /* 0x000fe20000765270 */
[----:B------:R-:W-:Y:S01]  /*5300*/  UMOV UR24, URZ ;  /* 0x000000ff00187c82 */ /* 0x000fe20008000000 */
[----:B------:R-:W-:Y:S01]  /*5310*/  PRMT R18, RZ, 0x7610, R18 ;  /* 0x00007610ff127816 */ /* 0x000fe20000000012 */
[----:B------:R-:W-:-:S10]  /*5320*/  UMOV UR23, URZ ;  /* 0x000000ff00177c82 */ /* 0x000fd40008000000 */
.L_x_162:
[----:B------:R-:W1:Y:S02]  /*5330*/  LDC.64 R10, c[0x0][0x390] ;  /* 0x0000e400ff0a7b82 */ /* 0x000e640000000a00 */
[----:B-1--4-:R-:W-:-:S05]  /*5340*/  IMAD.WIDE R10, R16, 0xc, R10 ;  /* 0x0000000c100a7825 */ /* 0x012fca00078e020a */
[----:B------:R-:W2:Y:S02]  /*5350*/  LDG.E R0, desc[UR50][R10.64+0x8] ;  /* 0x000008320a007981 */ /* 0x000ea4000c1e1900 */
[----:B--2---:R-:W-:Y:S01]  /*5360*/  R2UR UR4, R0 ;  /* 0x00000000000472ca */ /* 0x004fe200000e0000 */
[----:B------:R-:W-:-:S14]  /*5370*/  @P2 BRA `(.L_x_139) ;  /* 0x0000000400bc2947 */ /* 0x000fdc0003800000 */
[----:B------:R-:W1:Y:S01]  /*5380*/  S2R R14, SR_LANEID ;  /* 0x00000000000e7919 */ /* 0x000e620000000000 */
[----:B------:R-:W-:Y:S02]  /*5390*/  ELECT P0, URZ, PT ;  /* 0x0000000000ff782f */ /* 0x000fe40003800000 */
[----:B------:R-:W-:Y:S01]  /*53a0*/  LOP3.LUT R0, R18, 0xffff, RZ, 0xc0, !PT ;  /* 0x0000ffff12007812 */ /* 0x000fe200078ec0ff */
[----:B------:R-:W-:Y:S01]  /*53b0*/  BSSY.RECONVERGENT B0, `(.L_x_140) ;  /* 0x0000051000007945 */ /* 0x000fe20003800200 */
[----:B------:R-:W2:Y:S01]  /*53c0*/  S2R R3, SR_CgaCtaId ;  /* 0x0000000000037919 */ /* 0x000ea20000008800 */
[----:B------:R-:W-:Y:S02]  /*53d0*/  MOV R2, 0x400 ;  /* 0x0000040000027802 */ /* 0x000fe40000000f00 */
[----:B------:R-:W-:-:S04]  /*53e0*/  SHF.R.U32.HI R0, RZ, 0x1, R0 ;  /* 0x00000001ff007819 */ /* 0x000fc80000011600 */
[----:B------:R-:W-:Y:S01]  /*53f0*/  LOP3.LUT R15, R0, 0xffff, RZ, 0xc0, !PT ;  /* 0x0000ffff000f7812 */ /* 0x000fe200078ec0ff */
[----:B-1----:R-:W-:Y:S01]  /*5400*/  IMAD.SHL.U32 R14, R14, 0x4, RZ ;  /* 0x000000040e0e7824 */ /* 0x002fe200078e00ff */
[----:B--2---:R-:W-:-:S04]  /*5410*/  LEA R3, R3, R2, 0x18 ;  /* 0x0000000203037211 */ /* 0x004fc800078ec0ff */
[----:B------:R-:W-:Y:S01]  /*5420*/  IADD3 R0, PT, PT, R14, 0x480, R3 ;  /* 0x000004800e007810 */ /* 0x000fe20007ffe003 */
[----:B------:R-:W-:Y:S06]  /*5430*/  @!P0 BRA `(.L_x_141) ;  /* 0x0000000400208947 */ /* 0x000fec0003800000 */
[----:B------:R-:W1:Y:S01]  /*5440*/  LDC.64 R24, c[0x0][0x830] ;  /* 0x00020c00ff187b82 */ /* 0x000e620000000a00 */
[----:B------:R-:W2:Y:S04]  /*5450*/  LDG.E R9, desc[UR50][R10.64] ;  /* 0x000000320a097981 */ /* 0x000ea8000c1e1900 */
[----:B------:R3:W4:Y:S03]  /*5460*/  LDG.E R5, desc[UR50][R10.64+0x4] ;  /* 0x000004320a057981 */ /* 0x000726000c1e1900 */
[----:B------:R-:W5:Y:S08]  /*5470*/  LDC.64 R22, c[0x0][0x840] ;  /* 0x00021000ff167b82 */ /* 0x000f700000000a00 */
[----:B------:R-:W3:Y:S01]  /*5480*/  LDC.64 R6, c[0x0][0x828] ;  /* 0x00020a00ff067b82 */ /* 0x000ee20000000a00 */
[----:B-1----:R-:W-:-:S07]  /*5490*/  IMAD.WIDE R24, R16, 0x8, R24 ;  /* 0x0000000810187825 */ /* 0x002fce00078e0218 */
[----:B------:R-:W1:Y:S01]  /*54a0*/  LDC.64 R2, c[0x0][0x838] ;  /* 0x00020e00ff027b82 */ /* 0x000e620000000a00 */
[----:B------:R-:W2:Y:S01]  /*54b0*/  LDG.E.64 R24, desc[UR50][R24.64] ;  /* 0x0000003218187981 */ /* 0x000ea2000c1e1b00 */
[----:B-----5:R-:W-:-:S06]  /*54c0*/  IMAD.WIDE R22, R16, 0x8, R22 ;  /* 0x0000000810167825 */ /* 0x020fcc00078e0216 */
[----:B------:R-:W5:Y:S01]  /*54d0*/  LDG.E.64 R22, desc[UR50][R22.64] ;  /* 0x0000003216167981 */ /* 0x000f62000c1e1b00 */
[----:B---3--:R-:W-:-:S06]  /*54e0*/  IMAD.WIDE R28, R16, 0x8, R6 ;  /* 0x00000008101c7825 */ /* 0x008fcc00078e0206 */
[----:B------:R-:W3:Y:S01]  /*54f0*/  LDG.E.64 R28, desc[UR50][R28.64] ;  /* 0x000000321c1c7981 */ /* 0x000ee2000c1e1b00 */
[----:B-1----:R-:W-:-:S06]  /*5500*/  IMAD.WIDE R26, R16, 0x8, R2 ;  /* 0x00000008101a7825 */ /* 0x002fcc00078e0202 */
[----:B------:R-:W3:Y:S01]  /*5510*/  LDG.E.64 R26, desc[UR50][R26.64] ;  /* 0x000000321a1a7981 */ /* 0x000ee2000c1e1b00 */
[----:B------:R-:W1:Y:S01]  /*5520*/  S2UR UR5, SR_CgaCtaId ;  /* 0x00000000000579c3 */ /* 0x000e620000008800 */
[----:B------:R-:W-:Y:S02]  /*5530*/  UMOV UR6, 0x400 ;  /* 0x0000040000067882 */ /* 0x000fe40000000000 */
[----:B-1----:R-:W-:-:S09]  /*5540*/  ULEA UR5, UR5, UR6, 0x18 ;  /* 0x0000000605057291 */ /* 0x002fd2000f8ec0ff */
[----:B------:R-:W1:Y:S04]  /*5550*/  LDS R7, [UR5+0x49c] ;  /* 0x00049c05ff077984 */ /* 0x000e680008000800 */
[----:B------:R-:W1:Y:S01]  /*5560*/  LDS R4, [UR5+0x51c] ;  /* 0x00051c05ff047984 */ /* 0x000e620008000800 */
[----:B------:R-:W-:Y:S02]  /*5570*/  UIADD3 UR7, UPT, UPT, UR5, 0x480, URZ ;  /* 0x0000048005077890 */ /* 0x000fe4000fffe0ff */
[----:B------:R-:W-:-:S04]  /*5580*/  UIADD3 UR6, UPT, UPT, UR5, 0x500, URZ ;  /* 0x0000050005067890 */ /* 0x000fc8000fffe0ff */
[----:B------:R-:W-:-:S05]  /*5590*/  IMAD.U32 R12, RZ, RZ, UR7 ;  /* 0x00000007ff0c7e24 */ /* 0x000fca000f8e00ff */
[----:B------:R-:W-:Y:S02]  /*55a0*/  SHF.R.U64 R12, R12, 0x4, RZ ;  /* 0x000000040c0c7819 */ /* 0x000fe400000012ff */
[----:B------:R-:W-:Y:S01]  /*55b0*/  CS2R R10, SRZ ;  /* 0x00000000000a7805 */ /* 0x000fe2000001ff00 */
[----:B------:R-:W-:Y:S04]  /*55c0*/  STS [UR5+0x4b0], RZ ;  /* 0x0004b0ffff007988 */ /* 0x000fe80008000805 */
[----:B------:R-:W-:Y:S04]  /*55d0*/  STS [UR5+0x490], R12 ;  /* 0x0004900cff007988 */ /* 0x000fe80008000805 */
[----:B------:R-:W-:Y:S04]  /*55e0*/  STS [UR5+0x494], R12 ;  /* 0x0004940cff007988 */ /* 0x000fe80008000805 */
[----:B------:R-:W-:Y:S01]  /*55f0*/  STS [UR5+0x530], RZ ;  /* 0x000530ffff007988 */ /* 0x000fe20008000805 */
[----:B--2---:R-:W-:-:S04]  /*5600*/  LOP3.LUT R16, R25, 0x1fffffff, RZ, 0xc0, !PT ;  /* 0x1fffffff19107812 */ /* 0x004fc800078ec0ff */
[----:B------:R-:W-:Y:S02]  /*5610*/  SHF.R.U32.HI R2, RZ, 0x4, R16 ;  /* 0x00000004ff027819 */ /* 0x000fe40000011610 */
[----:B-----5:R-:W-:-:S04]  /*5620*/  LOP3.LUT R20, R23, 0x1fffffff, RZ, 0xc0, !PT ;  /* 0x1fffffff17147812 */ /* 0x020fc800078ec0ff */
[----:B------:R-:W-:Y:S02]  /*5630*/  SHF.R.U32.HI R3, RZ, 0x4, R20 ;  /* 0x00000004ff037819 */ /* 0x000fe40000011614 */
[----:B-1----:R-:W-:Y:S02]  /*5640*/  LOP3.LUT R2, R7, 0xf, R2, 0xb8, !PT ;  /* 0x0000000f07027812 */ /* 0x002fe400078eb802 */
[----:B------:R-:W-:-:S03]  /*5650*/  LOP3.LUT R7, R4, 0xf, R3, 0xb8, !PT ;  /* 0x0000000f04077812 */ /* 0x000fc600078eb803 */
[----:B------:R-:W-:Y:S04]  /*5660*/  STS [UR5+0x49c], R2 ;  /* 0x00049c02ff007988 */ /* 0x000fe80008000805 */
[----:B------:R-:W-:Y:S04]  /*5670*/  STS [UR5+0x51c], R7 ;  /* 0x00051c07ff007988 */ /* 0x000fe80008000805 */
[----:B------:R-:W1:Y:S04]  /*5680*/  LDS R4, [UR5+0x49c] ;  /* 0x00049c05ff047984 */ /* 0x000e680008000800 */
[----:B------:R-:W2:Y:S01]  /*5690*/  LDS R3, [UR5+0x51c] ;  /* 0x00051c05ff037984 */ /* 0x000ea20008000800 */
[----:B-1----:R-:W-:-:S02]  /*56a0*/  LOP3.LUT R4, R4, 0xf0, RZ, 0xb8, !PT ;  /* 0x000000f004047812 */ /* 0x002fc400078eb8ff */
[----:B--2---:R-:W-:-:S03]  /*56b0*/  LOP3.LUT R6, R3, 0xf0, RZ, 0xb8, !PT ;  /* 0x000000f003067812 */ /* 0x004fc600078eb8ff */
[----:B------:R-:W-:Y:S04]  /*56c0*/  STS [UR5+0x49c], R4 ;  /* 0x00049c04ff007988 */ /* 0x000fe80008000805 */
[----:B------:R-:W-:Y:S04]  /*56d0*/  STS [UR5+0x51c], R6 ;  /* 0x00051c06ff007988 */ /* 0x000fe80008000805 */
[----:B------:R-:W1:Y:S04]  /*56e0*/  LDS R13, [UR5+0x49c] ;  /* 0x00049c05ff0d7984 */ /* 0x000e680008000800 */
[----:B------:R-:W2:Y:S01]  /*56f0*/  LDS R3, [UR5+0x51c] ;  /* 0x00051c05ff037984 */ /* 0x000ea20008000800 */
[----:B------:R-:W-:-:S05]  /*5700*/  IMAD.U32 R2, RZ, RZ, UR6 ;  /* 0x00000006ff027e24 */ /* 0x000fca000f8e00ff */
[----:B------:R-:W-:Y:S02]  /*5710*/  SHF.R.U64 R2, R2, 0x4, RZ ;  /* 0x0000000402027819 */ /* 0x000fe400000012ff */
[----:B-1----:R-:W-:Y:S02]  /*5720*/  LOP3.LUT R13, R13, 0xf00, RZ, 0xb8, !PT ;  /* 0x00000f000d0d7812 */ /* 0x002fe400078eb8ff */
[----:B--2---:R-:W-:-:S03]  /*5730*/  LOP3.LUT R3, R3, 0xf00, RZ, 0xb8, !PT ;  /* 0x00000f0003037812 */ /* 0x004fc600078eb8ff */
[----:B------:R-:W-:Y:S04]  /*5740*/  STS.64 [UR5+0x498], R12 ;  /* 0x0004980cff007988 */ /* 0x000fe80008000a05 */
[----:B------:R-:W-:Y:S04]  /*5750*/  STS.64 [UR5+0x518], R2 ;  /* 0x00051802ff007988 */ /* 0x000fe80008000a05 */
[----:B------:R-:W1:Y:S04]  /*5760*/  LDS R23, [UR5+0x49c] ;  /* 0x00049c05ff177984 */ /* 0x000e680008000800 */
[----:B------:R-:W2:Y:S01]  /*5770*/  LDS R21, [UR5+0x51c] ;  /* 0x00051c05ff157984 */ /* 0x000ea20008000800 */
[----:B------:R-:W-:Y:S01]  /*5780*/  UIADD3 UR6, UPT, UPT, UR4, -0x1, URZ ;  /* 0xffffffff04067890 */ /* 0x000fe2000fffe0ff */
[----:B------:R-:W-:Y:S01]  /*5790*/  CS2R R6, SRZ ;  /* 0x0000000000067805 */ /* 0x000fe2000001ff00 */
[----:B------:R-:W-:-:S04]  /*57a0*/  VIADD R9, R9, 0xffffffff ;  /* 0xffffffff09097836 */ /* 0x000fc80000000000 */
[----:B------:R-:W-:Y:S01]  /*57b0*/  IMAD.U32 R8, RZ, RZ, UR6 ;  /* 0x00000006ff087e24 */ /* 0x000fe2000f8e00ff */
[----:B------:R-:W-:Y:S01]  /*57c0*/  SHF.R.U64 R16, R24, 0x4, R16 ;  /* 0x0000000418107819 */ /* 0x000fe20000001210 */
[----:B----4-:R-:W-:Y:S01]  /*57d0*/  VIADD R5, R5, 0xffffffff ;  /* 0xffffffff05057836 */ /* 0x010fe20000000000 */
[----:B------:R-:W-:Y:S01]  /*57e0*/  SHF.R.U64 R20, R22, 0x4, R20 ;  /* 0x0000000416147819 */ /* 0x000fe20000001214 */
[----:B------:R-:W-:Y:S01]  /*57f0*/  IMAD.MOV.U32 R4, RZ, RZ, R8 ;  /* 0x000000ffff047224 */ /* 0x000fe200078e0008 */
[----:B------:R4:W-:Y:S04]  /*5800*/  STS [UR5+0x510], R2 ;  /* 0x00051002ff007988 */ /* 0x0009e80008000805 */
[----:B------:R4:W-:Y:S04]  /*5810*/  STS [UR5+0x514], R2 ;  /* 0x00051402ff007988 */ /* 0x0009e80008000805 */
[----:B------:R4:W-:Y:S04]  /*5820*/  STS.128 [UR5+0x4a0], R8 ;  /* 0x0004a008ff007988 */ /* 0x0009e80008000c05 */
[----:B------:R4:W-:Y:S04]  /*5830*/  STS.128 [UR5+0x520], R4 ;  /* 0x00052004ff007988 */ /* 0x0009e80008000c05 */
[----:B------:R4:W-:Y:S01]  /*5840*/  STS [UR5+0x48c], R16 ;  /* 0x00048c10ff007988 */ /* 0x0009e20008000805 */
[----:B-1----:R-:W-:-:S02]  /*5850*/  LOP3.LUT R23, R23, 0xf000, RZ, 0xb8, !PT ;  /* 0x0000f00017177812 */ /* 0x002fc400078eb8ff */
[----:B--2---:R-:W-:Y:S01]  /*5860*/  LOP3.LUT R21, R21, 0xf000, RZ, 0xb8, !PT ;  /* 0x0000f00015157812 */ /* 0x004fe200078eb8ff */
[----:B---3--:R4:W-:Y:S04]  /*5870*/  STS.64 [UR5+0x480], R28 ;  /* 0x0004801cff007988 */ /* 0x0089e80008000a05 */
[----:B------:R4:W-:Y:S04]  /*5880*/  STS.64 [UR5+0x500], R26 ;  /* 0x0005001aff007988 */ /* 0x0009e80008000a05 */
[----:B------:R4:W-:Y:S04]  /*5890*/  STS [UR5+0x50c], R20 ;  /* 0x00050c14ff007988 */ /* 0x0009e80008000805 */
[----:B------:R4:W-:Y:S04]  /*58a0*/  STS [UR5+0x49c], R23 ;  /* 0x00049c17ff007988 */ /* 0x0009e80008000805 */
[----:B------:R4:W-:Y:S02]  /*58b0*/  STS [UR5+0x51c], R21 ;  /* 0x00051c15ff007988 */ /* 0x0009e40008000805 */
.L_x_141:
[----:B------:R-:W-:Y:S05]  /*58c0*/  BSYNC.RECONVERGENT B0 ;  /* 0x0000000000007941 */ /* 0x000fea0003800200 */
.L_x_140:
[----:B------:R-:W-:Y:S01]  /*58d0*/  NOP ;  /* 0x0000000000007918 */ /* 0x000fe20000000000 */
[----:B----4-:R1:W2:Y:S01]  /*58e0*/  LDS R2, [R0] ;  /* 0x0000000000027984 */ /* 0x0102a20000000800 */
[----:B------:R-:W-:Y:S01]  /*58f0*/  IMAD R15, R15, 0x4925, RZ ;  /* 0x000049250f0f7824 */ /* 0x000fe200078e02ff */
[----:B------:R-:W-:Y:S01]  /*5900*/  ELECT P0, URZ, PT ;  /* 0x0000000000ff782f */ /* 0x000fe20003800000 */
[----:B------:R-:W-:Y:S01]  /*5910*/  BSSY.RECONVERGENT B0, `(.L_x_142) ;  /* 0x000000b000007945 */ /* 0x000fe20003800200 */
[----:B------:R1:W3:Y:S02]  /*5920*/  LDS R3, [R0+0x80] ;  /* 0x0000800000037984 */ /* 0x0002e40000000800 */
[----:B------:R-:W-:-:S04]  /*5930*/  SHF.R.U32.HI R4, RZ, 0x11, R15 ;  /* 0x00000011ff047819 */ /* 0x000fc8000001160f */
[----:B------:R-:W-:-:S05]  /*5940*/  PRMT R4, R4, 0x9910, RZ ;  /* 0x0000991004047816 */ /* 0x000fca00000000ff */
[----:B------:R-:W-:-:S04]  /*5950*/  IMAD R4, R4, 0xe, RZ ;  /* 0x0000000e04047824 */ /* 0x000fc800078e02ff */
[----:B------:R-:W-:-:S05]  /*5960*/  IMAD.MOV R4, RZ, RZ, -R4 ;  /* 0x000000ffff047224 */ /* 0x000fca00078e0a04 */
[----:B------:R-:W-:-:S05]  /*5970*/  PRMT R5, R4, 0x7710, RZ ;  /* 0x0000771004057816 */ /* 0x000fca00000000ff */
[----:B------:R-:W-:Y:S01]  /*5980*/  IMAD.IADD R4, R5, 0x1, R18 ;  /* 0x0000000105047824 */ /* 0x000fe200078e0212 */
[----:B-1----:R-:W-:Y:S05]  /*5990*/  @!P0 BRA `(.L_x_143) ;  /* 0x0000000000088947 */ /* 0x002fea0003800000 */
[----:B------:R0:W-:Y:S01]  /*59a0*/  UTMACMDFLUSH ;  /* 0x00000000000079b7 */ /* 0x0001e20000000000 */
[----:B------:R-:W-:-:S04]  /*59b0*/  DEPBAR.LE SB0, 0x0 ;  /* 0x000080000000791a */ /* 0x000fc80000000000 */
.L_x_143:
[----:B------:R-:W-:Y:S05]  /*59c0*/  BSYNC.RECONVERGENT B0 ;  /* 0x0000000000007941 */ /* 0x000fea0003800200 */
.L_x_142:
[----:B------:R-:W-:-:S13]  /*59d0*/  R2UR UR5, R4 ;  /* 0x00000000040572ca */ /* 0x000fda00000e0000 */
[----:B------:R-:W-:-:S04]  /*59e0*/  ULOP3.LUT UR5, UR5, 0xffff, URZ, 0xc0, !UPT ;  /* 0x0000ffff05057892 */ /* 0x000fc8000f8ec0ff */
[----:B------:R-:W-:Y:S02]  /*59f0*/  UIMAD.WIDE.U32 UR6, UR5, 0x80, UR52 ;  /* 0x00000080050678a5 */ /* 0x000fe4000f8e0034 */
[----:B------:R-:W-:-:S04]  /*5a00*/  UIMAD.WIDE.U32 UR8, UR5, 0x80, UR48 ;  /* 0x00000080050878a5 */ /* 0x000fc8000f8e0030 */
[C---:B------:R-:W-:Y:S02]  /*5a10*/  IADD3 R4, P1, PT, R14.reuse, UR6, RZ ;  /* 0x000000060e047c10 */ /* 0x040fe4000ff3e0ff */
[----:B------:R-:W-:-:S03]  /*5a20*/  IADD3 R14, P0, PT, R14, UR8, RZ ;  /* 0x000000080e0e7c10 */ /* 0x000fc6000ff1e0ff */
[----:B------:R-:W-:Y:S02]  /*5a30*/  IMAD.X R5, RZ, RZ, UR7, P1 ;  /* 0x00000007ff057e24 */ /* 0x000fe400088e06ff */
[----:B------:R-:W-:-:S03]  /*5a40*/  IMAD.X R15, RZ, RZ, UR9, P0 ;  /* 0x00000009ff0f7e24 */ /* 0x000fc600080e06ff */
[----:B--2---:R1:W5:Y:S04]  /*5a50*/  ATOMG.E.EXCH.STRONG.GPU PT, RZ, [R4], R2 ;  /* 0x0000000204ff73a8 */ /* 0x00436800041ee100 */
[----:B---3--:R1:W5:Y:S02]  /*5a60*/  ATOMG.E.EXCH.STRONG.GPU PT, RZ, [R14], R3 ;  /* 0x000000030eff73a8 */ /* 0x00836400041ee100 */
.L_x_139:
[----:B------:R-:W-:Y:S01]  /*5a70*/  LOP3.LUT R0, R18, 0xffff, RZ, 0xc0, !PT ;  /* 0x0000ffff12007812 */ /* 0x000fe200078ec0ff */
[----:B------:R-:W2:Y:S01]  /*5a80*/  S2UR UR16, SR_CgaCtaId ;  /* 0x00000000001079c3 */ /* 0x000ea20000008800 */
[----:B------:R-:W-:Y:S02]  /*5a90*/  UMOV UR15, 0x400 ;  /* 0x00000400000f7882 */ /* 0x000fe40000000000 */
[----:B------:R-:W-:-:S04]  /*5aa0*/  SHF.R.U32.HI R0, RZ, 0x1, R0 ;  /* 0x00000001ff007819 */ /* 0x000fc80000011600 */
[----:B------:R-:W-:-:S05]  /*5ab0*/  LOP3.LUT R0, R0, 0xffff, RZ, 0xc0, !PT ;  /* 0x0000ffff00007812 */ /* 0x000fca00078ec0ff */
[----:B------:R-:W-:-:S05]  /*5ac0*/  IMAD R0, R0, 0x4925, RZ ;  /* 0x0000492500007824 */ /* 0x000fca00078e02ff */
[----:B------:R-:W-:-:S04]  /*5ad0*/  SHF.R.U32.HI R0, RZ, 0x11, R0 ;  /* 0x00000011ff007819 */ /* 0x000fc80000011600 */
[----:B------:R-:W-:Y:S01]  /*5ae0*/  PRMT R0, R0, 0x9910, RZ ;  /* 0x0000991000007816 */ /* 0x000fe200000000ff */
[----:B--2---:R-:W-:-:S04]  /*5af0*/  ULEA UR15, UR16, UR15, 0x18 ;  /* 0x0000000f100f7291 */ /* 0x004fc8000f8ec0ff */
[----:B------:R-:W-:Y:S01]  /*5b00*/  IMAD R0, R0, 0xe, RZ ;  /* 0x0000000e00007824 */ /* 0x000fe200078e02ff */
[----:B------:R-:W-:-:S03]  /*5b10*/  ULEA UR5, UR23, UR15, 0x3 ;  /* 0x0000000f17057291 */ /* 0x000fc6000f8e18ff */
[----:B------:R-:W-:-:S05]  /*5b20*/  IMAD.MOV R0, RZ, RZ, -R0 ;  /* 0x000000ffff007224 */ /* 0x000fca00078e0a00 */
[----:B-1----:R-:W-:Y:S02]  /*5b30*/  PRMT R3, R0, 0x7710, RZ ;  /* 0x0000771000037816 */ /* 0x002fe400000000ff */
[----:B------:R-:W-:-:S03]  /*5b40*/  SHF.L.U32 R0, R19, 0x1f, RZ ;  /* 0x0000001f13007819 */ /* 0x000fc600000006ff */
[----:B------:R-:W-:-:S05]  /*5b50*/  IMAD.IADD R3, R3, 0x1, R18 ;  /* 0x0000000103037824 */ /* 0x000fca00078e0212 */
[----:B------:R-:W-:-:S13]  /*5b60*/  R2UR UR26, R3 ;  /* 0x00000000031a72ca */ /* 0x000fda00000e0000 */
[----:B------:R-:W-:-:S04]  /*5b70*/  ULOP3.LUT UR26, UR26, 0xffff, URZ, 0xc0, !UPT ;  /* 0x0000ffff1a1a7892 */ /* 0x000fc8000f8ec0ff */
[----:B------:R-:W-:Y:S02]  /*5b80*/  UIMAD.WIDE.U32 UR28, UR26, 0x80, UR52 ;  /* 0x000000801a1c78a5 */ /* 0x000fe4000f8e0034 */
[----:B------:R-:W-:Y:S01]  /*5b90*/  UIMAD.WIDE.U32 UR26, UR26, 0x80, UR48 ;  /* 0x000000801a1a78a5 */ /* 0x000fe2000f8e0030 */
[----:B------:R-:W-:Y:S11]  /*5ba0*/  @P2 BRA `(.L_x_144) ;  /* 0x00000000001c2947 */ /* 0x000ff60003800000 */
[----:B------:R-:W-:-:S04]  /*5bb0*/  DEPBAR {5,4,3,2,1,0} ;  /* 0x0000003f0000791a */ /* 0x000fc80000000000 */
[----:B------:R-:W1:Y:S02]  /*5bc0*/  CCTL.E.C.LDCU.IV.DEEP [UR28] ;  /* 0x000000001c007540 */ /* 0x000e640009c08000 */
[----:B-1----:R1:W-:Y:S01]  /*5bd0*/  UTMACCTL.IV [UR28] ;  /* 0x000000001c0079b9 */ /* 0x0023e20008000000 */
[----:B------:R-:W-:-:S04]  /*5be0*/  DEPBAR {5,4,3,2,1,0} ;  /* 0x0000003f0000791a */ /* 0x000fc80000000000 */
[----:B------:R-:W2:Y:S02]  /*5bf0*/  CCTL.E.C.LDCU.IV.DEEP [UR26] ;  /* 0x000000001a007540 */ /* 0x000ea40009c08000 */
[----:B--2---:R1:W-:Y:S01]  /*5c00*/  UTMACCTL.IV [UR26] ;  /* 0x000000001a0079b9 */ /* 0x0043e20008000000 */
[----:B------:R-:W-:Y:S01]  /*5c10*/  NOP ;  /* 0x0000000000007918 */ /* 0x000fe20000000000 */
.L_x_144:
[----:B------:R-:W-:Y:S01]  /*5c20*/  UIADD3 UR6, UPT, UPT, UR4, 0x7f, URZ ;  /* 0x0000007f04067890 */ /* 0x000fe2000fffe0ff */
[----:B-----5:R2:W3:Y:S01]  /*5c30*/  SYNCS.PHASECHK.TRANS64.TRYWAIT P0, [UR5+0x20], R0 ;  /* 0x00002000ff0075a7 */ /* 0x0204e20008001105 */
[----:B------:R-:W-:Y:S02]  /*5c40*/  UIADD3 UR4, UPT, UPT, UR4, 0xfe, URZ ;  /* 0x000000fe04047890 */ /* 0x000fe4000fffe0ff */
[----:B------:R-:W-:Y:S02]  /*5c50*/  USHF.R.S32.HI UR5, URZ, 0x1f, UR6 ;  /* 0x0000001fff057899 */ /* 0x000fe40008011406 */
[----:B------:R-:W-:Y:S02]  /*5c60*/  ULEA UR7, UR21, UR17, 0x8 ;  /* 0x0000001115077291 */ /* 0x000fe4000f8e40ff */
[----:B------:R-:W-:Y:S02]  /*5c70*/  ULEA.HI UR5, UR5, UR6, URZ, 0x7 ;  /* 0x0000000605057291 */ /* 0x000fe4000f8f38ff */
[----:B------:R-:W-:-:S02]  /*5c80*/  ULEA.HI UR11, UR20, UR20, URZ, 0x1 ;  /* 0x00000014140b7291 */ /* 0x000fc4000f8f08ff */
[----:B------:R-:W-:Y:S02]  /*5c90*/  USHF.R.S32.HI UR30, URZ, 0x7, UR5 ;  /* 0x00000007ff1e7899 */ /* 0x000fe40008011405 */
[----:B------:R-:W-:Y:S02]  /*5ca0*/  USHF.L.U32 UR11, UR11, 0x7, URZ ;  /* 0x000000070b0b7899 */ /* 0x000fe400080006ff */
[----:B------:R-:W-:Y:S02]  /*5cb0*/  UISETP.LT.U32.AND UP0, UPT, UR30, 0x4, UPT ;  /* 0x000000041e00788c */ /* 0x000fe4000bf01070 */
[----:B------:R-:W-:Y:S02]  /*5cc0*/  ULOP3.LUT UR11, UR11, 0xffffff00, URZ, 0xc0, !UPT ;  /* 0xffffff000b0b7892 */ /* 0x000fe4000f8ec0ff */
[----:B------:R-:W-:Y:S02]  /*5cd0*/  USEL UR21, UR30, 0x4, UP0 ;  /* 0x000000041e157887 */ /* 0x000fe40008000000 */
[----:B------:R-:W-:-:S02]  /*5ce0*/  UISETP.GE.U32.AND UP0, UPT, UR4, 0xff, UPT ;  /* 0x000000ff0400788c */ /* 0x000fc4000bf06070 */
[----:B------:R-:W-:Y:S01]  /*5cf0*/  UIADD3 UR11, UPT, UPT, UR19, UR11, URZ ;  /* 0x0000000b130b7290 */ /* 0x000fe2000fffe0ff */
[----:B------:R-:W-:-:S06]  /*5d00*/  UMOV UR20, URZ ;  /* 0x000000ff00147c82 */ /* 0x000fcc0008000000 */
[----:B--2---:R-:W-:Y:S05]  /*5d10*/  BRA.U !UP0, `(.L_x_145) ;  /* 0x0000000108c47547 */ /* 0x004fea000b800000 */
[----:B------:R-:W-:Y:S01]  /*5d20*/  UIADD3 UR32, UPT, UPT, -UR21, URZ, URZ ;  /* 0x000000ff15207290 */ /* 0x000fe2000fffe1ff */
[----:B------:R-:W-:Y:S01]  /*5d30*/  UMOV UR31, URZ ;  /* 0x000000ff001f7c82 */ /* 0x000fe20008000000 */
[----:B------:R-:W-:-:S10]  /*5d40*/  UMOV UR35, UR23 ;  /* 0x0000001700237c82 */ /* 0x000fd40008000000 */
.L_x_151:
[----:B------:R-:W-:Y:S01]  /*5d50*/  LOP3.LUT P1, RZ, R65, 0x1, RZ, 0xc0, !PT ;  /* 0x0000000141ff7812 */ /* 0x000fe2000782c0ff */
[----:B------:R-:W-:Y:S02]  /*5d60*/  UIADD3 UR32, UPT, UPT, UR32, 0x1, URZ ;  /* 0x0000000120207890 */ /* 0x000fe4000fffe0ff */
[----:B--2---:R-:W-:Y:S02]  /*5d70*/  ULEA UR9, UR35, UR15, 0x3 ;  /* 0x0000000f23097291 */ /* 0x004fe4000f8e18ff */
[----:B------:R-:W-:-:S08]  /*5d80*/  UISETP.NE.AND UP0, UPT, UR32, URZ, UPT ;  /* 0x000000ff2000728c */ /* 0x000fd0000bf05270 */
[----:B---3--:R-:W-:Y:S01]  /*5d90*/  @P1 MOV R2, 0x10000 ;  /* 0x0001000000021802 */ /* 0x008fe20000000f00 */
[----:B---34-:R-:W-:Y:S06]  /*5da0*/  @P0 BRA `(.L_x_146) ;  /* 0x00000000000c0947 */ /* 0x018fec0003800000 */
[----:B------:R-:W-:-:S04]  /*5db0*/  SHF.L.U32 R3, R19, 0x1f, RZ ;  /* 0x0000001f13037819 */ /* 0x000fc800000006ff */
[----:B------:R-:W2:Y:S02]  /*5dc0*/  SYNCS.PHASECHK.TRANS64.TRYWAIT P0, [UR9+0x20], R3 ;  /* 0x00002003ff0075a7 */ /* 0x000ea40008001109 */
[----:B--2---:R-:W-:Y:S05]  /*5dd0*/  @!P0 BRA `(.L_x_147) ;  /* 0x000000fc003c8947 */ /* 0x004fea0003800000 */
.L_x_146:
[----:B------:R-:W-:Y:S01]  /*5de0*/  LOP3.LUT P0, RZ, R65, 0x1, RZ, 0xc0, !PT ;  /* 0x0000000141ff7812 */ /* 0x000fe2000780c0ff */
[----:B------:R-:W-:-:S04]  /*5df0*/  ULOP3.LUT UR4, UR41, 0x2, URZ, 0xfc, !UPT ;  /* 0x0000000229047892 */ /* 0x000fc8000f8efcff */
[----:B------:R-:W-:-:S08]  /*5e00*/  UISETP.NE.AND UP1, UPT, UR4, 0x2, UPT ;  /* 0x000000020400788c */ /* 0x000fd0000bf25270 */
[----:B------:R3:W-:Y:S01]  /*5e10*/  @P0 SYNCS.ARRIVE.TRANS64 RZ, [UR9], R2 ;  /* 0x00000002ffff09a7 */ /* 0x0007e20008000009 */
[----:B------:R-:W-:Y:S05]  /*5e20*/  BRA.U UP1, `(.L_x_148) ;  /* 0x0000000101047547 */ /* 0x000fea000b800000 */
[----:B-1----:R-:W-:Y:S05]  /*5e30*/  BPT.TRAP 0x1 ;  /* 0x000000040000795c */ /* 0x002fea0000300000 */
.L_x_148:
[----:B------:R-:W-:Y:S04]  /*5e40*/  BSSY.RECONVERGENT B0, `(.L_x_149) ;  /* 0x0000003000007945 */ /* 0x000fe80003800200 */
[----:B------:R-:W-:Y:S05]  /*5e50*/  @!P3 BRA `(.L_x_150) ;  /* 0x000000000004b947 */ /* 0x000fea0003800000 */
[----:B-1----:R-:W-:Y:S05]  /*5e60*/  BPT.TRAP 0x1 ;  /* 0x000000040000795c */ /* 0x002fea0000300000 */
.L_x_150:
[----:B-1----:R-:W-:Y:S05]  /*5e70*/  BSYNC.RECONVERGENT B0 ;  /* 0x0000000000007941 */ /* 0x002fea0003800200 */
.L_x_149:
[----:B------:R-:W-:Y:S02]  /*5e80*/  UIADD3 UR23, UPT, UPT, UR35, 0x1, URZ ;  /* 0x0000000123177890 */ /* 0x000fe4000fffe0ff */
[----:B------:R-:W-:Y:S02]  /*5e90*/  USHF.L.U32 UR6, UR31, 0x7, URZ ;  /* 0x000000071f067899 */ /* 0x000fe400080006ff */
[----:B------:R-:W-:Y:S02]  /*5ea0*/  UISETP.NE.AND UP1, UPT, UR23, 0x4, UPT ;  /* 0x000000041700788c */ /* 0x000fe4000bf25270 */
[----:B------:R-:W-:Y:S02]  /*5eb0*/  ULEA UR8, UR35, UR13, 0xe ;  /* 0x0000000d23087291 */ /* 0x000fe4000f8e70ff */
[----:B------:R-:W-:Y:S02]  /*5ec0*/  USEL UR5, URZ, 0x1, UP1 ;  /* 0x00000001ff057887 */ /* 0x000fe40008800000 */
[----:B------:R-:W-:-:S02]  /*5ed0*/  USEL UR23, UR23, URZ, UP1 ;  /* 0x000000ff17177287 */ /* 0x000fc40008800000 */
[----:B------:R-:W-:Y:S02]  /*5ee0*/  ULOP3.LUT UR9, UR9, 0xfefffff8, URZ, 0xc0, !UPT ;  /* 0xfefffff809097892 */ /* 0x000fe4000f8ec0ff */
[----:B------:R-:W-:Y:S01]  /*5ef0*/  ULEA UR4, UR23, UR15, 0x3 ;  /* 0x0000000f17047291 */ /* 0x000fe2000f8e18ff */
[----:B------:R-:W-:Y:S01]  /*5f00*/  LOP3.LUT R19, R19, UR5, RZ, 0x3c, !PT ;  /* 0x0000000513137c12 */ /* 0x000fe2000f8e3cff */
[----:B------:R-:W-:Y:S02]  /*5f10*/  ULOP3.LUT UR10, UR6, UR22, URZ, 0xfc, !UPT ;  /* 0x00000016060a7292 */ /* 0x000fe4000f8efcff */
[----:B------:R-:W-:Y:S01]  /*5f20*/  UIADD3 UR8, UPT, UPT, UR15, 0x11400, UR8 ;  /* 0x000114000f087890 */ /* 0x000fe2000fffe008 */
[----:B--2---:R-:W-:Y:S01]  /*5f30*/  SHF.L.U32 R0, R19, 0x1f, RZ ;  /* 0x0000001f13007819 */ /* 0x004fe200000006ff */
[----:B------:R-:W-:Y:S02]  /*5f40*/  UPRMT UR34, URZ, 0x5410, UR14 ;  /* 0x00005410ff227896 */ /* 0x000fe4000800000e */
[----:B------:R-:W-:Y:S01]  /*5f50*/  ULOP3.LUT UR6, UR6, UR18, URZ, 0xfc, !UPT ;  /* 0x0000001206067292 */ /* 0x000fe2000f8efcff */
[----:B------:R2:W4:Y:S01]  /*5f60*/  SYNCS.PHASECHK.TRANS64.TRYWAIT P0, [UR4+0x20], R0 ;  /* 0x00002000ff0075a7 */ /* 0x0005220008001104 */
[----:B------:R-:W-:-:S02]  /*5f70*/  ULEA UR4, UR35, UR12, 0xe ;  /* 0x0000000c23047291 */ /* 0x000fc4000f8e70ff */
[----:B------:R-:W-:Y:S02]  /*5f80*/  UPRMT UR33, URZ, 0x5410, UR25 ;  /* 0x00005410ff217896 */ /* 0x000fe40008000019 */
[----:B------:R-:W-:Y:S01]  /*5f90*/  UIADD3 UR4, UPT, UPT, UR15, 0x21400, UR4 ;  /* 0x000214000f047890 */ /* 0x000fe2000fffe004 */
[----:B------:R-:W-:Y:S01]  /*5fa0*/  UMOV UR38, 0x0 ;  /* 0x0000000000267882 */ /* 0x000fe20000000000 */
[----:B------:R-:W-:Y:S01]  /*5fb0*/  UMOV UR39, 0x10000000 ;  /* 0x1000000000277882 */ /* 0x000fe20000000000 */
[----:B------:R-:W-:Y:S01]  /*5fc0*/  UMOV UR5, UR9 ;  /* 0x0000000900057c82 */ /* 0x000fe20008000000 */
[----:B------:R2:W-:Y:S01]  /*5fd0*/  UTMALDG.2D.MULTICAST.2CTA [UR8], [UR28], UR34, desc[UR38] ;  /* 0x000026081c0073b4 */ /* 0x0005e20008209822 */
[----:B------:R-:W-:Y:S01]  /*5fe0*/  UIADD3 UR31, UPT, UPT, UR31, 0x1, URZ ;  /* 0x000000011f1f7890 */ /* 0x000fe2000fffe0ff */
[----:B------:R-:W-:Y:S01]  /*5ff0*/  UMOV UR20, UR21 ;  /* 0x0000001500147c82 */ /* 0x000fe20008000000 */
[----:B------:R-:W-:Y:S02]  /*6000*/  UMOV UR35, UR23 ;  /* 0x0000001700237c82 */ /* 0x000fe40008000000 */
[----:B------:R2:W-:Y:S01]  /*6010*/  UTMALDG.2D.MULTICAST.2CTA [UR4], [UR26], UR33, desc[UR38] ;  /* 0x000026041a0073b4 */ /* 0x0005e20008209821 */
[----:B------:R-:W-:Y:S07]  /*6020*/  BRA.U UP0, `(.L_x_151) ;  /* 0xfffffffd00487547 */ /* 0x000fee000b83ffff */
.L_x_145:
[----:B--2---:R-:W-:Y:S01]  /*6030*/  ULEA UR4, UR23, UR15, 0x3 ;  /* 0x0000000f17047291 */ /* 0x004fe2000f8e18ff */
[----:B------:R-:W-:Y:S01]  /*6040*/  SHF.L.U32 R0, R19, 0x1f, RZ ;  /* 0x0000001f13007819 */ /* 0x000fe200000006ff */
[----:B------:R-:W-:Y:S01]  /*6050*/  @!P2 SYNCS.ARRIVE.TRANS64.A1T0 RZ, [UR15+0x88], RZ ;  /* 0x000088ffffffa9a7 */ /* 0x000fe2000810000f */
[----:B------:R-:W-:-:S06]  /*6060*/  UISETP.GT.AND UP0, UPT, UR30, UR21, UPT ;  /* 0x000000151e00728c */ /* 0x000fcc000bf04270 */
[----:B---34-:R2:W3:Y:S03]  /*6070*/  SYNCS.PHASECHK.TRANS64.TRYWAIT P0, [UR4+0x20], R0 ;  /* 0x00002000ff0075a7 */ /* 0x0184e60008001104 */
[----:B------:R-:W-:Y:S05]  /*6080*/  BRA.U !UP0, `(.L_x_152) ;  /* 0x0000000108b87547 */ /* 0x000fea000b800000 */
[----:B------:R-:W-:Y:S01]  /*6090*/  UIADD3 UR30, UPT, UPT, -UR21, UR20, UR30 ;  /* 0x00000014151e7290 */ /* 0x000fe2000fffe11e */
[----:B------:R-:W-:-:S11]  /*60a0*/  UMOV UR31, UR23 ;  /* 0x00000017001f7c82 */ /* 0x000fd60008000000 */
.L_x_158:
[----:B------:R-:W-:Y:S01]  /*60b0*/  LOP3.LUT P1, RZ, R65, 0x1, RZ, 0xc0, !PT ;  /* 0x0000000141ff7812 */ /* 0x000fe2000782c0ff */
[----:B------:R-:W-:-:S12]  /*60c0*/  ULEA UR9, UR31, UR15, 0x3 ;  /* 0x0000000f1f097291 */ /* 0x000fd8000f8e18ff */
[----:B---3--:R-:W-:Y:S01]  /*60d0*/  @P1 MOV R2, 0x10000 ;  /* 0x0001000000021802 */ /* 0x008fe20000000f00 */
[----:B-1-3--:R-:W-:Y:S06]  /*60e0*/  @P0 BRA `(.L_x_153) ;  /* 0x00000000000c0947 */ /* 0x00afec0003800000 */
[----:B------:R-:W-:-:S04]  /*60f0*/  SHF.L.U32 R3, R19, 0x1f, RZ ;  /* 0x0000001f13037819 */ /* 0x000fc800000006ff */
[----:B------:R-:W3:Y:S02]  /*6100*/  SYNCS.PHASECHK.TRANS64.TRYWAIT P0, [UR9+0x20], R3 ;  /* 0x00002003ff0075a7 */ /* 0x000ee40008001109 */
[----:B---3--:R-:W-:Y:S05]  /*6110*/  @!P0 BRA `(.L_x_154) ;  /* 0x000000f800848947 */ /* 0x008fea0003800000 */
.L_x_153:
[----:B------:R-:W-:Y:S01]  /*6120*/  LOP3.LUT P0, RZ, R65, 0x1, RZ, 0xc0, !PT ;  /* 0x0000000141ff7812 */ /* 0x000fe2000780c0ff */
[----:B------:R-:W-:-:S04]  /*6130*/  ULOP3.LUT UR4, UR41, 0x2, URZ, 0xfc, !UPT ;  /* 0x0000000229047892 */ /* 0x000fc8000f8efcff */
[----:B------:R-:W-:-:S08]  /*6140*/  UISETP.NE.AND UP0, UPT, UR4, 0x2, UPT ;  /* 0x000000020400788c */ /* 0x000fd0000bf05270 */
[----:B------:R3:W-:Y:S01]  /*6150*/  @P0 SYNCS.ARRIVE.TRANS64 RZ, [UR9], R2 ;  /* 0x00000002ffff09a7 */ /* 0x0007e20008000009 */
[----:B------:R-:W-:Y:S05]  /*6160*/  BRA.U UP0, `(.L_x_155) ;  /* 0x0000000100047547 */ /* 0x000fea000b800000 */
[----:B-1----:R-:W-:Y:S05]  /*6170*/  BPT.TRAP 0x1 ;  /* 0x000000040000795c */ /* 0x002fea0000300000 */
.L_x_155:
[----:B------:R-:W-:Y:S04]  /*6180*/  BSSY.RECONVERGENT B0, `(.L_x_156) ;  /* 0x0000003000007945 */ /* 0x000fe80003800200 */
[----:B------:R-:W-:Y:S05]  /*6190*/  @!P3 BRA `(.L_x_157) ;  /* 0x000000000004b947 */ /* 0x000fea0003800000 */
[----:B-1----:R-:W-:Y:S05]  /*61a0*/  BPT.TRAP 0x1 ;  /* 0x000000040000795c */ /* 0x002fea0000300000 */
.L_x_157:
[----:B-1----:R-:W-:Y:S05]  /*61b0*/  BSYNC.RECONVERGENT B0 ;  /* 0x0000000000007941 */ /* 0x002fea0003800200 */
.L_x_156:
        /* <DEDUP_REMOVED lines=12> */
[----:B------:R-:W-:Y:S01]  /*6280*/  UPRMT UR21, URZ, 0x5410, UR14 ;  /* 0x00005410ff157896 */ /* 0x000fe2000800000e */
[----:B------:R-:W-:Y:S02]  /*6290*/  UMOV UR32, 0x0 ;  /* 0x0000000000207882 */ /* 0x000fe40000000000 */
[----:B------:R4:W1:Y:S01]  /*62a0*/  SYNCS.PHASECHK.TRANS64.TRYWAIT P0, [UR4+0x20], R0 ;  /* 0x00002000ff0075a7 */ /* 0x0008620008001104 */
[----:B------:R-:W-:Y:S01]  /*62b0*/  ULEA UR4, UR31, UR12, 0xe ;  /* 0x0000000c1f047291 */ /* 0x000fe2000f8e70ff */
[----:B------:R-:W-:Y:S01]  /*62c0*/  UMOV UR33, 0x10000000 ;  /* 0x1000000000217882 */ /* 0x000fe20000000000 */
[----:B------:R-:W-:-:S03]  /*62d0*/  ULOP3.LUT UR6, UR6, UR18, URZ, 0xfc, !UPT ;  /* 0x0000001206067292 */ /* 0x000fc6000f8efcff */
[----:B------:R2:W-:Y:S01]  /*62e0*/  UTMALDG.2D.MULTICAST.2CTA [UR8], [UR28], UR21, desc[UR32] ;  /* 0x000020081c0073b4 */ /* 0x0005e20008209815 */
[----:B------:R-:W-:Y:S01]  /*62f0*/  UIADD3 UR4, UPT, UPT, UR15, 0x21400, UR4 ;  /* 0x000214000f047890 */ /* 0x000fe2000fffe004 */
[----:B------:R-:W-:Y:S01]  /*6300*/  UMOV UR5, UR9 ;  /* 0x0000000900057c82 */ /* 0x000fe20008000000 */
[----:B------:R-:W-:Y:S01]  /*6310*/  UIADD3 UR20, UPT, UPT, UR20, 0x1, URZ ;  /* 0x0000000114147890 */ /* 0x000fe2000fffe0ff */
[----:B------:R-:W-:-:S03]  /*6320*/  UMOV UR31, UR23 ;  /* 0x00000017001f7c82 */ /* 0x000fc60008000000 */
[----:B------:R-:W-:Y:S02]  /*6330*/  UISETP.NE.AND UP0, UPT, UR20, UR30, UPT ;  /* 0x0000001e1400728c */ /* 0x000fe4000bf05270 */
[----:B--2---:R-:W-:-:S09]  /*6340*/  UPRMT UR8, URZ, 0x5410, UR25 ;  /* 0x00005410ff087896 */ /* 0x004fd20008000019 */
[----:B------:R4:W-:Y:S02]  /*6350*/  UTMALDG.2D.MULTICAST.2CTA [UR4], [UR26], UR8, desc[UR32] ;  /* 0x000020041a0073b4 */ /* 0x0009e40008209808 */
[----:B----4-:R-:W-:Y:S05]  /*6360*/  BRA.U UP0, `(.L_x_158) ;  /* 0xfffffffd00507547 */ /* 0x010fea000b83ffff */
.L_x_152:
[----:B------:R-:W-:Y:S01]  /*6370*/  UISETP.NE.AND UP0, UPT, UR37, 0x8, UPT ;  /* 0x000000082500788c */ /* 0x000fe2000bf05270 */
[----:B------:R-:W-:-:S08]  /*6380*/  NOP ;  /* 0x0000000000007918 */ /* 0x000fd00000000000 */
[----:B------:R-:W-:Y:S05]  /*6390*/  BRA.U UP0, `(.L_x_159) ;  /* 0x0000000100047547 */ /* 0x000fea000b800000 */
[----:B-1----:R-:W-:Y:S05]  /*63a0*/  BPT.TRAP 0x1 ;  /* 0x000000040000795c */ /* 0x002fea0000300000 */
.L_x_159:
[----:B------:R-:W-:Y:S01]  /*63b0*/  ULEA UR4, UR24, UR15, 0x3 ;  /* 0x0000000f18047291 */ /* 0x000fe2000f8e18ff */
[----:B------:R-:W-:-:S08]  /*63c0*/  SHF.L.U32 R3, R17, 0x1f, RZ ;  /* 0x0000001f11037819 */ /* 0x000fd000000006ff */
[----:B-1-3--:R-:W1:Y:S02]  /*63d0*/  SYNCS.PHASECHK.TRANS64.TRYWAIT P0, [UR4+0x150], R3 ;  /* 0x00015003ff0075a7 */ /* 0x00ae640008001104 */
[----:B-1----:R-:W-:Y:S05]  /*63e0*/  @!P0 BRA `(.L_x_160) ;  /* 0x000000f400e88947 */ /* 0x002fea0003800000 */
.L_x_389:
[----:B------:R-:W-:-:S09]  /*63f0*/  UIMAD UR5, UR24, 0x14, UR36 ;  /* 0x00000014180578a4 */ /* 0x000fd2000f8e0224 */
[----:B-1----:R-:W1:Y:S04]  /*6400*/  LDS R3, [UR5] ;  /* 0x00000005ff037984 */ /* 0x002e680008000800 */
[----:B------:R-:W3:Y:S04]  /*6410*/  LDS R2, [UR5+0x4] ;  /* 0x00000405ff027984 */ /* 0x000ee80008000800 */
[----:B------:R-:W4:Y:S04]  /*6420*/  LDS.U16 R18, [UR5+0x12] ;  /* 0x00001205ff127984 */ /* 0x000f280008000400 */
[----:B------:R-:W4:Y:S04]  /*6430*/  LDS R16, [UR5+0x8] ;  /* 0x00000805ff107984 */ /* 0x000f280008000800 */
[----:B--2---:R-:W2:Y:S01]  /*6440*/  LDS R0, [UR5+0xc] ;  /* 0x00000c05ff007984 */ /* 0x004ea20008000800 */
[----:B------:R-:W-:Y:S01]  /*6450*/  @!PT LDS RZ, [RZ] ;  /* 0x00000000fffff984 */ /* 0x000fe20000000800 */
[----:B------:R-:W-:Y:S01]  /*6460*/  @!PT LDS RZ, [RZ] ;  /* 0x00000000fffff984 */ /* 0x000fe20000000800 */
[----:B------:R-:W-:Y:S01]  /*6470*/  @!PT LDS RZ, [RZ] ;  /* 0x00000000fffff984 */ /* 0x000fe20000000800 */
[----:B------:R-:W-:Y:S01]  /*6480*/  @!PT LDS RZ, [RZ] ;  /* 0x00000000fffff984 */ /* 0x000fe20000000800 */
[----:B------:R5:W-:Y:S06]  /*6490*/  MEMBAR.ALL.CTA ;  /* 0x0000000000007992 */ /* 0x000bec0000008000 */
[----:B-----5:R-:W2:Y:S01]  /*64a0*/  FENCE.VIEW.ASYNC.S ;  /* 0x00000000000073c6 */ /* 0x020ea20000000000 */
[----:B-1----:R-:W-:-:S02]  /*64b0*/  R2UR UR20, R3 ;  /* 0x00000000031472ca */ /* 0x002fc400000e0000 */
[----:B---3--:R-:W-:Y:S01]  /*64c0*/  R2UR UR21, R2 ;  /* 0x00000000021572ca */ /* 0x008fe200000e0000 */
[----:B------:R-:W-:-:S14]  /*64d0*/  BRA.U UP0, `(.L_x_161) ;  /* 0x0000000100047547 */ /* 0x000fdc000b800000 */
[----:B------:R-:W-:Y:S05]  /*64e0*/  BPT.TRAP 0x1 ;  /* 0x000000040000795c */ /* 0x000fea0000300000 */
.L_x_161:
[----:B------:R-:W-:Y:S01]  /*64f0*/  UIADD3 UR4, UPT, UPT, UR4, 0x190, URZ ;  /* 0x0000019004047890 */ /* 0x000fe2000fffe0ff */
[----:B--2---:R-:W-:Y:S01]  /*6500*/  ISETP.NE.AND P0, PT, R0, RZ, PT ;  /* 0x000000ff0000720c */ /* 0x004fe20003f05270 */
[----:B------:R-:W-:Y:S01]  /*6510*/  UIADD3 UR24, UPT, UPT, UR24, 0x1, URZ ;  /* 0x0000000118187890 */ /* 0x000fe2000fffe0ff */
[----:B------:R-:W-:Y:S01]  /*6520*/  PLOP3.LUT P2, PT, PT, PT, PT, 0x80, 0x8 ;  /* 0x000000000008781c */ /* 0x000fe20003f4f070 */
[----:B------:R-:W-:Y:S02]  /*6530*/  UPRMT UR4, UR16, 0x654, UR4 ;  /* 0x0000065410047896 */ /* 0x000fe40008000004 */
[----:B------:R-:W-:-:S04]  /*6540*/  UISETP.NE.AND UP0, UPT, UR24, 0x8, UPT ;  /* 0x000000081800788c */ /* 0x000fc8000bf05270 */
[----:B------:R-:W-:-:S03]  /*6550*/  USEL UR24, UR24, URZ, UP0 ;  /* 0x000000ff18187287 */ /* 0x000fc60008000000 */
[----:B------:R-:W-:Y:S01]  /*6560*/  SYNCS.ARRIVE.TRANS64.RED.A1T0 RZ, [UR4], RZ ;  /* 0x000000ffffff79a7 */ /* 0x000fe20008100404 */
[----:B------:R-:W-:-:S06]  /*6570*/  USEL UR4, URZ, 0x1, UP0 ;  /* 0x00000001ff047887 */ /* 0x000fcc0008000000 */
[----:B------:R-:W-:Y:S01]  /*6580*/  LOP3.LUT R17, R17, UR4, RZ, 0x3c, !PT ;  /* 0x0000000411117c12 */ /* 0x000fe2000f8e3cff */
[----:B------:R-:W-:Y:S06]  /*6590*/  @P0 BRA `(.L_x_162) ;  /* 0xffffffec00640947 */ /* 0x000fec000383ffff */
[----:B------:R-:W-:Y:S01]  /*65a0*/  UIADD3 UR15, UPT, UPT, UR15, 0x20, URZ ;  /* 0x000000200f0f7890 */ /* 0x000fe2000fffe0ff */
[----:B------:R-:W-:-:S03]  /*65b0*/  SHF.L.U32 R3, R19, 0x1f, RZ ;  /* 0x0000001f13037819 */ /* 0x000fc600000006ff */
[----:B------:R-:W-:-:S09]  /*65c0*/  ULEA UR4, UR23, UR15, 0x3 ;  /* 0x0000000f17047291 */ /* 0x000fd2000f8e18ff */
[----:B------:R-:W1:Y:S02]  /*65d0*/  SYNCS.PHASECHK.TRANS64.TRYWAIT P0, [UR4], R3 ;  /* 0x00000003ff0075a7 */ /* 0x000e640008001104 */
[----:B-1----:R-:W-:Y:S05]  /*65e0*/  @!P0 BRA `(.L_x_163) ;  /* 0x000000f400808947 */ /* 0x002fea0003800000 */
.L_x_391:
[----:B------:R-:W-:-:S04]  /*65f0*/  UIADD3 UR5, UPT, UPT, UR23, 0x1, URZ ;  /* 0x0000000117057890 */ /* 0x000fc8000fffe0ff */
[----:B------:R-:W-:-:S04]  /*6600*/  UISETP.NE.AND UP0, UPT, UR5, 0x4, UPT ;  /* 0x000000040500788c */ /* 0x000fc8000bf05270 */
[----:B------:R-:W-:Y:S02]  /*6610*/  USEL UR6, URZ, 0x1, UP0 ;  /* 0x00000001ff067887 */ /* 0x000fe40008000000 */
[----:B------:R-:W-:-:S04]  /*6620*/  USEL UR5, UR5, URZ, UP0 ;  /* 0x000000ff05057287 */ /* 0x000fc80008000000 */
[----:B------:R-:W-:Y:S01]  /*6630*/  ULEA UR4, UR5, UR15, 0x3 ;  /* 0x0000000f05047291 */ /* 0x000fe2000f8e18ff */
[----:B------:R-:W-:-:S04]  /*6640*/  LOP3.LUT R2, R19, UR6, RZ, 0x3c, !PT ;  /* 0x0000000613027c12 */ /* 0x000fc8000f8e3cff */
[----:B-1----:R-:W-:-:S04]  /*6650*/  SHF.L.U32 R3, R2, 0x1f, RZ ;  /* 0x0000001f02037819 */ /* 0x002fc800000006ff */
[----:B------:R-:W1:Y:S02]  /*6660*/  SYNCS.PHASECHK.TRANS64.TRYWAIT P0, [UR4], R3 ;  /* 0x00000003ff0075a7 */ /* 0x000e640008001104 */
[----:B-1----:R-:W-:Y:S05]  /*6670*/  @!P0 BRA `(.L_x_164) ;  /* 0x000000f400748947 */ /* 0x002fea0003800000 */
.L_x_393:
        /* <DEDUP_REMOVED lines=9> */
.L_x_395:
[----:B------:R-:W-:-:S04]  /*6710*/  UIADD3 UR5, UPT, UPT, UR5, 0x1, URZ ;  /* 0x0000000105057890 */ /* 0x000fc8000fffe0ff */
[----:B------:R-:W-:-:S04]  /*6720*/  UISETP.NE.AND UP0, UPT, UR5, 0x4, UPT ;  /* 0x000000040500788c */ /* 0x000fc8000bf05270 */
[----:B------:R-:W-:Y:S02]  /*6730*/  USEL UR4, URZ, 0x1, UP0 ;  /* 0x00000001ff047887 */ /* 0x000fe40008000000 */
[----:B------:R-:W-:-:S04]  /*6740*/  USEL UR5, UR5, URZ, UP0 ;  /* 0x000000ff05057287 */ /* 0x000fc80008000000 */
[----:B------:R-:W-:Y:S01]  /*6750*/  LOP3.LUT R2, R2, UR4, RZ, 0x3c, !PT ;  /* 0x0000000402027c12 */ /* 0x000fe2000f8e3cff */
[----:B------:R-:W-:-:S12]  /*6760*/  ULEA UR5, UR5, UR15, 0x3 ;  /* 0x0000000f05057291 */ /* 0x000fd8000f8e18ff */
.L_x_166:
[----:B-1----:R-:W-:Y:S02]  /*6770*/  SHF.L.U32 R3, R2, 0x1f, RZ ;  /* 0x0000001f02037819 */ /* 0x002fe400000006ff */
[----:B------:R-:W-:-:S04]  /*6780*/  MOV R0, UR5 ;  /* 0x0000000500007c02 */ /* 0x000fc80008000f00 */
[----:B------:R1:W2:Y:S03]  /*6790*/  SYNCS.PHASECHK.TRANS64.TRYWAIT P0, [R0+URZ], R3 ;  /* 0x00000003000075a7 */ /* 0x0002a600080011ff */
[----:B--2---:R-:W-:Y:S05]  /*67a0*/  @!P0 NANOSLEEP.SYNCS 0x989680 ;  /* 0x009896800000895d */ /* 0x004fea0003900000 */
[----:B------:R-:W2:Y:S02]  /*67b0*/  @!P0 SYNCS.PHASECHK.TRANS64 P0, [R0+URZ], R3 ;  /* 0x00000003000085a7 */ /* 0x000ea400080010ff */
[----:B--2---:R-:W-:Y:S05]  /*67c0*/  @P0 EXIT ;  /* 0x000000000000094d */ /* 0x004fea0003800000 */
[----:B------:R-:W-:Y:S05]  /*67d0*/  BRA `(.L_x_166) ;  /* 0xfffffffc00e47947 */ /* 0x000fea000383ffff */
.L_x_138:
[----:B------:R-:W-:-:S04]  /*67e0*/  UISETP.LT.U32.AND UP0, UPT, UR37, 0x9, UPT ;  /* 0x000000092500788c */ /* 0x000fc8000bf01070 */
[----:B------:R-:W-:-:S04]  /*67f0*/  USEL UR7, UR37, 0x9, UP0 ;  /* 0x0000000925077887 */ /* 0x000fc80008000000 */
[----:B------:R-:W-:-:S12]  /*6800*/  USHF.L.U32 UR7, UR7, 0x2, URZ ;  /* 0x0000000207077899 */ /* 0x000fd800080006ff */
[----:B------:R-:W2:Y:S02]  /*6810*/  LDCU UR8, c[0x2][UR7] ;  /* 0x00800000070877ac */ /* 0x000ea40008000800 */
[----:B--2---:R-:W-:-:S10]  /*6820*/  USHF.R.S32.HI UR9, URZ, 0x1f, UR8 ;  /* 0x0000001fff097899 */ /* 0x004fd40008011408 */
.L_x_773:
[----:B-1----:R-:W-:Y:S05]  /*6830*/  BRXU UR8 -0x6840                                                                                                                                                                                                                                                                                                                                                                                                                                                                                                                                                                                                                                                                                                                                                                                                                                                                                                                                                                                                                                                                                                                                                                                                                                                                                                                                                                                                                      (*"BRANCH_TARGETS .L_x_774,.L_x_775,.L_x_782"*) ;  /* 0xffffff9408f07958 */ /* 0x002fea000b83ffff */
.L_x_775:
[----:B------:R-:W-:-:S09]  /*6840*/  UISETP.NE.AND UP0, UPT, UR37, 0x1, UPT ;  /* 0x000000012500788c */ /* 0x000fd2000bf05270 */
[----:B------:R-:W-:Y:S05]  /*6850*/  BRA.U UP0, `(.L_x_167) ;  /* 0x00000039003c7547 */ /* 0x000fea000b800000 */
[----:B------:R-:W-:-:S08]  /*6860*/  NOP ;  /* 0x0000000000007918 */ /* 0x000fd00000000000 */
[----:B-----5:R-:W1:-:S00]  /*6870*/  USETMAXREG.DEALLOC.CTAPOOL 0x88 ;  /* 0x00000088000079c8 */ /* 0x020e4000080e0500 */
[----:B------:R-:W2:Y:S01]  /*6880*/  LDCU.64 UR16, c[0x0][0xba0] ;  /* 0x00017400ff1077ac */ /* 0x000ea20008000a00 */
[----:B-1----:R-:W-:Y:S01]  /*6890*/  HFMA2 R4, -RZ, RZ, 0, 5.9604644775390625e-08 ;  /* 0x00000001ff047431 */ /* 0x002fe200000001ff */
[----:B------:R-:W-:Y:S01]  /*68a0*/  PRMT R10, RZ, 0x7610, R10 ;  /* 0x00007610ff0a7816 */ /* 0x000fe2000000000a */
[----:B------:R-:W1:Y:S01]  /*68b0*/  LDCU.64 UR8, c[0x0][0xbb8] ;  /* 0x00017700ff0877ac */ /* 0x000e620008000a00 */
[----:B------:R-:W3:Y:S01]  /*68c0*/  LDCU UR5, c[0x0][0xbdc] ;  /* 0x00017b80ff0577ac */ /* 0x000ee20008000800 */
[----:B------:R-:W4:Y:S01]  /*68d0*/  LDCU UR19, c[0x0][0xb80] ;  /* 0x00017000ff1377ac */ /* 0x000f220008000800 */
[----:B------:R-:W-:Y:S01]  /*68e0*/  UMOV UR7, 0xffffffff ;  /* 0xffffffff00077882 */ /* 0x000fe20000000000 */
[----:B------:R-:W-:Y:S01]  /*68f0*/  UMOV UR20, URZ ;  /* 0x000000ff00147c82 */ /* 0x000fe20008000000 */
[----:B--2---:R-:W-:-:S04]  /*6900*/  UIADD3 UR18, UP0, UPT, UR16, -0x1, URZ ;  /* 0xffffffff10127890 */ /* 0x004fc8000ff1e0ff */
[----:B------:R-:W-:Y:S02]  /*6910*/  UIADD3.X UR17, UPT, UPT, UR17, -0x1, URZ, UP0, !UPT ;  /* 0xffffffff11117890 */ /* 0x000fe400087fe4ff */
[----:B-1----:R-:W-:Y:S02]  /*6920*/  UIADD3 UR16, UP0, UPT, UR8, -0x1, URZ ;  /* 0xffffffff08107890 */ /* 0x002fe4000ff1e0ff */
[----:B---3--:R-:W-:Y:S02]  /*6930*/  USHF.L.U32 UR5, UR7, UR5, URZ ;  /* 0x0000000507057299 */ /* 0x008fe400080006ff */
[----:B------:R-:W-:Y:S02]  /*6940*/  UIADD3.X UR7, UPT, UPT, UR9, -0x1, URZ, UP0, !UPT ;  /* 0xffffffff09077890 */ /* 0x000fe400087fe4ff */
[----:B----4-:R-:W-:Y:S02]  /*6950*/  UIADD3 UR19, UPT, UPT, UR19, -0x1, URZ ;  /* 0xffffffff13137890 */ /* 0x010fe4000fffe0ff */
[----:B------:R-:W-:-:S12]  /*6960*/  ULOP3.LUT UR5, URZ, UR5, URZ, 0x33, !UPT ;  /* 0x00000005ff057292 */ /* 0x000fd8000f8e33ff */
.L_x_184:
[----:B------:R-:W1:Y:S01]  /*6970*/  LDC.64 R2, c[0x0][0xbd0] ;  /* 0x0002f400ff027b82 */ /* 0x000e620000000a00 */
[----:B------:R-:W-:Y:S01]  /*6980*/  UIADD3 UR24, UP0, UPT, UR24, UR30, URZ ;  /* 0x0000001e18187290 */ /* 0x000fe2000ff1e0ff */
[----:B------:R-:W-:Y:S01]  /*6990*/  ISETP.NE.AND P0, PT, RZ, UR6, PT ;  /* 0x00000006ff007c0c */ /* 0x000fe2000bf05270 */
[----:B------:R-:W-:Y:S01]  /*69a0*/  IMAD.MOV.U32 R17, RZ, RZ, -0x1 ;  /* 0xffffffffff117424 */ /* 0x000fe200078e00ff */
[----:B------:R-:W-:Y:S01]  /*69b0*/  PLOP3.LUT P2, PT, PT, PT, PT, 0x80, 0x8 ;  /* 0x000000000008781c */ /* 0x000fe20003f4f070 */
[----:B------:R-:W-:Y:S01]  /*69c0*/  UIADD3.X UR25, UPT, UPT, UR25, UR26, URZ, UP0, !UPT ;  /* 0x0000001a19197290 */ /* 0x000fe200087fe4ff */
[----:B------:R-:W-:Y:S02]  /*69d0*/  IMAD.MOV.U32 R5, RZ, RZ, -0x1 ;  /* 0xffffffffff057424 */ /* 0x000fe400078e00ff */
[----:B------:R-:W-:Y:S02]  /*69e0*/  P2R R11, PR, RZ, 0x4 ;  /* 0x00000004ff0b7803 */ /* 0x000fe40000000000 */
[----:B-1----:R-:W-:Y:S01]  /*69f0*/  ISETP.LE.U32.AND P1, PT, R2, UR24, PT ;  /* 0x0000001802007c0c */ /* 0x002fe2000bf23070 */
[----:B------:R-:W-:-:S05]  /*6a00*/  IMAD.U32 R2, RZ, RZ, UR25 ;  /* 0x00000019ff027e24 */ /* 0x000fca000f8e00ff */
[----:B------:R-:W-:Y:S01]  /*6a10*/  ISETP.GE.U32.AND.EX P1, PT, R2, R3, PT, P1 ;  /* 0x000000030200720c */ /* 0x000fe20003f26110 */
[----:B------:R-:W-:Y:S02]  /*6a20*/  IMAD.MOV.U32 R3, RZ, RZ, RZ ;  /* 0x000000ffff037224 */ /* 0x000fe400078e00ff */
[----:B------:R-:W-:-:S10]  /*6a30*/  IMAD.MOV.U32 R2, RZ, RZ, -0x1 ;  /* 0xffffffffff027424 */ /* 0x000fd400078e00ff */
[----:B----45:R-:W-:Y:S05]  /*6a40*/  @P1 BRA P0, `(.L_x_168) ;  /* 0x0000001800041947 */ /* 0x030fea0000000000 */
[----:B------:R-:W-:Y:S01]  /*6a50*/  IADD3 R13, P1, PT, R18, UR4, RZ ;  /* 0x00000004120d7c10 */ /* 0x000fe2000ff3e0ff */
[----:B------:R-:W-:-:S03]  /*6a60*/  IMAD.U32 R5, RZ, RZ, UR25 ;  /* 0x00000019ff057e24 */ /* 0x000fc6000f8e00ff */
[----:B------:R-:W-:Y:S02]  /*6a70*/  ISETP.LE.U32.AND P0, PT, R13, UR24, PT ;  /* 0x000000180d007c0c */ /* 0x000fe4000bf03070 */
[----:B------:R-:W-:-:S04]  /*6a80*/  IADD3.X R20, PT, PT, R19, UR27, RZ, P1, !PT ;  /* 0x0000001b13147c10 */ /* 0x000fc80008ffe4ff */
[----:B------:R-:W-:-:S13]  /*6a90*/  ISETP.GE.U32.AND.EX P0, PT, R5, R20, PT, P0 ;  /* 0x000000140500720c */ /* 0x000fda0003f06100 */
[----:B------:R-:W-:Y:S05]  /*6aa0*/  @!P0 BRA `(.L_x_169) ;  /* 0x0000001000e88947 */ /* 0x000fea0003800000 */
[----:B------:R-:W1:Y:S01]  /*6ab0*/  LDCU UR21, c[0x0][0xbe8] ;  /* 0x00017d00ff1577ac */ /* 0x000e620008000800 */
[----:B------:R-:W-:Y:S01]  /*6ac0*/  IMAD.IADD R12, R9, 0x1, R12 ;  /* 0x00000001090c7824 */ /* 0x000fe200078e020c */
[----:B------:R-:W-:Y:S01]  /*6ad0*/  MOV R19, R7 ;  /* 0x0000000700137202 */ /* 0x000fe20000000f00 */
[----:B------:R-:W-:Y:S02]  /*6ae0*/  IMAD.MOV.U32 R18, RZ, RZ, R8 ;  /* 0x000000ffff127224 */ /* 0x000fe400078e0008 */
[----:B------:R-:W-:-:S05]  /*6af0*/  VIADD R5, R12, 0x20 ;  /* 0x000000200c057836 */ /* 0x000fca0000000000 */
[----:B-1----:R-:W-:-:S13]  /*6b00*/  ISETP.GE.AND P0, PT, R5, UR21, PT ;  /* 0x0000001505007c0c */ /* 0x002fda000bf06270 */
[----:B------:R-:W1:Y:S01]  /*6b10*/  @!P0 LDC.64 R22, c[0x0][0xbf0] ;  /* 0x0002fc00ff168b82 */ /* 0x000e620000000a00 */
[----:B------:R-:W-:Y:S01]  /*6b20*/  BSSY.RECONVERGENT B0, `(.L_x_170) ;  /* 0x0000061000007945 */ /* 0x000fe20003800200 */
[----:B------:R-:W-:Y:S01]  /*6b30*/  HFMA2 R17, -RZ, RZ, 0, 0 ;  /* 0x00000000ff117431 */ /* 0x000fe200000001ff */
[----:B------:R-:W-:Y:S01]  /*6b40*/  MOV R20, 0x7fffffff ;  /* 0x7fffffff00147802 */ /* 0x000fe20000000f00 */
[----:B-1----:R-:W-:-:S05]  /*6b50*/  @!P0 IMAD.WIDE R22, R12, 0xc, R22 ;  /* 0x0000000c0c168825 */ /* 0x002fca00078e0216 */
[----:B------:R1:W5:Y:S04]  /*6b60*/  @!P0 LDG.E R7, desc[UR50][R22.64+0x180] ;  /* 0x0001803216078981 */ /* 0x000368000c1e1900 */
[----:B------:R1:W5:Y:S01]  /*6b70*/  @!P0 LDG.E R8, desc[UR50][R22.64+0x184] ;  /* 0x0001843216088981 */ /* 0x000362000c1e1900 */
[----:B------:R-:W-:-:S13]  /*6b80*/  ISETP.GE.AND P0, PT, R12, UR21, PT ;  /* 0x000000150c007c0c */ /* 0x000fda000bf06270 */
[----:B------:R-:W-:Y:S05]  /*6b90*/  @P0 BRA `(.L_x_171) ;  /* 0x0000000400640947 */ /* 0x000fea0003800000 */
[----:B------:R-:W-:Y:S01]  /*6ba0*/  IABS R14, R6 ;  /* 0x00000006000e7213 */ /* 0x000fe20000000000 */
[----:B------:R-:W2:Y:S01]  /*6bb0*/  LDCU.64 UR12, c[0x0][0xbb0] ;  /* 0x00017600ff0c77ac */ /* 0x000ea20008000a00 */
[----:B------:R-:W-:Y:S02]  /*6bc0*/  IABS R13, R0 ;  /* 0x00000000000d7213 */ /* 0x000fe40000000000 */
[----:B------:R-:W3:Y:S01]  /*6bd0*/  I2F.RP R24, R14 ;  /* 0x0000000e00187306 */ /* 0x000ee20000209400 */
[----:B------:R-:W1:Y:S01]  /*6be0*/  LDCU.128 UR8, c[0x0][0xbc0] ;  /* 0x00017800ff0877ac */ /* 0x000e620008000c00 */
[C---:B------:R-:W-:Y:S02]  /*6bf0*/  IADD3 R17, P2, PT, R19.reuse, UR18, RZ ;  /* 0x0000001213117c10 */ /* 0x040fe4000ff5e0ff */
[----:B------:R-:W-:Y:S01]  /*6c00*/  IADD3 R21, P1, PT, R18, UR16, RZ ;  /* 0x0000001012157c10 */ /* 0x000fe2000ff3e0ff */
[----:B------:R-:W4:Y:S01]  /*6c10*/  LDCU.64 UR14, c[0x0][0xba8] ;  /* 0x00017500ff0e77ac */ /* 0x000f220008000a00 */
[----:B------:R-:W-:-:S02]  /*6c20*/  LEA.HI.X.SX32 R15, R19, UR17, 0x1, P2 ;  /* 0x00000011130f7c11 */ /* 0x000fc400090f0eff */
[----:B------:R-:W4:Y:S01]  /*6c30*/  I2F.RP R5, R13 ;  /* 0x0000000d00057306 */ /* 0x000f220000209400 */
[----:B------:R-:W-:Y:S02]  /*6c40*/  LEA.HI.X.SX32 R20, R18, UR7, 0x1, P1 ;  /* 0x0000000712147c11 */ /* 0x000fe400088f0eff */
[----:B--2---:R-:W-:-:S05]  /*6c50*/  IADD3 R19, P2, PT, R17, UR13, RZ ;  /* 0x0000000d11137c10 */ /* 0x004fca000ff5e0ff */
[----:B---3--:R-:W2:Y:S01]  /*6c60*/  MUFU.RCP R24, R24 ;  /* 0x0000001800187308 */ /* 0x008ea20000001000 */
[----:B-1----:R-:W-:Y:S01]  /*6c70*/  IADD3 R23, P0, PT, R21, UR11, RZ ;  /* 0x0000000b15177c10 */ /* 0x002fe2000ff1e0ff */
[----:B------:R-:W-:Y:S02]  /*6c80*/  IMAD.X R18, RZ, RZ, R15, P2 ;  /* 0x000000ffff127224 */ /* 0x000fe400010e060f */
[----:B----4-:R-:W-:-:S04]  /*6c90*/  IMAD.WIDE.U32 R34, R19, UR14, RZ ;  /* 0x0000000e13227c25 */ /* 0x010fc8000f8e00ff */
[----:B------:R-:W1:Y:S01]  /*6ca0*/  MUFU.RCP R5, R5 ;  /* 0x0000000500057308 */ /* 0x000e620000001000 */
[----:B------:R-:W-:Y:S02]  /*6cb0*/  IMAD.X R22, RZ, RZ, R20, P0 ;  /* 0x000000ffff167224 */ /* 0x000fe400000e0614 */
[----:B------:R-:W-:-:S04]  /*6cc0*/  IMAD.WIDE.U32 R28, R18, UR14, RZ ;  /* 0x0000000e121c7c25 */ /* 0x000fc8000f8e00ff */
[----:B------:R-:W-:-:S04]  /*6cd0*/  IMAD.WIDE.U32 R26, R22, UR8, RZ ;  /* 0x00000008161a7c25 */ /* 0x000fc8000f8e00ff */
[----:B--2---:R-:W-:Y:S02]  /*6ce0*/  VIADD R24, R24, 0xffffffe ;  /* 0x0ffffffe18187836 */ /* 0x004fe40000000000 */
[----:B------:R-:W-:Y:S02]  /*6cf0*/  IMAD.WIDE.U32 R28, P1, R19, UR15, R28 ;  /* 0x0000000f131c7c25 */ /* 0x000fe4000f82001c */
[----:B------:R-:W2:Y:S02]  /*6d00*/  F2I.FTZ.U32.TRUNC.NTZ R25, R24 ;  /* 0x0000001800197305 */ /* 0x000ea4000021f000 */
[----:B------:R-:W-:-:S04]  /*6d10*/  IMAD.WIDE.U32 R26, P0, R23, UR9, R26 ;  /* 0x00000009171a7c25 */ /* 0x000fc8000f80001a */
[----:B------:R-:W-:-:S04]  /*6d20*/  IMAD.WIDE.U32 R36, R23, UR8, RZ ;  /* 0x0000000817247c25 */ /* 0x000fc8000f8e00ff */
[----:B------:R-:W-:Y:S01]  /*6d30*/  IMAD.X R33, RZ, RZ, RZ, P1 ;  /* 0x000000ffff217224 */ /* 0x000fe200008e06ff */
[----:B------:R-:W-:Y:S01]  /*6d40*/  IADD3 RZ, P1, PT, R35, R28, RZ ;  /* 0x0000001c23ff7210 */ /* 0x000fe20007f3e0ff */
[----:B-1----:R-:W-:Y:S01]  /*6d50*/  VIADD R5, R5, 0xffffffe ;  /* 0x0ffffffe05057836 */ /* 0x002fe20000000000 */
[----:B------:R-:W-:Y:S01]  /*6d60*/  IADD3 RZ, P2, PT, R37, R26, RZ ;  /* 0x0000001a25ff7210 */ /* 0x000fe20007f5e0ff */
[----:B------:R-:W-:Y:S02]  /*6d70*/  IMAD.MOV.U32 R32, RZ, RZ, R29 ;  /* 0x000000ffff207224 */ /* 0x000fe400078e001d */
[----:B------:R-:W-:Y:S01]  /*6d80*/  IMAD.X R31, RZ, RZ, RZ, P0 ;  /* 0x000000ffff1f7224 */ /* 0x000fe200000e06ff */
[----:B------:R-:W-:Y:S01]  /*6d90*/  ISETP.NE.U32.AND P0, PT, RZ, UR14, PT ;  /* 0x0000000eff007c0c */ /* 0x000fe2000bf05070 */
[----:B------:R-:W1:Y:S01]  /*6da0*/  F2I.FTZ.U32.TRUNC.NTZ R23, R5 ;  /* 0x0000000500177305 */ /* 0x000e62000021f000 */
[----:B------:R-:W-:Y:S02]  /*6db0*/  IMAD.MOV.U32 R30, RZ, RZ, R27 ;  /* 0x000000ffff1e7224 */ /* 0x000fe400078e001b */
[----:B------:R-:W-:Y:S01]  /*6dc0*/  IMAD.WIDE.U32.X R32, R18, UR15, R32, P1 ;  /* 0x0000000f12207c25 */ /* 0x000fe200088e0420 */
[----:B------:R-:W-:-:S02]  /*6dd0*/  ISETP.NE.U32.AND P1, PT, RZ, UR8, PT ;  /* 0x00000008ff007c0c */ /* 0x000fc4000bf25070 */
[----:B------:R-:W-:Y:S01]  /*6de0*/  ISETP.NE.AND.EX P0, PT, RZ, UR15, PT, P0 ;  /* 0x0000000fff007c0c */ /* 0x000fe2000bf05300 */
[----:B------:R-:W-:Y:S01]  /*6df0*/  IMAD.WIDE.U32.X R30, R22, UR9, R30, P2 ;  /* 0x00000009161e7c25 */ /* 0x000fe200090e041e */
[----:B------:R-:W-:Y:S02]  /*6e00*/  ISETP.NE.AND.EX P1, PT, RZ, UR9, PT, P1 ;  /* 0x00000009ff007c0c */ /* 0x000fe4000bf25310 */
[----:B------:R-:W-:Y:S01]  /*6e10*/  SEL R17, R17, R32, !P0 ;  /* 0x0000002011117207 */ /* 0x000fe20004000000 */
[----:B--2---:R-:W-:Y:S01]  /*6e20*/  IMAD.MOV R19, RZ, RZ, -R25 ;  /* 0x000000ffff137224 */ /* 0x004fe200078e0a19 */
[----:B------:R-:W-:Y:S01]  /*6e30*/  SEL R32, R15, R33, !P0 ;  /* 0x000000210f207207 */ /* 0x000fe20004000000 */
[----:B------:R-:W-:Y:S01]  /*6e40*/  IMAD.MOV.U32 R24, RZ, RZ, RZ ;  /* 0x000000ffff187224 */ /* 0x000fe200078e00ff */
[----:B------:R-:W-:Y:S01]  /*6e50*/  SEL R21, R21, R30, !P1 ;  /* 0x0000001e15157207 */ /* 0x000fe20004800000 */
[----:B------:R-:W-:Y:S01]  /*6e60*/  IMAD R19, R19, R14, RZ ;  /* 0x0000000e13137224 */ /* 0x000fe200078e02ff */
[----:B------:R-:W-:Y:S01]  /*6e70*/  SEL R20, R20, R31, !P1 ;  /* 0x0000001f14147207 */ /* 0x000fe20004800000 */
[----:B-1----:R-:W-:Y:S01]  /*6e80*/  IMAD.MOV R22, RZ, RZ, -R23 ;  /* 0x000000ffff167224 */ /* 0x002fe200078e0a17 */
[----:B------:R-:W-:Y:S01]  /*6e90*/  SHF.R.U64 R5, R17, UR12, R32 ;  /* 0x0000000c11057c19 */ /* 0x000fe20008001220 */
[----:B------:R-:W-:Y:S01]  /*6ea0*/  IMAD.HI.U32 R19, R25, R19, R24 ;  /* 0x0000001319137227 */ /* 0x000fe200078e0018 */
[----:B------:R-:W-:-:S02]  /*6eb0*/  SHF.R.U64 R21, R21, UR10, R20 ;  /* 0x0000000a15157c19 */ /* 0x000fc40008001214 */
[----:B------:R-:W-:Y:S02]  /*6ec0*/  IADD3 R24, PT, PT, R6, -0x1, R5 ;  /* 0xffffffff06187810 */ /* 0x000fe40007ffe005 */
[----:B------:R-:W-:Y:S01]  /*6ed0*/  IADD3 R20, PT, PT, R0, -0x1, R21 ;  /* 0xffffffff00147810 */ /* 0x000fe20007ffe015 */
[----:B------:R-:W-:Y:S01]  /*6ee0*/  IMAD R21, R22, R13, RZ ;  /* 0x0000000d16157224 */ /* 0x000fe200078e02ff */
[----:B------:R-:W-:Y:S01]  /*6ef0*/  IABS R17, R6 ;  /* 0x0000000600117213 */ /* 0x000fe20000000000 */
[----:B------:R-:W-:Y:S01]  /*6f00*/  IMAD.MOV.U32 R22, RZ, RZ, RZ ;  /* 0x000000ffff167224 */ /* 0x000fe200078e00ff */
[----:B------:R-:W-:Y:S02]  /*6f10*/  IABS R18, R24 ;  /* 0x0000001800127213 */ /* 0x000fe40000000000 */
[----:B------:R-:W-:Y:S01]  /*6f20*/  IABS R5, R0 ;  /* 0x0000000000057213 */ /* 0x000fe20000000000 */
[----:B------:R-:W-:Y:S01]  /*6f30*/  IMAD.HI.U32 R21, R23, R21, R22 ;  /* 0x0000001517157227 */ /* 0x000fe200078e0016 */
[----:B------:R-:W-:-:S02]  /*6f40*/  IABS R15, R20 ;  /* 0x00000014000f7213 */ /* 0x000fc40000000000 */
[----:B------:R-:W-:Y:S01]  /*6f50*/  ISETP.GE.AND P4, PT, R24, RZ, PT ;  /* 0x000000ff1800720c */ /* 0x000fe20003f86270 */
[----:B------:R-:W-:Y:S01]  /*6f60*/  IMAD.MOV R17, RZ, RZ, -R17 ;  /* 0x000000ffff117224 */ /* 0x000fe200078e0a11 */
[----:B------:R-:W-:Y:S01]  /*6f70*/  ISETP.GE.AND P2, PT, R20, RZ, PT ;  /* 0x000000ff1400720c */ /* 0x000fe20003f46270 */
[----:B------:R-:W-:-:S04]  /*6f80*/  IMAD.HI.U32 R19, R19, R18, RZ ;  /* 0x0000001213137227 */ /* 0x000fc800078e00ff */
[----:B------:R-:W-:Y:S02]  /*6f90*/  IMAD.MOV R5, RZ, RZ, -R5 ;  /* 0x000000ffff057224 */ /* 0x000fe400078e0a05 */
[----:B------:R-:W-:-:S04]  /*6fa0*/  IMAD.HI.U32 R22, R21, R15, RZ ;  /* 0x0000000f15167227 */ /* 0x000fc800078e00ff */
[----:B------:R-:W-:Y:S02]  /*6fb0*/  IMAD R17, R19, R17, R18 ;  /* 0x0000001113117224 */ /* 0x000fe400078e0212 */
[----:B------:R-:W-:Y:S02]  /*6fc0*/  IMAD R22, R22, R5, R15 ;  /* 0x0000000516167224 */ /* 0x000fe400078e020f */
[----:B------:R-:W1:Y:S01]  /*6fd0*/  LDC R5, c[0x0][0xbe0] ;  /* 0x0002f800ff057b82 */ /* 0x000e620000000800 */
[----:B------:R-:W-:Y:S02]  /*6fe0*/  ISETP.GT.U32.AND P1, PT, R14, R17, PT ;  /* 0x000000110e00720c */ /* 0x000fe40003f24070 */
[----:B------:R-:W-:-:S11]  /*6ff0*/  ISETP.GT.U32.AND P0, PT, R13, R22, PT ;  /* 0x000000160d00720c */ /* 0x000fd60003f04070 */
[----:B------:R-:W-:Y:S01]  /*7000*/  @!P1 IMAD.IADD R17, R17, 0x1, -R14 ;  /* 0x0000000111119824 */ /* 0x000fe200078e0a0e */
[----:B------:R-:W-:Y:S01]  /*7010*/  ISETP.NE.AND P1, PT, RZ, UR23, PT ;  /* 0x00000017ff007c0c */ /* 0x000fe2000bf25270 */
[----:B------:R-:W-:-:S03]  /*7020*/  @!P0 IMAD.IADD R22, R22, 0x1, -R13 ;  /* 0x0000000116168824 */ /* 0x000fc600078e0a0d */
[----:B------:R-:W-:Y:S02]  /*7030*/  ISETP.GT.U32.AND P0, PT, R14, R17, PT ;  /* 0x000000110e00720c */ /* 0x000fe40003f04070 */
[----:B------:R-:W-:-:S11]  /*7040*/  ISETP.GT.U32.AND P3, PT, R13, R22, PT ;  /* 0x000000160d00720c */ /* 0x000fd60003f64070 */
[----:B------:R-:W-:Y:S01]  /*7050*/  @!P0 IMAD.IADD R17, R17, 0x1, -R14 ;  /* 0x0000000111118824 */ /* 0x000fe200078e0a0e */
[----:B------:R-:W-:Y:S01]  /*7060*/  ISETP.NE.AND P0, PT, RZ, UR22, PT ;  /* 0x00000016ff007c0c */ /* 0x000fe2000bf05270 */
[----:B------:R-:W-:Y:S02]  /*7070*/  @!P3 IMAD.IADD R22, R22, 0x1, -R13 ;  /* 0x000000011616b824 */ /* 0x000fe400078e0a0d */
[----:B------:R-:W-:Y:S01]  /*7080*/  @!P4 IMAD.MOV R17, RZ, RZ, -R17 ;  /* 0x000000ffff11c224 */ /* 0x000fe200078e0a11 */
[----:B------:R-:W-:Y:S01]  /*7090*/  @!P1 LOP3.LUT R17, RZ, UR23, RZ, 0x33, !PT ;  /* 0x00000017ff119c12 */ /* 0x000fe2000f8e33ff */
[----:B------:R-:W-:-:S04]  /*70a0*/  @!P2 IMAD.MOV R22, RZ, RZ, -R22 ;  /* 0x000000ffff16a224 */ /* 0x000fc800078e0a16 */
[----:B------:R-:W-:-:S04]  /*70b0*/  IMAD.IADD R17, R24, 0x1, -R17 ;  /* 0x0000000118117824 */ /* 0x000fc800078e0a11 */
[----:B------:R-:W-:Y:S02]  /*70c0*/  @!P0 LOP3.LUT R22, RZ, UR22, RZ, 0x33, !PT ;  /* 0x00000016ff168c12 */ /* 0x000fe4000f8e33ff */
[----:B-1----:R-:W-:-:S03]  /*70d0*/  ISETP.NE.AND P0, PT, R5, 0x1, PT ;  /* 0x000000010500780c */ /* 0x002fc60003f05270 */
[----:B------:R-:W-:-:S04]  /*70e0*/  IMAD.IADD R14, R20, 0x1, -R22 ;  /* 0x00000001140e7824 */ /* 0x000fc800078e0a16 */
[----:B------:R-:W-:Y:S01]  /*70f0*/  IMAD R20, R17, R14, RZ ;  /* 0x0000000e11147224 */ /* 0x000fe200078e02ff */
[----:B------:R-:W-:-:S04]  /*7100*/  SEL R14, R14, R17, !P0 ;  /* 0x000000110e0e7207 */ /* 0x000fc80004000000 */
[----:B------:R-:W-:Y:S02]  /*7110*/  SHF.R.S32.HI R17, RZ, 0x1f, R20 ;  /* 0x0000001fff117819 */ /* 0x000fe40000011414 */
[----:B------:R-:W-:Y:S02]  /*7120*/  SHF.R.S32.HI R15, RZ, 0x1f, R14 ;  /* 0x0000001fff0f7819 */ /* 0x000fe4000001140e */
.L_x_171:
[----:B------:R-:W-:Y:S05]  /*7130*/  BSYNC.RECONVERGENT B0 ;  /* 0x0000000000007941 */ /* 0x000fea0003800200 */
.L_x_170:
        /* <DEDUP_REMOVED lines=10> */
[----:B------:R-:W-:Y:S02]  /*71e0*/  IMAD.X R5, R18, 0x1, R17, P0 ;  /* 0x0000000112057824 */ /* 0x000fe400000e0611 */
[----:B------:R-:W2:Y:S04]  /*71f0*/  SHFL.UP PT, R18, R13, 0x2, RZ ;  /* 0x044000000d127989 */ /* 0x000ea800000e00ff */
[----:B------:R-:W1:Y:S01]  /*7200*/  SHFL.UP PT, R19, R5, 0x2, RZ ;  /* 0x0440000005137989 */ /* 0x000e6200000e00ff */
[----:B--2---:R-:W-:-:S04]  /*7210*/  SEL R18, R18, RZ, P3 ;  /* 0x000000ff12127207 */ /* 0x004fc80001800000 */
[----:B------:R-:W-:Y:S02]  /*7220*/  IADD3 R18, P0, PT, R18, R13, RZ ;  /* 0x0000000d12127210 */ /* 0x000fe40007f1e0ff */
[----:B-1----:R-:W-:-:S03]  /*7230*/  SEL R22, R19, RZ, P3 ;  /* 0x000000ff13167207 */ /* 0x002fc60001800000 */
[----:B------:R-:W1:Y:S02]  /*7240*/  SHFL.UP PT, R21, R18, 0x4, RZ ;  /* 0x0480000012157989 */ /* 0x000e6400000e00ff */
[----:B------:R-:W-:-:S05]  /*7250*/  IMAD.X R19, R22, 0x1, R5, P0 ;  /* 0x0000000116137824 */ /* 0x000fca00000e0605 */
[----:B------:R-:W2:Y:S01]  /*7260*/  SHFL.UP PT, R22, R19, 0x4, RZ ;  /* 0x0480000013167989 */ /* 0x000ea200000e00ff */
[----:B-1----:R-:W-:-:S04]  /*7270*/  SEL R21, R21, RZ, P4 ;  /* 0x000000ff15157207 */ /* 0x002fc80002000000 */
[----:B------:R-:W-:Y:S02]  /*7280*/  IADD3 R21, P0, PT, R21, R18, RZ ;  /* 0x0000001215157210 */ /* 0x000fe40007f1e0ff */
[----:B--2---:R-:W-:-:S05]  /*7290*/  SEL R22, R22, RZ, P4 ;  /* 0x000000ff16167207 */ /* 0x004fca0002000000 */
[----:B------:R-:W-:Y:S02]  /*72a0*/  IMAD.X R5, R22, 0x1, R19, P0 ;  /* 0x0000000116057824 */ /* 0x000fe400000e0613 */
[----:B------:R-:W1:Y:S04]  /*72b0*/  SHFL.UP PT, R22, R21, 0x8, RZ ;  /* 0x0500000015167989 */ /* 0x000e6800000e00ff */
[----:B------:R-:W2:Y:S01]  /*72c0*/  SHFL.UP PT, R13, R5, 0x8, RZ ;  /* 0x05000000050d7989 */ /* 0x000ea200000e00ff */
[----:B-1----:R-:W-:-:S04]  /*72d0*/  SEL R22, R22, RZ, P5 ;  /* 0x000000ff16167207 */ /* 0x002fc80002800000 */
[----:B------:R-:W-:Y:S01]  /*72e0*/  IADD3 R23, P0, PT, R22, R21, RZ ;  /* 0x0000001516177210 */ /* 0x000fe20007f1e0ff */
[----:B------:R-:W-:Y:S01]  /*72f0*/  IMAD.U32 R22, RZ, RZ, UR25 ;  /* 0x00000019ff167e24 */ /* 0x000fe2000f8e00ff */
[----:B--2---:R-:W-:-:S03]  /*7300*/  SEL R24, R13, RZ, P5 ;  /* 0x000000ff0d187207 */ /* 0x004fc60002800000 */
[----:B------:R-:W1:Y:S02]  /*7310*/  SHFL.UP PT, R18, R23, 0x10, RZ ;  /* 0x0600000017127989 */ /* 0x000e6400000e00ff */
[----:B------:R-:W-:-:S05]  /*7320*/  IMAD.X R24, R24, 0x1, R5, P0 ;  /* 0x0000000118187824 */ /* 0x000fca00000e0605 */
[----:B------:R-:W2:Y:S01]  /*7330*/  SHFL.UP PT, R13, R24, 0x10, RZ ;  /* 0x06000000180d7989 */ /* 0x000ea200000e00ff */
[----:B-1----:R-:W-:-:S04]  /*7340*/  SEL R18, R18, RZ, P6 ;  /* 0x000000ff12127207 */ /* 0x002fc80003000000 */
[----:B------:R-:W-:Y:S02]  /*7350*/  IADD3 R19, P0, PT, R18, R23, RZ ;  /* 0x0000001712137210 */ /* 0x000fe40007f1e0ff */
[----:B--2---:R-:W-:-:S05]  /*7360*/  SEL R13, R13, RZ, P6 ;  /* 0x000000ff0d0d7207 */ /* 0x004fca0003000000 */
[----:B------:R-:W-:Y:S01]  /*7370*/  IMAD.X R18, R13, 0x1, R24, P0 ;  /* 0x000000010d127824 */ /* 0x000fe200000e0618 */
[----:B------:R-:W-:-:S04]  /*7380*/  IADD3 R5, P0, PT, R19, UR4, RZ ;  /* 0x0000000413057c10 */ /* 0x000fc8000ff1e0ff */
[----:B------:R-:W-:Y:S02]  /*7390*/  IADD3.X R13, PT, PT, R18, UR27, RZ, P0, !PT ;  /* 0x0000001b120d7c10 */ /* 0x000fe400087fe4ff */
[----:B------:R-:W-:-:S04]  /*73a0*/  ISETP.LE.U32.AND P0, PT, R5, UR24, PT ;  /* 0x0000001805007c0c */ /* 0x000fc8000bf03070 */
[----:B------:R-:W-:-:S13]  /*73b0*/  ISETP.GE.U32.AND.EX P0, PT, R22, R13, PT, P0 ;  /* 0x0000000d1600720c */ /* 0x000fda0003f06100 */
        /* <DEDUP_REMOVED lines=9> */
.L_x_175:
[C---:B------:R-:W-:Y:S01]  /*7450*/  VIADD R17, R12.reuse, 0x40 ;  /* 0x000000400c117836 */ /* 0x040fe20000000000 */
[----:B-----5:R-:W-:Y:S01]  /*7460*/  MOV R19, R7 ;  /* 0x0000000700137202 */ /* 0x020fe20000000f00 */
[----:B------:R-:W-:Y:S02]  /*7470*/  VIADD R12, R12, 0x20 ;  /* 0x000000200c0c7836 */ /* 0x000fe40000000000 */
[----:B------:R-:W-:Y:S01]  /*7480*/  IMAD.MOV.U32 R18, RZ, RZ, R8 ;  /* 0x000000ffff127224 */ /* 0x000fe200078e0008 */
[----:B------:R-:W-:-:S13]  /*7490*/  ISETP.GE.AND P0, PT, R17, UR21, PT ;  /* 0x0000001511007c0c */ /* 0x000fda000bf06270 */
[----:B------:R-:W1:Y:S01]  /*74a0*/  @!P0 LDC.64 R22, c[0x0][0xbf0] ;  /* 0x0002fc00ff168b82 */ /* 0x000e620000000a00 */
[----:B------:R-:W2:Y:S01]  /*74b0*/  SHFL.IDX PT, R13, R13, 0x1f, 0x1f ;  /* 0x03e01f000d0d7f89 */ /* 0x000ea200000e0000 */
[----:B------:R-:W-:Y:S01]  /*74c0*/  BSSY.RECONVERGENT B0, `(.L_x_173) ;  /* 0x000005d000007945 */ /* 0x000fe20003800200 */
[----:B------:R-:W-:Y:S02]  /*74d0*/  HFMA2 R17, -RZ, RZ, 0, 0 ;  /* 0x00000000ff117431 */ /* 0x000fe400000001ff */
[----:B------:R-:W3:Y:S01]  /*74e0*/  SHFL.IDX PT, R5, R5, 0x1f, 0x1f ;  /* 0x03e01f0005057f89 */ /* 0x000ee200000e0000 */
[----:B-1----:R-:W-:-:S05]  /*74f0*/  @!P0 IMAD.WIDE R22, R12, 0xc, R22 ;  /* 0x0000000c0c168825 */ /* 0x002fca00078e0216 */
[----:B------:R1:W5:Y:S04]  /*7500*/  @!P0 LDG.E R7, desc[UR50][R22.64+0x180] ;  /* 0x0001803216078981 */ /* 0x000368000c1e1900 */
[----:B------:R1:W5:Y:S01]  /*7510*/  @!P0 LDG.E R8, desc[UR50][R22.64+0x184] ;  /* 0x0001843216088981 */ /* 0x000362000c1e1900 */
[----:B------:R-:W-:Y:S02]  /*7520*/  ISETP.GE.AND P0, PT, R12, UR21, PT ;  /* 0x000000150c007c0c */ /* 0x000fe4000bf06270 */
[----:B------:R-:W-:-:S11]  /*7530*/  MOV R20, 0x7fffffff ;  /* 0x7fffffff00147802 */ /* 0x000fd60000000f00 */
[----:B--23--:R-:W-:Y:S05]  /*7540*/  @P0 BRA `(.L_x_174) ;  /* 0x0000000400500947 */ /* 0x00cfea0003800000 */
[----:B------:R-:W-:-:S04]  /*7550*/  IADD3 R15, P0, PT, R19, UR18, RZ ;  /* 0x00000012130f7c10 */ /* 0x000fc8000ff1e0ff */
[----:B------:R-:W-:Y:S02]  /*7560*/  LEA.HI.X.SX32 R14, R19, UR17, 0x1, P0 ;  /* 0x00000011130e7c11 */ /* 0x000fe400080f0eff */
[----:B------:R-:W-:-:S04]  /*7570*/  IADD3 R20, P0, PT, R18, UR16, RZ ;  /* 0x0000001012147c10 */ /* 0x000fc8000ff1e0ff */
[----:B------:R-:W-:Y:S02]  /*7580*/  LEA.HI.X.SX32 R19, R18, UR7, 0x1, P0 ;  /* 0x0000000712137c11 */ /* 0x000fe400080f0eff */
[----:B------:R-:W-:-:S05]  /*7590*/  IADD3 R18, P0, PT, R15, UR13, RZ ;  /* 0x0000000d0f127c10 */ /* 0x000fca000ff1e0ff */
[----:B------:R-:W-:Y:S01]  /*75a0*/  IMAD.X R17, RZ, RZ, R14, P0 ;  /* 0x000000ffff117224 */ /* 0x000fe200000e060e */
[----:B-1----:R-:W-:Y:S01]  /*75b0*/  IADD3 R22, P0, PT, R20, UR11, RZ ;  /* 0x0000000b14167c10 */ /* 0x002fe2000ff1e0ff */
        /* <DEDUP_REMOVED lines=10> */
[----:B------:R-:W-:-:S04]  /*7660*/  IMAD.WIDE.U32 R28, R22, UR8, RZ ;  /* 0x00000008161c7c25 */ /* 0x000fc8000f8e00ff */
[----:B------:R-:W-:Y:S01]  /*7670*/  IMAD.WIDE.U32.X R26, R17, UR15, R26, P0 ;  /* 0x0000000f111a7c25 */ /* 0x000fe200080e041a */
[----:B------:R-:W-:-:S03]  /*7680*/  IADD3 RZ, P0, PT, R29, R24, RZ ;  /* 0x000000181dff7210 */ /* 0x000fc60007f1e0ff */
[----:B------:R-:W-:-:S04]  /*7690*/  IMAD.MOV.U32 R22, RZ, RZ, R25 ;  /* 0x000000ffff167224 */ /* 0x000fc800078e0019 */
        /* <DEDUP_REMOVED lines=8> */
[----:B------:R-:W-:-:S02]  /*7720*/  IADD3 R21, PT, PT, R6, -0x1, R17 ;  /* 0xffffffff06157810 */ /* 0x000fc40007ffe011 */
[----:B------:R-:W-:Y:S02]  /*7730*/  SEL R15, R19, R23, !P0 ;  /* 0x00000017130f7207 */ /* 0x000fe40004000000 */
[----:B------:R-:W-:Y:S02]  /*7740*/  IABS R19, R6 ;  /* 0x0000000600137213 */ /* 0x000fe40000000000 */
[----:B------:R-:W-:Y:S02]  /*7750*/  SEL R20, R20, R22, !P0 ;  /* 0x0000001614147207 */ /* 0x000fe40004000000 */
[----:B------:R-:W1:Y:S01]  /*7760*/  I2F.RP R24, R19 ;  /* 0x0000001300187306 */ /* 0x000e620000209400 */
[----:B------:R-:W-:Y:S02]  /*7770*/  IABS R17, R21 ;  /* 0x0000001500117213 */ /* 0x000fe40000000000 */
[----:B------:R-:W-:Y:S02]  /*7780*/  IABS R14, R6 ;  /* 0x00000006000e7213 */ /* 0x000fe40000000000 */
[----:B------:R-:W-:-:S03]  /*7790*/  SHF.R.U64 R15, R20, UR10, R15 ;  /* 0x0000000a140f7c19 */ /* 0x000fc6000800120f */
[----:B------:R-:W-:Y:S01]  /*77a0*/  IMAD.MOV R14, RZ, RZ, -R14 ;  /* 0x000000ffff0e7224 */ /* 0x000fe200078e0a0e */
[----:B------:R-:W-:-:S04]  /*77b0*/  IADD3 R20, PT, PT, R0, -0x1, R15 ;  /* 0xffffffff00147810 */ /* 0x000fc80007ffe00f */
[----:B------:R-:W-:Y:S01]  /*77c0*/  IABS R15, R20 ;  /* 0x00000014000f7213 */ /* 0x000fe20000000000 */
[----:B-1----:R-:W1:Y:S02]  /*77d0*/  MUFU.RCP R22, R24 ;  /* 0x0000001800167308 */ /* 0x002e640000001000 */
[----:B-1----:R-:W-:-:S06]  /*77e0*/  VIADD R22, R22, 0xffffffe ;  /* 0x0ffffffe16167836 */ /* 0x002fcc0000000000 */
[----:B------:R-:W1:Y:S02]  /*77f0*/  F2I.FTZ.U32.TRUNC.NTZ R23, R22 ;  /* 0x0000001600177305 */ /* 0x000e64000021f000 */
[----:B-1----:R-:W-:Y:S02]  /*7800*/  IMAD.MOV R18, RZ, RZ, -R23 ;  /* 0x000000ffff127224 */ /* 0x002fe400078e0a17 */
[----:B------:R-:W-:Y:S02]  /*7810*/  IMAD.MOV.U32 R22, RZ, RZ, RZ ;  /* 0x000000ffff167224 */ /* 0x000fe400078e00ff */
[----:B------:R-:W-:Y:S01]  /*7820*/  IMAD R25, R18, R19, RZ ;  /* 0x0000001312197224 */ /* 0x000fe200078e02ff */
[----:B------:R-:W-:-:S03]  /*7830*/  IABS R18, R0 ;  /* 0x0000000000127213 */ /* 0x000fc60000000000 */
[----:B------:R-:W-:Y:S02]  /*7840*/  IMAD.HI.U32 R25, R23, R25, R22 ;  /* 0x0000001917197227 */ /* 0x000fe400078e0016 */
[----:B------:R-:W1:Y:S04]  /*7850*/  I2F.RP R23, R18 ;  /* 0x0000001200177306 */ /* 0x000e680000209400 */
[----:B------:R-:W-:-:S04]  /*7860*/  IMAD.HI.U32 R25, R25, R17, RZ ;  /* 0x0000001119197227 */ /* 0x000fc800078e00ff */
[----:B------:R-:W-:-:S05]  /*7870*/  IMAD R22, R25, R14, R17 ;  /* 0x0000000e19167224 */ /* 0x000fca00078e0211 */
[----:B------:R-:W-:Y:S01]  /*7880*/  ISETP.GT.U32.AND P0, PT, R19, R22, PT ;  /* 0x000000161300720c */ /* 0x000fe20003f04070 */
[----:B-1----:R-:W1:-:S12]  /*7890*/  MUFU.RCP R24, R23 ;  /* 0x0000001700187308 */ /* 0x002e580000001000 */
[----:B------:R-:W-:Y:S02]  /*78a0*/  @!P0 IMAD.IADD R22, R22, 0x1, -R19 ;  /* 0x0000000116168824 */ /* 0x000fe400078e0a13 */
[----:B-1----:R-:W-:-:S04]  /*78b0*/  VIADD R24, R24, 0xffffffe ;  /* 0x0ffffffe18187836 */ /* 0x002fc80000000000 */
        /* <DEDUP_REMOVED lines=29> */
.L_x_174:
[----:B------:R-:W-:Y:S05]  /*7a90*/  BSYNC.RECONVERGENT B0 ;  /* 0x0000000000007941 */ /* 0x000fea0003800200 */
.L_x_173:
[----:B------:R-:W2:Y:S01]  /*7aa0*/  SHFL.UP PT, R19, R20, 0x1, RZ ;  /* 0x0420000014137989 */ /* 0x000ea200000e00ff */
[----:B------:R-:W-:Y:S02]  /*7ab0*/  R2UR UR4, R5 ;  /* 0x00000000050472ca */ /* 0x000fe400000e0000 */
[----:B------:R-:W-:Y:S01]  /*7ac0*/  R2UR UR27, R13 ;  /* 0x000000000d1b72ca */ /* 0x000fe200000e0000 */
[----:B------:R-:W3:Y:S01]  /*7ad0*/  SHFL.UP PT, R18, R17, 0x1, RZ ;  /* 0x0420000011127989 */ /* 0x000ee200000e00ff */
[----:B--2---:R-:W-:Y:S02]  /*7ae0*/  SEL R19, R19, RZ, P2 ;  /* 0x000000ff13137207 */ /* 0x004fe40001000000 */
[----:B---3--:R-:W-:Y:S02]  /*7af0*/  SEL R18, R18, RZ, P2 ;  /* 0x000000ff12127207 */ /* 0x008fe40001000000 */
[----:B------:R-:W-:-:S05]  /*7b00*/  IADD3 R19, P0, PT, R19, R20, RZ ;  /* 0x0000001413137210 */ /* 0x000fca0007f1e0ff */
[----:B------:R-:W-:Y:S01]  /*7b10*/  IMAD.X R18, R18, 0x1, R17, P0 ;  /* 0x0000000112127824 */ /* 0x000fe200000e0611 */
[----:B-1----:R-:W1:Y:S04]  /*7b20*/  SHFL.UP PT, R22, R19, 0x2, RZ ;  /* 0x0440000013167989 */ /* 0x002e6800000e00ff */
        /* <DEDUP_REMOVED lines=24> */
[----:B------:R-:W-:-:S04]  /*7cb0*/  IADD3 R5, P0, PT, R19, UR4, RZ ;  /* 0x0000000413057c10 */ /* 0x000fc8000ff1e0ff */
[----:B------:R-:W-:Y:S02]  /*7cc0*/  IADD3.X R13, PT, PT, R18, UR27, RZ, P0, !PT ;  /* 0x0000001b120d7c10 */ /* 0x000fe400087fe4ff */
[----:B------:R-:W-:-:S04]  /*7cd0*/  ISETP.LE.U32.AND P0, PT, R5, UR24, PT ;  /* 0x0000001805007c0c */ /* 0x000fc8000bf03070 */
[----:B------:R-:W-:-:S13]  /*7ce0*/  ISETP.GE.U32.AND.EX P0, PT, R24, R13, PT, P0 ;  /* 0x0000000d1800720c */ /* 0x000fda0003f06100 */
[----:B------:R-:W-:-:S04]  /*7cf0*/  VOTE.ANY R21, PT, !P0 ;  /* 0x0000000000157806 */ /* 0x000fc800040e0100 */
[----:B------:R-:W-:-:S13]  /*7d00*/  ISETP.NE.AND P0, PT, R21, RZ, PT ;  /* 0x000000ff1500720c */ /* 0x000fda0003f05270 */
[----:B------:R-:W-:Y:S05]  /*7d10*/  @!P0 BRA `(.L_x_175) ;  /* 0xfffffff400cc8947 */ /* 0x000fea000383ffff */
.L_x_172:
        /* <DEDUP_REMOVED lines=9> */
[----:B------:R-:W-:-:S03]  /*7db0*/  IADD3 R22, P1, P0, R19, UR4, -R20 ;  /* 0x0000000413167c10 */ /* 0x000fc6000f83e814 */
[----:B------:R-:W-:Y:S01]  /*7dc0*/  SHFL.IDX PT, R19, R17, R5, 0x1f ;  /* 0x00001f0511137589 */ /* 0x000fe200000e0000 */
[----:B------:R-:W-:-:S03]  /*7dd0*/  IADD3.X R24, PT, PT, R18, UR27, ~R17, P1, P0 ;  /* 0x0000001b12187c10 */ /* 0x000fc60008fe0c11 */
[----:B------:R-:W2:Y:S04]  /*7de0*/  SHFL.IDX PT, R22, R22, R5, 0x1f ;  /* 0x00001f0516167589 */ /* 0x000ea800000e0000 */
[----:B------:R-:W3:Y:S04]  /*7df0*/  SHFL.IDX PT, R13, R24, R5, 0x1f ;  /* 0x00001f05180d7589 */ /* 0x000ee800000e0000 */
[----:B------:R1:W4:Y:S04]  /*7e00*/  SHFL.IDX PT, R18, R20, R5, 0x1f ;  /* 0x00001f0514127589 */ /* 0x00032800000e0000 */
[----:B------:R1:W1:Y:S04]  /*7e10*/  SHFL.IDX PT, R15, R15, R5, 0x1f ;  /* 0x00001f050f0f7589 */ /* 0x00026800000e0000 */
[----:B------:R1:W1:Y:S01]  /*7e20*/  SHFL.IDX PT, R14, R14, R5, 0x1f ;  /* 0x00001f050e0e7589 */ /* 0x00026200000e0000 */
[----:B--2---:R-:W-:-:S02]  /*7e30*/  R2UR UR4, R22 ;  /* 0x00000000160472ca */ /* 0x004fc400000e0000 */
[----:B---3--:R-:W-:-:S15]  /*7e40*/  R2UR UR27, R13 ;  /* 0x000000000d1b72ca */ /* 0x008fde00000e0000 */
.L_x_169:
[----:B------:R-:W2:Y:S01]  /*7e50*/  LDCU UR8, c[0x0][0xbe8] ;  /* 0x00017d00ff0877ac */ /* 0x000ea20008000800 */
[----:B------:R-:W-:Y:S01]  /*7e60*/  IMAD.MOV.U32 R17, RZ, RZ, -0x1 ;  /* 0xffffffffff117424 */ /* 0x000fe200078e00ff */
[----:B-1----:R-:W-:Y:S02]  /*7e70*/  MOV R5, 0xffffffff ;  /* 0xffffffff00057802 */ /* 0x002fe40000000f00 */
[----:B--2---:R-:W-:-:S13]  /*7e80*/  ISETP.GE.AND P0, PT, R12, UR8, PT ;  /* 0x000000080c007c0c */ /* 0x004fda000bf06270 */
[----:B------:R-:W-:Y:S05]  /*7e90*/  @P0 BRA `(.L_x_168) ;  /* 0x0000000000f00947 */ /* 0x000fea0003800000 */
[----:B------:R-:W1:Y:S01]  /*7ea0*/  LDCU UR13, c[0x0][0xb98] ;  /* 0x00017300ff0d77ac */ /* 0x000e620008000800 */
[----:B------:R-:W2:Y:S01]  /*7eb0*/  LDCU UR11, c[0x0][0xb88] ;  /* 0x00017100ff0b77ac */ /* 0x000ea20008000800 */
[----:B------:R-:W3:Y:S01]  /*7ec0*/  LDCU UR9, c[0x0][0xbdc] ;  /* 0x00017b80ff0977ac */ /* 0x000ee20008000800 */
[----:B------:R-:W-:-:S04]  /*7ed0*/  UIADD3 UR15, UP0, UPT, -UR4, UR24, URZ ;  /* 0x00000018040f7290 */ /* 0x000fc8000ff1e1ff */
[----:B------:R-:W-:-:S04]  /*7ee0*/  UIADD3.X UR14, UPT, UPT, ~UR27, UR25, URZ, UP0, !UPT ;  /* 0x000000191b0e7290 */ /* 0x000fc800087fe5ff */
[----:B-1----:R-:W-:Y:S01]  /*7ef0*/  USHF.R.U32.HI UR12, URZ, UR13, UR14 ;  /* 0x0000000dff0c7299 */ /* 0x002fe2000801160e */
[----:B--2---:R-:W-:Y:S01]  /*7f00*/  SHF.R.U32.HI R3, RZ, UR11, R15 ;  /* 0x0000000bff037c19 */ /* 0x004fe2000801160f */
[----:B------:R-:W-:Y:S02]  /*7f10*/  USHF.R.U64 UR15, UR15, UR13, UR14 ;  /* 0x0000000d0f0f7299 */ /* 0x000fe4000800120e */
[----:B------:R-:W-:Y:S02]  /*7f20*/  USHF.R.U32.HI UR10, URZ, UR11, UR12 ;  /* 0x0000000bff0a7299 */ /* 0x000fe4000801160c */
[----:B------:R-:W-:Y:S02]  /*7f30*/  USHF.R.U64 UR12, UR15, UR11, UR12 ;  /* 0x0000000b0f0c7299 */ /* 0x000fe4000800120c */
[----:B---3--:R-:W-:Y:S02]  /*7f40*/  USHF.R.U32.HI UR8, URZ, UR9, UR10 ;  /* 0x00000009ff087299 */ /* 0x008fe4000801160a */
[----:B------:R-:W-:-:S04]  /*7f50*/  USHF.R.U64 UR9, UR12, UR9, UR10 ;  /* 0x000000090c097299 */ /* 0x000fc8000800120a */
[----:B------:R-:W-:-:S04]  /*7f60*/  LOP3.LUT R2, R3, UR8, RZ, 0xfc, !PT ;  /* 0x0000000803027c12 */ /* 0x000fc8000f8efcff */
[----:B------:R-:W-:Y:S02]  /*7f70*/  ISETP.NE.U32.AND P0, PT, R2, RZ, PT ;  /* 0x000000ff0200720c */ /* 0x000fe40003f05070 */
[----:B------:R-:W-:-:S11]  /*7f80*/  SHF.R.U64 R2, R14, UR11, R15 ;  /* 0x0000000b0e027c19 */ /* 0x000fd6000800120f */
[----:B------:R-:W-:Y:S05]  /*7f90*/  @P0 BRA `(.L_x_176) ;  /* 0x0000000000540947 */ /* 0x000fea0003800000 */
[----:B------:R-:W1:Y:S01]  /*7fa0*/  I2F.U32.RP R11, R2 ;  /* 0x00000002000b7306 */ /* 0x000e620000209000 */
[----:B------:R-:W-:-:S07]  /*7fb0*/  ISETP.NE.U32.AND P0, PT, R2, RZ, PT ;  /* 0x000000ff0200720c */ /* 0x000fce0003f05070 */
[----:B-1----:R-:W1:Y:S02]  /*7fc0*/  MUFU.RCP R20, R11 ;  /* 0x0000000b00147308 */ /* 0x002e640000001000 */
[----:B-1----:R-:W-:-:S06]  /*7fd0*/  IADD3 R20, PT, PT, R20, 0xffffffe, RZ ;  /* 0x0ffffffe14147810 */ /* 0x002fcc0007ffe0ff */
[----:B------:R1:W2:Y:S02]  /*7fe0*/  F2I.FTZ.U32.TRUNC.NTZ R21, R20 ;  /* 0x0000001400157305 */ /* 0x0002a4000021f000 */
[----:B-1----:R-:W-:Y:S02]  /*7ff0*/  HFMA2 R20, -RZ, RZ, 0, 0 ;  /* 0x00000000ff147431 */ /* 0x002fe400000001ff */
[----:B--2---:R-:W-:-:S04]  /*8000*/  IMAD.MOV R3, RZ, RZ, -R21 ;  /* 0x000000ffff037224 */ /* 0x004fc800078e0a15 */
[----:B------:R-:W-:-:S04]  /*8010*/  IMAD R3, R3, R2, RZ ;  /* 0x0000000203037224 */ /* 0x000fc800078e02ff */
[----:B------:R-:W-:-:S06]  /*8020*/  IMAD.HI.U32 R3, R21, R3, R20 ;  /* 0x0000000315037227 */ /* 0x000fcc00078e0014 */
[----:B------:R-:W-:-:S04]  /*8030*/  IMAD.HI.U32 R3, R3, UR9, RZ ;  /* 0x0000000903037c27 */ /* 0x000fc8000f8e00ff */
[----:B------:R-:W-:-:S04]  /*8040*/  IMAD.MOV R5, RZ, RZ, -R3 ;  /* 0x000000ffff057224 */ /* 0x000fc800078e0a03 */
[----:B------:R-:W-:-:S05]  /*8050*/  IMAD R5, R2, R5, UR9 ;  /* 0x0000000902057e24 */ /* 0x000fca000f8e0205 */
[----:B------:R-:W-:-:S13]  /*8060*/  ISETP.GE.U32.AND P2, PT, R5, R2, PT ;  /* 0x000000020500720c */ /* 0x000fda0003f46070 */
[----:B------:R-:W-:Y:S01]  /*8070*/  @P2 IADD3 R5, PT, PT, R5, -R2, RZ ;  /* 0x8000000205052210 */ /* 0x000fe20007ffe0ff */
[----:B------:R-:W-:-:S03]  /*8080*/  @P2 VIADD R3, R3, 0x1 ;  /* 0x0000000103032836 */ /* 0x000fc60000000000 */
[----:B------:R-:W-:-:S13]  /*8090*/  ISETP.GE.U32.AND P1, PT, R5, R2, PT ;  /* 0x000000020500720c */ /* 0x000fda0003f26070 */
[----:B------:R-:W-:Y:S02]  /*80a0*/  @P1 IADD3 R3, PT, PT, R3, 0x1, RZ ;  /* 0x0000000103031810 */ /* 0x000fe40007ffe0ff */
[----:B------:R-:W-:-:S04]  /*80b0*/  @!P0 LOP3.LUT R3, RZ, R2, RZ, 0x33, !PT ;  /* 0x00000002ff038212 */ /* 0x000fc800078e33ff */
[----:B------:R-:W-:-:S05]  /*80c0*/  IADD3 R13, PT, PT, -R3, RZ, RZ ;  /* 0x000000ff030d7210 */ /* 0x000fca0007ffe1ff */
[----:B------:R-:W-:Y:S01]  /*80d0*/  IMAD R13, R2, R13, UR9 ;  /* 0x00000009020d7e24 */ /* 0x000fe2000f8e020d */
[----:B------:R-:W-:Y:S06]  /*80e0*/  BRA `(.L_x_177) ;  /* 0x0000000000187947 */ /* 0x000fec0003800000 */
.L_x_176:
[----:B------:R-:W-:Y:S01]  /*80f0*/  IMAD.U32 R17, RZ, RZ, UR9 ;  /* 0x00000009ff117e24 */ /* 0x000fe2000f8e00ff */
[----:B------:R-:W-:Y:S02]  /*8100*/  MOV R13, UR8 ;  /* 0x00000008000d7c02 */ /* 0x000fe40008000f00 */
[----:B------:R-:W-:Y:S02]  /*8110*/  MOV R20, 0x8130 ;  /* 0x0000813000147802 */ /* 0x000fe40000000f00 */
[----:B----45:R-:W-:Y:S05]  /*8120*/  CALL.REL.NOINC `(.L_x_178) ;  /* 0x000000e800e07944 */ /* 0x030fea0003c00000 */
[----:B------:R-:W-:-:S05]  /*8130*/  IADD3 R13, PT, PT, -R3, RZ, RZ ;  /* 0x000000ff030d7210 */ /* 0x000fca0007ffe1ff */
[----:B------:R-:W-:-:S07]  /*8140*/  IMAD R13, R2, R13, UR9 ;  /* 0x00000009020d7e24 */ /* 0x000fce000f8e020d */
.L_x_177:
[----:B------:R-:W1:Y:S01]  /*8150*/  LDC R20, c[0x0][0xbdc] ;  /* 0x0002f700ff147b82 */ /* 0x000e620000000800 */
[----:B------:R-:W-:Y:S01]  /*8160*/  ULOP3.LUT UR12, UR12, UR5, URZ, 0xc0, !UPT ;  /* 0x000000050c0c7292 */ /* 0x000fe2000f8ec0ff */
[----:B------:R-:W-:Y:S01]  /*8170*/  PLOP3.LUT P1, PT, PT, PT, PT, 0x8, 0x80 ;  /* 0x000000000080781c */ /* 0x000fe20003f2e170 */
[----:B------:R-:W-:-:S05]  /*8180*/  ULOP3.LUT UR15, UR19, UR15, URZ, 0xc0, !UPT ;  /* 0x0000000f130f7292 */ /* 0x000fca000f8ec0ff */
[----:B------:R-:W2:Y:S08]  /*8190*/  LDC R2, c[0x0][0xb80] ;  /* 0x0002e000ff027b82 */ /* 0x000eb00000000800 */
[----:B------:R-:W3:Y:S08]  /*81a0*/  LDC R5, c[0x0][0xb90] ;  /* 0x0002e400ff057b82 */ /* 0x000ef00000000800 */
[----:B------:R-:W4:Y:S01]  /*81b0*/  LDC R11, c[0x0][0xbe0] ;  /* 0x0002f800ff0b7b82 */ /* 0x000f220000000800 */
[----:B-1----:R-:W-:-:S05]  /*81c0*/  SHF.L.U32 R3, R3, R20, RZ ;  /* 0x0000001403037219 */ /* 0x002fca00000006ff */
[----:B------:R-:W-:Y:S02]  /*81d0*/  VIADD R20, R3, UR12 ;  /* 0x0000000c03147c36 */ /* 0x000fe40008000000 */
[----:B--2---:R-:W-:Y:S02]  /*81e0*/  IMAD R13, R13, R2, UR15 ;  /* 0x0000000f0d0d7e24 */ /* 0x004fe4000f8e0202 */
[----:B------:R-:W-:Y:S02]  /*81f0*/  IMAD.MOV.U32 R3, RZ, RZ, 0x1 ;  /* 0x00000001ff037424 */ /* 0x000fe400078e00ff */
[----:B---3--:R-:W-:Y:S02]  /*8200*/  IMAD R20, R20, R5, UR28 ;  /* 0x0000001c14147e24 */ /* 0x008fe4000f8e0205 */
[----:B------:R-:W-:Y:S01]  /*8210*/  IMAD.MOV.U32 R5, RZ, RZ, R12 ;  /* 0x000000ffff057224 */ /* 0x000fe200078e000c */
[----:B----4-:R-:W-:Y:S02]  /*8220*/  ISETP.NE.AND P0, PT, R11, 0x1, PT ;  /* 0x000000010b00780c */ /* 0x010fe40003f05270 */
[----:B------:R-:W-:-:S02]  /*8230*/  P2R R11, PR, RZ, 0x2 ;  /* 0x00000002ff0b7803 */ /* 0x000fc40000000000 */
[----:B------:R-:W-:Y:S02]  /*8240*/  SEL R2, R20, R13, !P0 ;  /* 0x0000000d14027207 */ /* 0x000fe40004000000 */
[----:B------:R-:W-:Y:S02]  /*8250*/  SEL R17, R13, R20, !P0 ;  /* 0x000000140d117207 */ /* 0x000fe40004000000 */
.L_x_168:
[----:B------:R-:W-:-:S09]  /*8260*/  UISETP.NE.AND UP0, UPT, UR37, 0x1, UPT ;  /* 0x000000012500788c */ /* 0x000fd2000bf05270 */
[----:B------:R-:W-:Y:S05]  /*8270*/  BRA.U !UP0, `(.L_x_179) ;  /* 0x0000000108047547 */ /* 0x000fea000b800000 */
[----:B------:R-:W-:Y:S05]  /*8280*/  BPT.TRAP 0x1 ;  /* 0x000000040000795c */ /* 0x000fea0000300000 */
.L_x_179:
[----:B------:R-:W1:Y:S01]  /*8290*/  S2UR UR8, SR_CgaCtaId ;  /* 0x00000000000879c3 */ /* 0x000e620000008800 */
[----:B------:R-:W-:Y:S01]  /*82a0*/  UMOV UR9, 0x400 ;  /* 0x0000040000097882 */ /* 0x000fe20000000000 */
[----:B------:R-:W-:Y:S01]  /*82b0*/  SHF.L.U32 R13, R4, 0x1f, RZ ;  /* 0x0000001f040d7819 */ /* 0x000fe200000006ff */
[----:B------:R-:W-:Y:S01]  /*82c0*/  VIADD R20, R10, 0x1 ;  /* 0x000000010a147836 */ /* 0x000fe20000000000 */
[----:B------:R-:W-:Y:S01]  /*82d0*/  ISETP.NE.AND P0, PT, R16, R5, PT ;  /* 0x000000051000720c */ /* 0x000fe20003f05270 */
[----:B-1----:R-:W-:-:S04]  /*82e0*/  ULEA UR8, UR8, UR9, 0x18 ;  /* 0x0000000908087291 */ /* 0x002fc8000f8ec0ff */
[----:B------:R-:W-:-:S09]  /*82f0*/  ULEA UR8, UR20, UR8, 0x3 ;  /* 0x0000000814087291 */ /* 0x000fd2000f8e18ff */
[----:B------:R-:W1:Y:S02]  /*8300*/  SYNCS.PHASECHK.TRANS64.TRYWAIT P1, [UR8+0xd0], R13 ;  /* 0x0000d00dff0075a7 */ /* 0x000e640008021108 */
[----:B-1----:R-:W-:Y:S05]  /*8310*/  @!P1 BRA `(.L_x_180) ;  /* 0x000000d8007c9947 */ /* 0x002fea0003800000 */
.L_x_397:
[----:B------:R-:W-:Y:S01]  /*8320*/  ELECT P1, URZ, PT ;  /* 0x0000000000ff782f */ /* 0x000fe20003820000 */
[----:B------:R-:W-:Y:S01]  /*8330*/  @!P0 IMAD.MOV R20, RZ, RZ, R10 ;  /* 0x000000ffff148224 */ /* 0x000fe200078e020a */
[----:B------:R-:W-:Y:S01]  /*8340*/  BSSY.RECONVERGENT B0, `(.L_x_181) ;  /* 0x0000017000007945 */ /* 0x000fe20003800200 */
[----:B------:R-:W-:-:S03]  /*8350*/  ISETP.NE.AND P2, PT, R11, RZ, PT ;  /* 0x000000ff0b00720c */ /* 0x000fc60003f45270 */
[----:B------:R-:W-:-:S07]  /*8360*/  PRMT R10, R20, 0x7610, R10 ;  /* 0x00007610140a7816 */ /* 0x000fce000000000a */
[----:B------:R-:W-:Y:S05]  /*8370*/  @!P1 BRA `(.L_x_182) ;  /* 0x00000000004c9947 */ /* 0x000fea0003800000 */
[----:B------:R-:W-:Y:S01]  /*8380*/  PLOP3.LUT P0, PT, P0, P2, PT, 0x20, 0x2 ;  /* 0x000000000002781c */ /* 0x000fe20000704470 */
[----:B------:R-:W-:Y:S01]  /*8390*/  UIMAD UR9, UR20, 0x14, UR36 ;  /* 0x00000014140978a4 */ /* 0x000fe2000f8e0224 */
[----:B------:R-:W-:Y:S02]  /*83a0*/  SEL R11, R10, RZ, !P2 ;  /* 0x000000ff0a0b7207 */ /* 0x000fe40005000000 */
[----:B-1----:R-:W-:-:S04]  /*83b0*/  SEL R16, RZ, 0x1, !P0 ;  /* 0x00000001ff107807 */ /* 0x002fc80004000000 */
[----:B------:R-:W-:Y:S02]  /*83c0*/  PRMT R11, R16, 0x5410, R11 ;  /* 0x00005410100b7816 */ /* 0x000fe4000000000b */
[----:B------:R1:W-:Y:S04]  /*83d0*/  STS [UR9], R2 ;  /* 0x00000002ff007988 */ /* 0x0003e80008000809 */
[----:B------:R1:W-:Y:S04]  /*83e0*/  STS [UR9+0x4], R17 ;  /* 0x00000411ff007988 */ /* 0x0003e80008000809 */
[----:B------:R1:W-:Y:S04]  /*83f0*/  STS [UR9+0xc], R3 ;  /* 0x00000c03ff007988 */ /* 0x0003e80008000809 */
[----:B------:R1:W-:Y:S04]  /*8400*/  STS [UR9+0x10], R11 ;  /* 0x0000100bff007988 */ /* 0x0003e80008000809 */
[----:B------:R1:W-:Y:S01]  /*8410*/  STS [UR9+0x8], R5 ;  /* 0x00000805ff007988 */ /* 0x0003e20008000809 */
[----:B------:R-:W-:Y:S01]  /*8420*/  @!PT LDS RZ, [RZ] ;  /* 0x00000000fffff984 */ /* 0x000fe20000000800 */
[----:B------:R-:W-:Y:S01]  /*8430*/  @!PT LDS RZ, [RZ] ;  /* 0x00000000fffff984 */ /* 0x000fe20000000800 */
[----:B------:R-:W-:Y:S01]  /*8440*/  @!PT LDS RZ, [RZ] ;  /* 0x00000000fffff984 */ /* 0x000fe20000000800 */
[----:B------:R-:W-:Y:S01]  /*8450*/  @!PT LDS RZ, [RZ] ;  /* 0x00000000fffff984 */ /* 0x000fe20000000800 */
[----:B------:R2:W-:Y:S06]  /*8460*/  MEMBAR.ALL.CTA ;  /* 0x0000000000007992 */ /* 0x0005ec0000008000 */
[----:B--2---:R-:W2:Y:S01]  /*8470*/  FENCE.VIEW.ASYNC.S ;  /* 0x00000000000073c6 */ /* 0x004ea20000000000 */
[----:B------:R-:W-:Y:S05]  /*8480*/  BRA.U !UP0, `(.L_x_183) ;  /* 0x0000000108047547 */ /* 0x000fea000b800000 */
[----:B------:R-:W-:Y:S05]  /*8490*/  BPT.TRAP 0x1 ;  /* 0x000000040000795c */ /* 0x000fea0000300000 */
.L_x_183:
[----:B--2---:R-:W-:Y:S01]  /*84a0*/  SYNCS.ARRIVE.TRANS64.A1T0 RZ, [UR8+0x90], RZ ;  /* 0x000090ffffff79a7 */ /* 0x004fe20008100008 */
.L_x_182:
[----:B------:R-:W-:Y:S05]  /*84b0*/  BSYNC.RECONVERGENT B0 ;  /* 0x0000000000007941 */ /* 0x000fea0003800200 */
.L_x_181:
[----:B------:R-:W-:Y:S01]  /*84c0*/  UIADD3 UR20, UPT, UPT, UR20, 0x1, URZ ;  /* 0x0000000114147890 */ /* 0x000fe2000fffe0ff */
[----:B-1----:R-:W-:-:S03]  /*84d0*/  MOV R16, R5 ;  /* 0x0000000500107202 */ /* 0x002fc60000000f00 */
[----:B------:R-:W-:-:S04]  /*84e0*/  UISETP.NE.AND UP0, UPT, UR20, 0x8, UPT ;  /* 0x000000081400788c */ /* 0x000fc8000bf05270 */
[----:B------:R-:W-:Y:S02]  /*84f0*/  USEL UR8, URZ, 0x1, UP0 ;  /* 0x00000001ff087887 */ /* 0x000fe40008000000 */
[----:B------:R-:W-:-:S04]  /*8500*/  USEL UR20, UR20, URZ, UP0 ;  /* 0x000000ff14147287 */ /* 0x000fc80008000000 */
[----:B------:R-:W-:Y:S01]  /*8510*/  LOP3.LUT R4, R4, UR8, RZ, 0x3c, !PT ;  /* 0x0000000804047c12 */ /* 0x000fe2000f8e3cff */
[----:B------:R-:W-:Y:S07]  /*8520*/  @!P2 BRA `(.L_x_184) ;  /* 0xffffffe40010a947 */ /* 0x000fee000383ffff */
[----:B------:R-:W-:Y:S01]  /*8530*/  HFMA2 R10, -RZ, RZ, 0, 0 ;  /* 0x00000000ff0a7431 */ /* 0x000fe200000001ff */
[----:B------:R-:W-:Y:S02]  /*8540*/  PRMT R11, RZ, 0x7610, R11 ;  /* 0x00007610ff0b7816 */ /* 0x000fe4000000000b */
.L_x_200:
[----:B-1----:R-:W1:Y:S01]  /*8550*/  LDC.64 R2, c[0x0][0xbd0] ;  /* 0x0002f400ff027b82 */ /* 0x002e620000000a00 */
[----:B------:R-:W-:Y:S01]  /*8560*/  UIADD3 UR24, UP0, UPT, UR24, UR30, URZ ;  /* 0x0000001e18187290 */ /* 0x000fe2000ff1e0ff */
[----:B------:R-:W-:Y:S01]  /*8570*/  ISETP.NE.AND P0, PT, RZ, UR6, PT ;  /* 0x00000006ff007c0c */ /* 0x000fe2000bf05270 */
[----:B------:R-:W-:Y:S01]  /*8580*/  IMAD.MOV.U32 R23, RZ, RZ, RZ ;  /* 0x000000ffff177224 */ /* 0x000fe200078e00ff */
[----:B------:R-:W-:Y:S01]  /*8590*/  PLOP3.LUT P2, PT, PT, PT, PT, 0x80, 0x8 ;  /* 0x000000000008781c */ /* 0x000fe20003f4f070 */
[----:B------:R-:W-:Y:S01]  /*85a0*/  UIADD3.X UR25, UPT, UPT, UR25, UR26, URZ, UP0, !UPT ;  /* 0x0000001a19197290 */ /* 0x000fe200087fe4ff */
[----:B------:R-:W-:Y:S02]  /*85b0*/  IMAD.MOV.U32 R22, RZ, RZ, -0x1 ;  /* 0xffffffffff167424 */ /* 0x000fe400078e00ff */
[----:B------:R-:W-:Y:S01]  /*85c0*/  P2R R24, PR, RZ, 0x4 ;  /* 0x00000004ff187803 */ /* 0x000fe20000000000 */
[----:B------:R-:W-:Y:S01]  /*85d0*/  IMAD.MOV.U32 R16, RZ, RZ, -0x1 ;  /* 0xffffffffff107424 */ /* 0x000fe200078e00ff */
[----:B-1----:R-:W-:Y:S01]  /*85e0*/  ISETP.LE.U32.AND P1, PT, R2, UR24, PT ;  /* 0x0000001802007c0c */ /* 0x002fe2000bf23070 */
[----:B------:R-:W-:-:S05]  /*85f0*/  IMAD.U32 R2, RZ, RZ, UR25 ;  /* 0x00000019ff027e24 */ /* 0x000fca000f8e00ff */
[----:B------:R-:W-:Y:S01]  /*8600*/  ISETP.GE.U32.AND.EX P1, PT, R2, R3, PT, P1 ;  /* 0x000000030200720c */ /* 0x000fe20003f26110 */
[----:B------:R-:W-:-:S12]  /*8610*/  IMAD.MOV.U32 R3, RZ, RZ, -0x1 ;  /* 0xffffffffff037424 */ /* 0x000fd800078e00ff */
[----:B------:R-:W-:Y:S05]  /*8620*/  @P1 BRA P0, `(.L_x_185) ;  /* 0x0000001800041947 */ /* 0x000fea0000000000 */
[----:B----4-:R-:W-:Y:S01]  /*8630*/  IADD3 R3, P1, PT, R18, UR4, RZ ;  /* 0x0000000412037c10 */ /* 0x010fe2000ff3e0ff */
[----:B------:R-:W-:-:S03]  /*8640*/  IMAD.U32 R2, RZ, RZ, UR25 ;  /* 0x00000019ff027e24 */ /* 0x000fc6000f8e00ff */
[----:B------:R-:W-:Y:S02]  /*8650*/  ISETP.LE.U32.AND P0, PT, R3, UR24, PT ;  /* 0x0000001803007c0c */ /* 0x000fe4000bf03070 */
[----:B------:R-:W-:-:S04]  /*8660*/  IADD3.X R3, PT, PT, R19, UR27, RZ, P1, !PT ;  /* 0x0000001b13037c10 */ /* 0x000fc80008ffe4ff */
[----:B------:R-:W-:-:S13]  /*8670*/  ISETP.GE.U32.AND.EX P0, PT, R2, R3, PT, P0 ;  /* 0x000000030200720c */ /* 0x000fda0003f06100 */
[----:B------:R-:W-:Y:S05]  /*8680*/  @!P0 BRA `(.L_x_186) ;  /* 0x0000001000e88947 */ /* 0x000fea0003800000 */
[----:B------:R-:W1:Y:S01]  /*8690*/  LDCU UR21, c[0x0][0xbe8] ;  /* 0x00017d00ff1577ac */ /* 0x000e620008000800 */
[----:B------:R-:W-:Y:S01]  /*86a0*/  IMAD.IADD R21, R9, 0x1, R12 ;  /* 0x0000000109157824 */ /* 0x000fe200078e020c */
[----:B-----5:R-:W-:Y:S01]  /*86b0*/  MOV R13, R7 ;  /* 0x00000007000d7202 */ /* 0x020fe20000000f00 */
        /* <DEDUP_REMOVED lines=14> */
[----:B-1----:R-:W-:Y:S02]  /*87a0*/  IABS R3, R0 ;  /* 0x0000000000037213 */ /* 0x002fe40000000000 */
[----:B------:R-:W1:Y:S01]  /*87b0*/  I2F.RP R26, R12 ;  /* 0x0000000c001a7306 */ /* 0x000e620000209400 */
[----:B------:R-:W3:Y:S01]  /*87c0*/  LDCU.128 UR8, c[0x0][0xbc0] ;  /* 0x00017800ff0877ac */ /* 0x000ee20008000c00 */
[----:B------:R-:W-:Y:S02]  /*87d0*/  IADD3 R14, P2, PT, R13, UR18, RZ ;  /* 0x000000120d0e7c10 */ /* 0x000fe4000ff5e0ff */
[----:B------:R-:W-:Y:S01]  /*87e0*/  IADD3 R18, P1, PT, R17, UR16, RZ ;  /* 0x0000001011127c10 */ /* 0x000fe2000ff3e0ff */
[----:B------:R-:W4:Y:S01]  /*87f0*/  LDCU.64 UR14, c[0x0][0xba8] ;  /* 0x00017500ff0e77ac */ /* 0x000f220008000a00 */
[----:B------:R-:W-:-:S02]  /*8800*/  LEA.HI.X.SX32 R13, R13, UR17, 0x1, P2 ;  /* 0x000000110d0d7c11 */ /* 0x000fc400090f0eff */
[----:B------:R-:W4:Y:S01]  /*8810*/  I2F.RP R2, R3 ;  /* 0x0000000300027306 */ /* 0x000f220000209400 */
[----:B------:R-:W-:Y:S02]  /*8820*/  LEA.HI.X.SX32 R17, R17, UR7, 0x1, P1 ;  /* 0x0000000711117c11 */ /* 0x000fe400088f0eff */
[----:B--2---:R-:W-:-:S05]  /*8830*/  IADD3 R16, P2, PT, R14, UR13, RZ ;  /* 0x0000000d0e107c10 */ /* 0x004fca000ff5e0ff */
[----:B-1----:R-:W1:Y:S01]  /*8840*/  MUFU.RCP R26, R26 ;  /* 0x0000001a001a7308 */ /* 0x002e620000001000 */
[----:B---3--:R-:W-:Y:S01]  /*8850*/  IADD3 R20, P0, PT, R18, UR11, RZ ;  /* 0x0000000b12147c10 */ /* 0x008fe2000ff1e0ff */
[----:B------:R-:W-:Y:S02]  /*8860*/  IMAD.X R15, RZ, RZ, R13, P2 ;  /* 0x000000ffff0f7224 */ /* 0x000fe400010e060d */
[----:B----4-:R-:W-:-:S04]  /*8870*/  IMAD.WIDE.U32 R36, R16, UR14, RZ ;  /* 0x0000000e10247c25 */ /* 0x010fc8000f8e00ff */
[----:B------:R-:W2:Y:S01]  /*8880*/  MUFU.RCP R2, R2 ;  /* 0x0000000200027308 */ /* 0x000ea20000001000 */
[----:B------:R-:W-:Y:S02]  /*8890*/  IMAD.X R19, RZ, RZ, R17, P0 ;  /* 0x000000ffff137224 */ /* 0x000fe400000e0611 */
[----:B------:R-:W-:-:S04]  /*88a0*/  IMAD.WIDE.U32 R30, R15, UR14, RZ ;  /* 0x0000000e0f1e7c25 */ /* 0x000fc8000f8e00ff */
[----:B------:R-:W-:-:S04]  /*88b0*/  IMAD.WIDE.U32 R28, R19, UR8, RZ ;  /* 0x00000008131c7c25 */ /* 0x000fc8000f8e00ff */
[----:B------:R-:W-:-:S04]  /*88c0*/  IMAD.WIDE.U32 R30, P1, R16, UR15, R30 ;  /* 0x0000000f101e7c25 */ /* 0x000fc8000f82001e */
[----:B-1----:R-:W-:Y:S02]  /*88d0*/  VIADD R26, R26, 0xffffffe ;  /* 0x0ffffffe1a1a7836 */ /* 0x002fe40000000000 */
[C---:B------:R-:W-:Y:S02]  /*88e0*/  IMAD.WIDE.U32 R28, P0, R20.reuse, UR9, R28 ;  /* 0x00000009141c7c25 */ /* 0x040fe4000f80001c */
[----:B------:R-:W1:Y:S02]  /*88f0*/  F2I.FTZ.U32.TRUNC.NTZ R27, R26 ;  /* 0x0000001a001b7305 */ /* 0x000e64000021f000 */
[----:B------:R-:W-:-:S04]  /*8900*/  IMAD.WIDE.U32 R38, R20, UR8, RZ ;  /* 0x0000000814267c25 */ /* 0x000fc8000f8e00ff */
[----:B------:R-:W-:Y:S01]  /*8910*/  IMAD.X R35, RZ, RZ, RZ, P1 ;  /* 0x000000ffff237224 */ /* 0x000fe200008e06ff */
[----:B------:R-:W-:Y:S01]  /*8920*/  IADD3 RZ, P1, PT, R37, R30, RZ ;  /* 0x0000001e25ff7210 */ /* 0x000fe20007f3e0ff */
[----:B--2---:R-:W-:Y:S01]  /*8930*/  VIADD R2, R2, 0xffffffe ;  /* 0x0ffffffe02027836 */ /* 0x004fe20000000000 */
[----:B------:R-:W-:Y:S01]  /*8940*/  IADD3 RZ, P2, PT, R39, R28, RZ ;  /* 0x0000001c27ff7210 */ /* 0x000fe20007f5e0ff */
[----:B------:R-:W-:Y:S02]  /*8950*/  IMAD.MOV.U32 R34, RZ, RZ, R31 ;  /* 0x000000ffff227224 */ /* 0x000fe400078e001f */
[----:B------:R-:W-:Y:S01]  /*8960*/  IMAD.X R33, RZ, RZ, RZ, P0 ;  /* 0x000000ffff217224 */ /* 0x000fe200000e06ff */
[----:B------:R-:W-:Y:S01]  /*8970*/  ISETP.NE.U32.AND P0, PT, RZ, UR14, PT ;  /* 0x0000000eff007c0c */ /* 0x000fe2000bf05070 */
[----:B------:R-:W-:Y:S02]  /*8980*/  IMAD.MOV.U32 R32, RZ, RZ, R29 ;  /* 0x000000ffff207224 */ /* 0x000fe400078e001d */
[----:B------:R-:W2:Y:S01]  /*8990*/  F2I.FTZ.U32.TRUNC.NTZ R29, R2 ;  /* 0x00000002001d7305 */ /* 0x000ea2000021f000 */
[----:B------:R-:W-:Y:S01]  /*89a0*/  IMAD.WIDE.U32.X R34, R15, UR15, R34, P1 ;  /* 0x0000000f0f227c25 */ /* 0x000fe200088e0422 */
[----:B------:R-:W-:-:S02]  /*89b0*/  ISETP.NE.U32.AND P1, PT, RZ, UR8, PT ;  /* 0x00000008ff007c0c */ /* 0x000fc4000bf25070 */
[----:B------:R-:W-:Y:S01]  /*89c0*/  ISETP.NE.AND.EX P0, PT, RZ, UR15, PT, P0 ;  /* 0x0000000fff007c0c */ /* 0x000fe2000bf05300 */
[----:B------:R-:W-:Y:S01]  /*89d0*/  IMAD.WIDE.U32.X R32, R19, UR9, R32, P2 ;  /* 0x0000000913207c25 */ /* 0x000fe200090e0420 */
[----:B------:R-:W-:Y:S02]  /*89e0*/  ISETP.NE.AND.EX P1, PT, RZ, UR9, PT, P1 ;  /* 0x00000009ff007c0c */ /* 0x000fe4000bf25310 */
[----:B------:R-:W-:Y:S01]  /*89f0*/  SEL R14, R14, R34, !P0 ;  /* 0x000000220e0e7207 */ /* 0x000fe20004000000 */
[----:B-1----:R-:W-:Y:S01]  /*8a00*/  IMAD.MOV R16, RZ, RZ, -R27 ;  /* 0x000000ffff107224 */ /* 0x002fe200078e0a1b */
[----:B------:R-:W-:Y:S01]  /*8a10*/  SEL R13, R13, R35, !P0 ;  /* 0x000000230d0d7207 */ /* 0x000fe20004000000 */
[----:B------:R-:W-:Y:S01]  /*8a20*/  IMAD.MOV.U32 R26, RZ, RZ, RZ ;  /* 0x000000ffff1a7224 */ /* 0x000fe200078e00ff */
[----:B------:R-:W-:Y:S01]  /*8a30*/  SEL R18, R18, R32, !P1 ;  /* 0x0000002012127207 */ /* 0x000fe20004800000 */
[----:B------:R-:W-:Y:S01]  /*8a40*/  IMAD R15, R16, R12, RZ ;  /* 0x0000000c100f7224 */ /* 0x000fe200078e02ff */
[----:B------:R-:W-:Y:S01]  /*8a50*/  SEL R17, R17, R33, !P1 ;  /* 0x0000002111117207 */ /* 0x000fe20004800000 */
[----:B--2---:R-:W-:Y:S01]  /*8a60*/  IMAD.MOV R20, RZ, RZ, -R29 ;  /* 0x000000ffff147224 */ /* 0x004fe200078e0a1d */
[----:B------:R-:W-:Y:S01]  /*8a70*/  SHF.R.U64 R13, R14, UR12, R13 ;  /* 0x0000000c0e0d7c19 */ /* 0x000fe2000800120d */
[----:B------:R-:W-:Y:S01]  /*8a80*/  IMAD.HI.U32 R15, R27, R15, R26 ;  /* 0x0000000f1b0f7227 */ /* 0x000fe200078e001a */
[----:B------:R-:W-:-:S02]  /*8a90*/  SHF.R.U64 R17, R18, UR10, R17 ;  /* 0x0000000a12117c19 */ /* 0x000fc40008001211 */
[----:B------:R-:W-:Y:S01]  /*8aa0*/  IADD3 R19, PT, PT, R6, -0x1, R13 ;  /* 0xffffffff06137810 */ /* 0x000fe20007ffe00d */
[----:B------:R-:W-:Y:S01]  /*8ab0*/  IMAD.MOV.U32 R28, RZ, RZ, RZ ;  /* 0x000000ffff1c7224 */ /* 0x000fe200078e00ff */
[----:B------:R-:W-:Y:S01]  /*8ac0*/  IADD3 R18, PT, PT, R0, -0x1, R17 ;  /* 0xffffffff00127810 */ /* 0x000fe20007ffe011 */
[----:B------:R-:W-:Y:S01]  /*8ad0*/  IMAD R17, R20, R3, RZ ;  /* 0x0000000314117224 */ /* 0x000fe200078e02ff */
[----:B------:R-:W-:Y:S02]  /*8ae0*/  IABS R14, R6 ;  /* 0x00000006000e7213 */ /* 0x000fe40000000000 */
[----:B------:R-:W-:Y:S01]  /*8af0*/  IABS R16, R19 ;  /* 0x0000001300107213 */ /* 0x000fe20000000000 */
[----:B------:R-:W-:Y:S01]  /*8b00*/  IMAD.HI.U32 R17, R29, R17, R28 ;  /* 0x000000111d117227 */ /* 0x000fe200078e001c */
[----:B------:R-:W-:Y:S02]  /*8b10*/  IABS R2, R0 ;  /* 0x0000000000027213 */ /* 0x000fe40000000000 */
[----:B------:R-:W-:Y:S01]  /*8b20*/  IABS R13, R18 ;  /* 0x00000012000d7213 */ /* 0x000fe20000000000 */
[----:B------:R-:W-:Y:S01]  /*8b30*/  IMAD.MOV R14, RZ, RZ, -R14 ;  /* 0x000000ffff0e7224 */ /* 0x000fe200078e0a0e */
[----:B------:R-:W-:Y:S01]  /*8b40*/  ISETP.GE.AND P4, PT, R19, RZ, PT ;  /* 0x000000ff1300720c */ /* 0x000fe20003f86270 */
[----:B------:R-:W-:Y:S01]  /*8b50*/  IMAD.HI.U32 R15, R15, R16, RZ ;  /* 0x000000100f0f7227 */ /* 0x000fe200078e00ff */
[----:B------:R-:W-:-:S03]  /*8b60*/  ISETP.GE.AND P2, PT, R18, RZ, PT ;  /* 0x000000ff1200720c */ /* 0x000fc60003f46270 */
        /* <DEDUP_REMOVED lines=26> */
.L_x_188:
[----:B------:R-:W-:Y:S05]  /*8d10*/  BSYNC.RECONVERGENT B0 ;  /* 0x0000000000007941 */ /* 0x000fea0003800200 */
.L_x_187:
[----:B-1----:R-:W1:Y:S01]  /*8d20*/  SHFL.UP PT, R3, R18, 0x1, RZ ;  /* 0x0420000012037989 */ /* 0x002e6200000e00ff */
[C---:B------:R-:W-:Y:S02]  /*8d30*/  ISETP.NE.AND P2, PT, R9.reuse, RZ, PT ;  /* 0x000000ff0900720c */ /* 0x040fe40003f45270 */
[C---:B------:R-:W-:Y:S01]  /*8d40*/  ISETP.GE.U32.AND P3, PT, R9.reuse, 0x2, PT ;  /* 0x000000020900780c */ /* 0x040fe20003f66070 */
[----:B------:R-:W2:Y:S01]  /*8d50*/  SHFL.UP PT, R13, R16, 0x1, RZ ;  /* 0x04200000100d7989 */ /* 0x000ea200000e00ff */
[C---:B------:R-:W-:Y:S02]  /*8d60*/  ISETP.GE.U32.AND P4, PT, R9.reuse, 0x4, PT ;  /* 0x000000040900780c */ /* 0x040fe40003f86070 */
[C---:B------:R-:W-:Y:S02]  /*8d70*/  ISETP.GE.U32.AND P5, PT, R9.reuse, 0x8, PT ;  /* 0x000000080900780c */ /* 0x040fe40003fa6070 */
[----:B------:R-:W-:Y:S02]  /*8d80*/  ISETP.GE.U32.AND P6, PT, R9, 0x10, PT ;  /* 0x000000100900780c */ /* 0x000fe40003fc6070 */
[----:B-1----:R-:W-:-:S02]  /*8d90*/  SEL R3, R3, RZ, P2 ;  /* 0x000000ff03037207 */ /* 0x002fc40001000000 */
[----:B--2---:R-:W-:Y:S02]  /*8da0*/  SEL R13, R13, RZ, P2 ;  /* 0x000000ff0d0d7207 */ /* 0x004fe40001000000 */
[----:B------:R-:W-:-:S05]  /*8db0*/  IADD3 R3, P0, PT, R3, R18, RZ ;  /* 0x0000001203037210 */ /* 0x000fca0007f1e0ff */
[----:B------:R-:W-:Y:S01]  /*8dc0*/  IMAD.X R2, R13, 0x1, R16, P0 ;  /* 0x000000010d027824 */ /* 0x000fe200000e0610 */
[----:B------:R-:W1:Y:S04]  /*8dd0*/  SHFL.UP PT, R12, R3, 0x2, RZ ;  /* 0x04400000030c7989 */ /* 0x000e6800000e00ff */
        /* <DEDUP_REMOVED lines=37> */
.L_x_192:
[C---:B------:R-:W-:Y:S02]  /*9030*/  VIADD R12, R21.reuse, 0x40 ;  /* 0x00000040150c7836 */ /* 0x040fe40000000000 */
[----:B------:R-:W-:Y:S02]  /*9040*/  VIADD R21, R21, 0x20 ;  /* 0x0000002015157836 */ /* 0x000fe40000000000 */
[----:B-----5:R-:W-:Y:S01]  /*9050*/  IMAD.MOV.U32 R19, RZ, RZ, R8 ;  /* 0x000000ffff137224 */ /* 0x020fe200078e0008 */
[----:B------:R-:W-:Y:S02]  /*9060*/  ISETP.GE.AND P0, PT, R12, UR21, PT ;  /* 0x000000150c007c0c */ /* 0x000fe4000bf06270 */
[----:B------:R-:W-:-:S11]  /*9070*/  MOV R12, R7 ;  /* 0x00000007000c7202 */ /* 0x000fd60000000f00 */
        /* <DEDUP_REMOVED lines=25> */
[----:B-1----:R-:W-:Y:S01]  /*9210*/  IMAD.X R27, RZ, RZ, RZ, P0 ;  /* 0x000000ffff1b7224 */ /* 0x002fe200000e06ff */
        /* <DEDUP_REMOVED lines=69> */
.L_x_191:
[----:B------:R-:W-:Y:S05]  /*9670*/  BSYNC.RECONVERGENT B0 ;  /* 0x0000000000007941 */ /* 0x000fea0003800200 */
.L_x_190:
        /* <DEDUP_REMOVED lines=8> */
[----:B------:R-:W2:Y:S04]  /*9700*/  SHFL.UP PT, R20, R13, 0x2, RZ ;  /* 0x044000000d147989 */ /* 0x000ea800000e00ff */
[----:B------:R-:W3:Y:S01]  /*9710*/  SHFL.UP PT, R17, R12, 0x2, RZ ;  /* 0x044000000c117989 */ /* 0x000ee200000e00ff */
[----:B--2---:R-:W-:Y:S02]  /*9720*/  SEL R20, R20, RZ, P3 ;  /* 0x000000ff14147207 */ /* 0x004fe40001800000 */
[----:B---3--:R-:W-:Y:S02]  /*9730*/  SEL R17, R17, RZ, P3 ;  /* 0x000000ff11117207 */ /* 0x008fe40001800000 */
[----:B------:R-:W-:-:S05]  /*9740*/  IADD3 R20, P0, PT, R20, R13, RZ ;  /* 0x0000000d14147210 */ /* 0x000fca0007f1e0ff */
[----:B------:R-:W-:Y:S01]  /*9750*/  IMAD.X R17, R17, 0x1, R12, P0 ;  /* 0x0000000111117824 */ /* 0x000fe200000e060c */
[----:B------:R-:W2:Y:S04]  /*9760*/  SHFL.UP PT, R19, R20, 0x4, RZ ;  /* 0x0480000014137989 */ /* 0x000ea800000e00ff */
[----:B-1----:R-:W1:Y:S01]  /*9770*/  SHFL.UP PT, R26, R17, 0x4, RZ ;  /* 0x04800000111a7989 */ /* 0x002e6200000e00ff */
[----:B--2---:R-:W-:Y:S02]  /*9780*/  SEL R19, R19, RZ, P4 ;  /* 0x000000ff13137207 */ /* 0x004fe40002000000 */
[----:B-1----:R-:W-:Y:S02]  /*9790*/  SEL R26, R26, RZ, P4 ;  /* 0x000000ff1a1a7207 */ /* 0x002fe40002000000 */
        /* <DEDUP_REMOVED lines=22> */
.L_x_189:
        /* <DEDUP_REMOVED lines=19> */
.L_x_186:
[----:B------:R-:W2:Y:S01]  /*9a30*/  LDCU UR8, c[0x0][0xbe8] ;  /* 0x00017d00ff0877ac */ /* 0x000ea20008000800 */
[----:B-1----:R-:W-:Y:S01]  /*9a40*/  IMAD.MOV.U32 R3, RZ, RZ, -0x1 ;  /* 0xffffffffff037424 */ /* 0x002fe200078e00ff */
[----:B------:R-:W-:Y:S02]  /*9a50*/  MOV R16, 0xffffffff ;  /* 0xffffffff00107802 */ /* 0x000fe40000000f00 */
        /* <DEDUP_REMOVED lines=39> */
.L_x_193:
[----:B------:R-:W-:Y:S01]  /*9cd0*/  IMAD.U32 R17, RZ, RZ, UR9 ;  /* 0x00000009ff117e24 */ /* 0x000fe2000f8e00ff */
[----:B------:R-:W-:Y:S02]  /*9ce0*/  MOV R13, UR8 ;  /* 0x00000008000d7c02 */ /* 0x000fe40008000f00 */
[----:B------:R-:W-:Y:S02]  /*9cf0*/  MOV R20, 0x9d10 ;  /* 0x00009d1000147802 */ /* 0x000fe40000000f00 */
[----:B----45:R-:W-:Y:S05]  /*9d00*/  CALL.REL.NOINC `(.L_x_178) ;  /* 0x000000cc00e87944 */ /* 0x030fea0003c00000 */
[----:B------:R-:W-:-:S05]  /*9d10*/  IADD3 R21, PT, PT, -R3, RZ, RZ ;  /* 0x000000ff03157210 */ /* 0x000fca0007ffe1ff */
[----:B------:R-:W-:-:S07]  /*9d20*/  IMAD R21, R2, R21, UR9 ;  /* 0x0000000902157e24 */ /* 0x000fce000f8e0215 */
.L_x_194:
[----:B------:R-:W1:Y:S01]  /*9d30*/  LDC R16, c[0x0][0xbdc] ;  /* 0x0002f700ff107b82 */ /* 0x000e620000000800 */
[----:B------:R-:W-:Y:S01]  /*9d40*/  ULOP3.LUT UR12, UR12, UR5, URZ, 0xc0, !UPT ;  /* 0x000000050c0c7292 */ /* 0x000fe2000f8ec0ff */
[----:B------:R-:W-:Y:S01]  /*9d50*/  PLOP3.LUT P1, PT, PT, PT, PT, 0x8, 0x80 ;  /* 0x000000000080781c */ /* 0x000fe20003f2e170 */
[----:B------:R-:W-:Y:S01]  /*9d60*/  ULOP3.LUT UR15, UR19, UR15, URZ, 0xc0, !UPT ;  /* 0x0000000f130f7292 */ /* 0x000fe2000f8ec0ff */
[----:B------:R-:W-:Y:S02]  /*9d70*/  IMAD.MOV.U32 R23, RZ, RZ, 0x1 ;  /* 0x00000001ff177424 */ /* 0x000fe400078e00ff */
[----:B------:R-:W-:Y:S02]  /*9d80*/  P2R R24, PR, RZ, 0x2 ;  /* 0x00000002ff187803 */ /* 0x000fe40000000000 */
[----:B------:R-:W2:Y:S08]  /*9d90*/  LDC R2, c[0x0][0xb80] ;  /* 0x0002e000ff027b82 */ /* 0x000eb00000000800 */
[----:B------:R-:W3:Y:S08]  /*9da0*/  LDC R13, c[0x0][0xb90] ;  /* 0x0002e400ff0d7b82 */ /* 0x000ef00000000800 */
[----:B------:R-:W4:Y:S01]  /*9db0*/  LDC R17, c[0x0][0xbe0] ;  /* 0x0002f800ff117b82 */ /* 0x000f220000000800 */
[----:B-1----:R-:W-:-:S05]  /*9dc0*/  SHF.L.U32 R3, R3, R16, RZ ;  /* 0x0000001003037219 */ /* 0x002fca00000006ff */
[----:B------:R-:W-:Y:S02]  /*9dd0*/  VIADD R16, R3, UR12 ;  /* 0x0000000c03107c36 */ /* 0x000fe40008000000 */
[----:B--2---:R-:W-:Y:S02]  /*9de0*/  IMAD R2, R21, R2, UR15 ;  /* 0x0000000f15027e24 */ /* 0x004fe4000f8e0202 */
[----:B---3--:R-:W-:Y:S02]  /*9df0*/  IMAD R13, R16, R13, UR28 ;  /* 0x0000001c100d7e24 */ /* 0x008fe4000f8e020d */
[----:B------:R-:W-:Y:S01]  /*9e00*/  IMAD.MOV.U32 R16, RZ, RZ, R12 ;  /* 0x000000ffff107224 */ /* 0x000fe200078e000c */
[----:B----4-:R-:W-:-:S04]  /*9e10*/  ISETP.NE.AND P0, PT, R17, 0x1, PT ;  /* 0x000000011100780c */ /* 0x010fc80003f05270 */
[----:B------:R-:W-:Y:S02]  /*9e20*/  SEL R22, R13, R2, !P0 ;  /* 0x000000020d167207 */ /* 0x000fe40004000000 */
[----:B------:R-:W-:Y:S02]  /*9e30*/  SEL R3, R2, R13, !P0 ;  /* 0x0000000d02037207 */ /* 0x000fe40004000000 */
.L_x_185:
[----:B------:R-:W-:-:S09]  /*9e40*/  UISETP.NE.AND UP0, UPT, UR37, 0x1, UPT ;  /* 0x000000012500788c */ /* 0x000fd2000bf05270 */
[----:B------:R-:W-:Y:S05]  /*9e50*/  BRA.U !UP0, `(.L_x_195) ;  /* 0x0000000108047547 */ /* 0x000fea000b800000 */
[----:B------:R-:W-:Y:S05]  /*9e60*/  BPT.TRAP 0x1 ;  /* 0x000000040000795c */ /* 0x000fea0000300000 */
.L_x_195:
[----:B------:R-:W1:Y:S01]  /*9e70*/  S2UR UR8, SR_CgaCtaId ;  /* 0x00000000000879c3 */ /* 0x000e620000008800 */
[----:B------:R-:W-:Y:S01]  /*9e80*/  UMOV UR9, 0x400 ;  /* 0x0000040000097882 */ /* 0x000fe20000000000 */
[----:B------:R-:W-:Y:S02]  /*9e90*/  SHF.L.U32 R2, R4, 0x1f, RZ ;  /* 0x0000001f04027819 */ /* 0x000fe400000006ff */
[----:B------:R-:W-:Y:S02]  /*9ea0*/  ISETP.NE.AND P2, PT, R5, R16, PT ;  /* 0x000000100500720c */ /* 0x000fe40003f45270 */
[----:B------:R-:W-:-:S04]  /*9eb0*/  ISETP.NE.AND P0, PT, R24, RZ, PT ;  /* 0x000000ff1800720c */ /* 0x000fc80003f05270 */
[----:B------:R-:W-:Y:S01]  /*9ec0*/  ISETP.NE.AND P0, PT, R5, R16, !P0 ;  /* 0x000000100500720c */ /* 0x000fe20004705270 */
[----:B------:R-:W-:-:S06]  /*9ed0*/  VIADD R5, R11, 0x1 ;  /* 0x000000010b057836 */ /* 0x000fcc0000000000 */
[----:B------:R-:W-:Y:S01]  /*9ee0*/  @!P2 IMAD.MOV R5, RZ, RZ, R11 ;  /* 0x000000ffff05a224 */ /* 0x000fe200078e020b */
[----:B-1----:R-:W-:-:S04]  /*9ef0*/  ULEA UR8, UR8, UR9, 0x18 ;  /* 0x0000000908087291 */ /* 0x002fc8000f8ec0ff */
[----:B------:R-:W-:-:S09]  /*9f00*/  ULEA UR8, UR20, UR8, 0x3 ;  /* 0x0000000814087291 */ /* 0x000fd2000f8e18ff */
[----:B------:R-:W1:Y:S02]  /*9f10*/  SYNCS.PHASECHK.TRANS64.TRYWAIT P1, [UR8+0xd0], R2 ;  /* 0x0000d002ff0075a7 */ /* 0x000e640008021108 */
[----:B-1----:R-:W-:Y:S05]  /*9f20*/  @!P1 BRA `(.L_x_196) ;  /* 0x000000bc00909947 */ /* 0x002fea0003800000 */
.L_x_399:
[----:B------:R-:W-:Y:S02]  /*9f30*/  ELECT P1, URZ, PT ;  /* 0x0000000000ff782f */ /* 0x000fe40003820000 */
[----:B------:R-:W-:Y:S01]  /*9f40*/  ISETP.NE.AND P2, PT, R24, RZ, PT ;  /* 0x000000ff1800720c */ /* 0x000fe20003f45270 */
[----:B------:R-:W-:Y:S03]  /*9f50*/  BSSY.RECONVERGENT B0, `(.L_x_197) ;  /* 0x0000015000007945 */ /* 0x000fe60003800200 */
[----:B------:R-:W-:-:S04]  /*9f60*/  SEL R5, R5, RZ, !P2 ;  /* 0x000000ff05057207 */ /* 0x000fc80005000000 */
[----:B-1----:R-:W-:-:S03]  /*9f70*/  PRMT R11, R5, 0x7610, R11 ;  /* 0x00007610050b7816 */ /* 0x002fc6000000000b */
[----:B------:R-:W-:Y:S05]  /*9f80*/  @!P1 BRA `(.L_x_198) ;  /* 0x0000000000449947 */ /* 0x000fea0003800000 */
[----:B------:R-:W-:Y:S01]  /*9f90*/  UIMAD UR9, UR20, 0x14, UR36 ;  /* 0x00000014140978a4 */ /* 0x000fe2000f8e0224 */
[----:B------:R-:W-:-:S04]  /*9fa0*/  SEL R2, RZ, 0x1, !P0 ;  /* 0x00000001ff027807 */ /* 0x000fc80004000000 */
[----:B------:R-:W-:-:S04]  /*9fb0*/  PRMT R2, R2, 0x5410, R11 ;  /* 0x0000541002027816 */ /* 0x000fc8000000000b */
        /* <DEDUP_REMOVED lines=13> */
.L_x_199:
[----:B--2---:R-:W-:Y:S01]  /*a090*/  SYNCS.ARRIVE.TRANS64.A1T0 RZ, [UR8+0x90], RZ ;  /* 0x000090ffffff79a7 */ /* 0x004fe20008100008 */
.L_x_198:
[----:B------:R-:W-:Y:S05]  /*a0a0*/  BSYNC.RECONVERGENT B0 ;  /* 0x0000000000007941 */ /* 0x000fea0003800200 */
.L_x_197:
[----:B------:R-:W-:Y:S01]  /*a0b0*/  UIADD3 UR20, UPT, UPT, UR20, 0x1, URZ ;  /* 0x0000000114147890 */ /* 0x000fe2000fffe0ff */
[----:B------:R-:W-:Y:S02]  /*a0c0*/  VIADD R10, R10, 0x1 ;  /* 0x000000010a0a7836 */ /* 0x000fe40000000000 */
[----:B------:R-:W-:Y:S01]  /*a0d0*/  IMAD.MOV.U32 R5, RZ, RZ, R16 ;  /* 0x000000ffff057224 */ /* 0x000fe200078e0010 */
[----:B------:R-:W-:Y:S02]  /*a0e0*/  UISETP.NE.AND UP0, UPT, UR20, 0x8, UPT ;  /* 0x000000081400788c */ /* 0x000fe4000bf05270 */
[----:B------:R-:W-:Y:S02]  /*a0f0*/  ISETP.NE.AND P0, PT, R10, 0x4, PT ;  /* 0x000000040a00780c */ /* 0x000fe40003f05270 */
[----:B------:R-:W-:Y:S02]  /*a100*/  USEL UR8, URZ, 0x1, UP0 ;  /* 0x00000001ff087887 */ /* 0x000fe40008000000 */
[----:B------:R-:W-:-:S04]  /*a110*/  USEL UR20, UR20, URZ, UP0 ;  /* 0x000000ff14147287 */ /* 0x000fc80008000000 */
[----:B------:R-:W-:-:S05]  /*a120*/  LOP3.LUT R4, R4, UR8, RZ, 0x3c, !PT ;  /* 0x0000000804047c12 */ /* 0x000fca000f8e3cff */
[----:B------:R-:W-:Y:S05]  /*a130*/  @!P0 EXIT ;  /* 0x000000000000894d */ /* 0x000fea0003800000 */
[----:B------:R-:W-:Y:S05]  /*a140*/  BRA `(.L_x_200) ;  /* 0xffffffe400007947 */ /* 0x000fea000383ffff */
.L_x_167:
[----:B------:R-:W-:-:S09]  /*a150*/  UISETP.NE.AND UP0, UPT, UR37, 0x3, UPT ;  /* 0x000000032500788c */ /* 0x000fd2000bf05270 */
[----:B------:R-:W-:Y:S05]  /*a160*/  BRA.U UP0, `(.L_x_201) ;  /* 0x0000001100c47547 */ /* 0x000fea000b800000 */
[----:B------:R-:W-:-:S08]  /*a170*/  NOP ;  /* 0x0000000000007918 */ /* 0x000fd00000000000 */
[----:B-----5:R-:W1:-:S00]  /*a180*/  USETMAXREG.DEALLOC.CTAPOOL 0x88 ;  /* 0x00000088000079c8 */ /* 0x020e4000080e0500 */
[----:B-1----:R-:W1:Y:S01]  /*a190*/  LDC.64 R20, c[0x0][0x390] ;  /* 0x0000e400ff147b82 */ /* 0x002e620000000a00 */
[----:B------:R-:W-:Y:S02]  /*a1a0*/  HFMA2 R18, -RZ, RZ, 0, 0 ;  /* 0x00000000ff127431 */ /* 0x000fe400000001ff */
[----:B------:R-:W-:Y:S01]  /*a1b0*/  IMAD.MOV.U32 R19, RZ, RZ, 0x1 ;  /* 0x00000001ff137424 */ /* 0x000fe200078e00ff */
[----:B------:R-:W-:Y:S01]  /*a1c0*/  PRMT R4, RZ, 0x7610, R4 ;  /* 0x00007610ff047816 */ /* 0x000fe20000000004 */
[----:B------:R-:W2:Y:S03]  /*a1d0*/  LDCU UR24, c[0x0][0x880] ;  /* 0x00011000ff1877ac */ /* 0x000ea60008000800 */
[----:B------:R-:W3:Y:S01]  /*a1e0*/  LDC.64 R10, c[0x0][0xb08] ;  /* 0x0002c200ff0a7b82 */ /* 0x000ee20000000a00 */
[----:B------:R-:W4:Y:S01]  /*a1f0*/  LDCU.64 UR6, c[0x0][0x888] ;  /* 0x00011100ff0677ac */ /* 0x000f220008000a00 */
[----:B------:R-:W-:Y:S01]  /*a200*/  UPLOP3.LUT UP0, UPT, UPT, UPT, UPT, 0x40, 0x4 ;  /* 0x000000000004789c */ /* 0x000fe20003f0e870 */
[----:B------:R-:W-:-:S05]  /*a210*/  UMOV UR5, URZ ;  /* 0x000000ff00057c82 */ /* 0x000fca0008000000 */
[----:B------:R-:W1:Y:S08]  /*a220*/  LDC.64 R8, c[0x0][0xb10] ;  /* 0x0002c400ff087b82 */ /* 0x000e700000000a00 */
[----:B--2---:R-:W1:Y:S02]  /*a230*/  LDC.64 R2, c[0x0][0x890] ;  /* 0x00022400ff027b82 */ /* 0x004e640000000a00 */
.L_x_235:
[----:B------:R-:W-:Y:S04]  /*a240*/  LOP3.LUT R0, R4, 0xffff, RZ, 0xc0, !PT ;  /* 0x0000ffff04007812 */ /* 0x000fe800078ec0ff */
[----:B------:R-:W-:Y:S04]  /*a250*/  SHF.R.U32.HI R0, RZ, 0x1, R0 ;  /* 0x00000001ff007819 */ /* 0x000fe80000011600 */
[----:B------:R-:W-:Y:S05]  /*a260*/  LOP3.LUT R0, R0, 0xffff, RZ, 0xc0, !PT ;  /* 0x0000ffff00007812 */ /* 0x000fea00078ec0ff */
[----:B------:R-:W-:Y:S05]  /*a270*/  IMAD R0, R0, 0x4925, RZ ;  /* 0x0000492500007824 */ /* 0x000fea00078e02ff */
[----:B------:R-:W-:Y:S04]  /*a280*/  SHF.R.U32.HI R0, RZ, 0x11, R0 ;  /* 0x00000011ff007819 */ /* 0x000fe80000011600 */
[----:B------:R-:W-:Y:S05]  /*a290*/  PRMT R0, R0, 0x9910, RZ ;  /* 0x0000991000007816 */ /* 0x000fea00000000ff */
[----:B------:R-:W-:Y:S04]  /*a2a0*/  IMAD R0, R0, 0xe, RZ ;  /* 0x0000000e00007824 */ /* 0x000fe800078e02ff */
[----:B------:R-:W-:Y:S05]  /*a2b0*/  IMAD.MOV R0, RZ, RZ, -R0 ;  /* 0x000000ffff007224 */ /* 0x000fea00078e0a00 */
[----:B------:R-:W-:Y:S05]  /*a2c0*/  PRMT R5, R0, 0x7710, RZ ;  /* 0x0000771000057816 */ /* 0x000fea00000000ff */
[----:B------:R-:W-:Y:S05]  /*a2d0*/  IMAD.IADD R5, R5, 0x1, R4 ;  /* 0x0000000105057824 */ /* 0x000fea00078e0204 */
[----:B------:R-:W-:Y:S11]  /*a2e0*/  R2UR UR4, R5 ;  /* 0x00000000050472ca */ /* 0x000ff600000e0000 */
[----:B------:R-:W-:Y:S02]  /*a2f0*/  @!UPT UIADD3 URZ, UPT, UPT, URZ, URZ, URZ ;  /* 0x000000fffffff290 */ /* 0x000fe4000fffe0ff */
[----:B------:R-:W-:Y:S06]  /*a300*/  ULOP3.LUT UR4, UR4, 0xffff, URZ, 0xc0, !UPT ;  /* 0x0000ffff04047892 */ /* 0x000fec000f8ec0ff */
[----:B------:R-:W-:Y:S02]  /*a310*/  IMAD.U32 R4, RZ, RZ, UR4 ;  /* 0x00000004ff047e24 */ /* 0x000fe4000f8e00ff */
[----:B------:R-:W-:Y:S03]  /*a320*/  IMAD.U32 R0, RZ, RZ, UR4 ;  /* 0x00000004ff007e24 */ /* 0x000fe6000f8e00ff */
[----:B------:R-:W-:Y:S04]  /*a330*/  LEA R4, P0, R4, UR42, 0x7 ;  /* 0x0000002a04047c11 */ /* 0x000fe8000f8038ff */
[----:B------:R-:W-:Y:S02]  /*a340*/  LEA.HI.X R5, R0, UR43, RZ, 0x7, P0 ;  /* 0x0000002b00057c11 */ /* 0x000fe400080f3cff */
[----:B------:R-:W-:Y:S02]  /*a350*/  R2UR UR26, R4 ;  /* 0x00000000041a72ca */ /* 0x000fe400000e0000 */
[----:B------:R-:W-:Y:S01]  /*a360*/  R2UR UR27, R5 ;  /* 0x00000000051b72ca */ /* 0x000fe200000e0000 */
[----:B------:R-:W-:Y:S03]  /*a370*/  @!UPT UIADD3 URZ, UPT, UPT, URZ, URZ, URZ ;  /* 0x000000fffffff290 */ /* 0x000fe6000fffe0ff */
[----:B------:R-:W-:Y:S11]  /*a380*/  BRA.U UP0, `(.L_x_202) ;  /* 0x0000000500107547 */ /* 0x000ff6000b800000 */
[----:B------:R-:W2:Y:S01]  /*a390*/  S2R R0, SR_LANEID ;  /* 0x0000000000007919 */ /* 0x000ea20000000000 */
[----:B------:R-:W-:Y:S02]  /*a3a0*/  MOV R4, 0x400 ;  /* 0x0000040000047802 */ /* 0x000fe40000000f00 */
[----:B------:R-:W-:Y:S01]  /*a3b0*/  ELECT P0, URZ, PT ;  /* 0x0000000000ff782f */ /* 0x000fe20003800000 */
[----:B------:R-:W-:Y:S01]  /*a3c0*/  BSSY.RECONVERGENT B0, `(.L_x_203) ;  /* 0x0000037000007945 */ /* 0x000fe20003800200 */
[----:B------:R-:W5:Y:S02]  /*a3d0*/  S2R R15, SR_CgaCtaId ;  /* 0x00000000000f7919 */ /* 0x000f640000008800 */
[----:B-----5:R-:W-:Y:S01]  /*a3e0*/  LEA R15, R15, R4, 0x18 ;  /* 0x000000040f0f7211 */ /* 0x020fe200078ec0ff */
[----:B--2---:R-:W-:Y:S05]  /*a3f0*/  IMAD.SHL.U32 R0, R0, 0x4, RZ ;  /* 0x0000000400007824 */ /* 0x004fea00078e00ff */
[----:B------:R-:W-:Y:S03]  /*a400*/  IADD3 R17, PT, PT, R0, 0x380, R15 ;  /* 0x0000038000117810 */ /* 0x000fe60007ffe00f */
[----:B------:R-:W-:Y:S05]  /*a410*/  @!P0 BRA `(.L_x_204) ;  /* 0x0000000000c48947 */ /* 0x000fea0003800000 */
[----:B-1----:R-:W-:Y:S01]  /*a420*/  ISETP.NE.U32.AND P1, PT, R8, RZ, PT ;  /* 0x000000ff0800720c */ /* 0x002fe20003f25070 */
[----:B------:R-:W-:Y:S01]  /*a430*/  IMAD.WIDE R12, R16, 0xc, R20 ;  /* 0x0000000c100c7825 */ /* 0x000fe200078e0214 */
[----:B---3--:R-:W-:Y:S01]  /*a440*/  ISETP.NE.U32.AND P0, PT, R10, RZ, PT ;  /* 0x000000ff0a00720c */ /* 0x008fe20003f05070 */
[----:B------:R-:W1:Y:S01]  /*a450*/  S2UR UR4, SR_CgaCtaId ;  /* 0x00000000000479c3 */ /* 0x000e620000008800 */
[----:B------:R-:W-:Y:S01]  /*a460*/  ISETP.NE.AND.EX P1, PT, R9, RZ, PT, P1 ;  /* 0x000000ff0900720c */ /* 0x000fe20003f25310 */
[----:B------:R-:W-:Y:S01]  /*a470*/  UMOV UR8, 0x400 ;  /* 0x0000040000087882 */ /* 0x000fe20000000000 */
[----:B------:R-:W2:Y:S01]  /*a480*/  LDG.E R26, desc[UR50][R12.64] ;  /* 0x000000320c1a7981 */ /* 0x000ea2000c1e1900 */
[----:B------:R-:W-:Y:S10]  /*a490*/  ISETP.NE.AND.EX P0, PT, R11, RZ, PT, P0 ;  /* 0x000000ff0b00720c */ /* 0x000ff40003f05300 */
[----:B------:R-:W3:Y:S08]  /*a4a0*/  @P1 LDC.64 R4, c[0x0][0xb10] ;  /* 0x0002c400ff041b82 */ /* 0x000ef00000000a00 */
[----:B------:R-:W5:Y:S01]  /*a4b0*/  @P0 LDC.64 R6, c[0x0][0xb08] ;  /* 0x0002c200ff060b82 */ /* 0x000f620000000a00 */
[----:B--2---:R-:W-:Y:S01]  /*a4c0*/  SHF.R.S32.HI R27, RZ, 0x1f, R26 ;  /* 0x0000001fff1b7819 */ /* 0x004fe2000001141a */
[C---:B---3--:R-:W-:Y:S01]  /*a4d0*/  @P1 IMAD.WIDE R4, R16.reuse, 0x8, R4 ;  /* 0x0000000810041825 */ /* 0x048fe200078e0204 */
[----:B-1----:R-:W-:Y:S03]  /*a4e0*/  ULEA UR4, UR4, UR8, 0x18 ;  /* 0x0000000804047291 */ /* 0x002fe6000f8ec0ff */
[----:B-----5:R-:W-:Y:S01]  /*a4f0*/  @P0 IMAD.WIDE R6, R16, 0x8, R6 ;  /* 0x0000000810060825 */ /* 0x020fe200078e0206 */
[----:B------:R-:W2:Y:S01]  /*a500*/  @P1 LDG.E.64 R28, desc[UR50][R4.64] ;  /* 0x00000032041c1981 */ /* 0x000ea2000c1e1b00 */
[----:B------:R-:W-:Y:S03]  /*a510*/  UIADD3 UR8, UPT, UPT, UR4, 0x380, URZ ;  /* 0x0000038004087890 */ /* 0x000fe6000fffe0ff */
[----:B------:R1:W3:Y:S04]  /*a520*/  @P0 LDG.E.64 R24, desc[UR50][R6.64] ;  /* 0x0000003206180981 */ /* 0x0002e8000c1e1b00 */
[----:B------:R-:W-:Y:S04]  /*a530*/  STS [UR4+0x3b0], RZ ;  /* 0x0003b0ffff007988 */ /* 0x000fe80008000804 */
[----:B------:R5:W4:Y:S04]  /*a540*/  LDG.E R5, desc[UR50][R12.64+0x4] ;  /* 0x000004320c057981 */ /* 0x000b28000c1e1900 */
[----:B-1----:R-:W1:Y:S01]  /*a550*/  LDS R7, [UR4+0x39c] ;  /* 0x00039c04ff077984 */ /* 0x002e620008000800 */
[----:B------:R-:W-:Y:S05]  /*a560*/  IMAD.U32 R6, RZ, RZ, UR8 ;  /* 0x00000008ff067e24 */ /* 0x000fea000f8e00ff */
[----:B-----5:R-:W-:Y:S05]  /*a570*/  SHF.R.U64 R12, R6, 0x4, RZ ;  /* 0x00000004060c7819 */ /* 0x020fea00000012ff */
[----:B------:R-:W-:Y:S04]  /*a580*/  STS [UR4+0x390], R12 ;  /* 0x0003900cff007988 */ /* 0x000fe80008000804 */
[----:B------:R-:W-:Y:S01]  /*a590*/  STS [UR4+0x394], R12 ;  /* 0x0003940cff007988 */ /* 0x000fe20008000804 */
[----:B------:R-:W-:Y:S02]  /*a5a0*/  @!P1 IMAD.MOV.U32 R28, RZ, RZ, R26 ;  /* 0x000000ffff1c9224 */ /* 0x000fe400078e001a */
[----:B------:R-:W-:Y:S01]  /*a5b0*/  @!P1 IMAD.MOV.U32 R29, RZ, RZ, R27 ;  /* 0x000000ffff1d9224 */ /* 0x000fe200078e001b */
[----:B---3--:R-:W-:Y:S04]  /*a5c0*/  @P0 STS.64 [UR4+0x380], R24 ;  /* 0x00038018ff000988 */ /* 0x008fe80008000a04 */
[----:B--2---:R-:W-:Y:S04]  /*a5d0*/  SHF.L.U64.HI R14, R28, 0x1, R29 ;  /* 0x000000011c0e7819 */ /* 0x004fe8000001021d */
[----:B------:R-:W-:Y:S04]  /*a5e0*/  LOP3.LUT R14, R14, 0x1fffffff, RZ, 0xc0, !PT ;  /* 0x1fffffff0e0e7812 */ /* 0x000fe800078ec0ff */
[----:B------:R-:W-:Y:S04]  /*a5f0*/  SHF.R.U32.HI R4, RZ, 0x4, R14 ;  /* 0x00000004ff047819 */ /* 0x000fe8000001160e */
[----:B-1----:R-:W-:Y:S02]  /*a600*/  LOP3.LUT R23, R7, 0xf, R4, 0xb8, !PT ;  /* 0x0000000f07177812 */ /* 0x002fe400078eb804 */
[----:B------:R-:W-:Y:S03]  /*a610*/  CS2R R6, SRZ ;  /* 0x0000000000067805 */ /* 0x000fe6000001ff00 */
[----:B------:R1:W-:Y:S01]  /*a620*/  STS [UR4+0x39c], R23 ;  /* 0x00039c17ff007988 */ /* 0x0003e20008000804 */
[----:B----4-:R-:W-:Y:S03]  /*a630*/  VIADD R5, R5, 0xffffffff ;  /* 0xffffffff05057836 */ /* 0x010fe60000000000 */
[----:B------:R-:W2:Y:S01]  /*a640*/  LDS R4, [UR4+0x39c] ;  /* 0x00039c04ff047984 */ /* 0x000ea20008000800 */
[----:B-1----:R-:W-:Y:S05]  /*a650*/  IMAD.SHL.U32 R23, R28, 0x2, RZ ;  /* 0x000000021c177824 */ /* 0x002fea00078e00ff */
[----:B------:R-:W-:Y:S04]  /*a660*/  LOP3.LUT R23, R23, 0xfffffffe, RZ, 0xc0, !PT ;  /* 0xfffffffe17177812 */ /* 0x000fe800078ec0ff */
[----:B------:R-:W-:Y:S05]  /*a670*/  SHF.R.U64 R14, R23, 0x4, R14 ;  /* 0x00000004170e7819 */ /* 0x000fea000000120e */
[----:B------:R-:W-:Y:S01]  /*a680*/  STS [UR4+0x38c], R14 ;  /* 0x00038c0eff007988 */ /* 0x000fe20008000804 */
[----:B--2---:R-:W-:Y:S05]  /*a690*/  LOP3.LUT R30, R4, 0xf0, RZ, 0xb8, !PT ;  /* 0x000000f0041e7812 */ /* 0x004fea00078eb8ff */
[----:B------:R-:W-:Y:S04]  /*a6a0*/  STS [UR4+0x39c], R30 ;  /* 0x00039c1eff007988 */ /* 0x000fe80008000804 */
[----:B------:R-:W1:Y:S02]  /*a6b0*/  LDS R4, [UR4+0x39c] ;  /* 0x00039c04ff047984 */ /* 0x000e640008000800 */
[----:B-1----:R-:W-:Y:S01]  /*a6c0*/  LOP3.LUT R13, R4, 0xf00, RZ, 0xb8, !PT ;  /* 0x00000f00040d7812 */ /* 0x002fe200078eb8ff */
[----:B------:R-:W-:Y:S04]  /*a6d0*/  VIADD R4, R26, 0xffffffff ;  /* 0xffffffff1a047836 */ /* 0x000fe80000000000 */
[----:B------:R-:W-:Y:S04]  /*a6e0*/  STS.64 [UR4+0x398], R12 ;  /* 0x0003980cff007988 */ /* 0x000fe80008000a04 */
[----:B------:R-:W1:Y:S04]  /*a6f0*/  LDS R22, [UR4+0x39c] ;  /* 0x00039c04ff167984 */ /* 0x000e680008000800 */
[----:B------:R2:W-:Y:S01]  /*a700*/  STS.128 [UR4+0x3a0], R4 ;  /* 0x0003a004ff007988 */ /* 0x0005e20008000c04 */
[----:B-1----:R-:W-:Y:S05]  /*a710*/  LOP3.LUT R22, R22, 0xf000, RZ, 0xb8, !PT ;  /* 0x0000f00016167812 */ /* 0x002fea00078eb8ff */
[----:B------:R2:W-:Y:S02]  /*a720*/  STS [UR4+0x39c], R22 ;  /* 0x00039c16ff007988 */ /* 0x0005e40008000804 */
.L_x_204:
[----:B----4-:R-:W-:Y:S05]  /*a730*/  BSYNC.RECONVERGENT B0 ;  /* 0x0000000000007941 */ /* 0x010fea0003800200 */
.L_x_203:
[----:B------:R-:W-:Y:S01]  /*a740*/  NOP ;  /* 0x0000000000007918 */ /* 0x000fe20000000000 */
[----:B------:R-:W4:Y:S01]  /*a750*/  LDS R17, [R17] ;  /* 0x0000000011117984 */ /* 0x000f220000000800 */
[----:B--2---:R-:W-:Y:S01]  /*a760*/  IADD3 R4, P0, PT, R0, UR26, RZ ;  /* 0x0000001a00047c10 */ /* 0x004fe2000ff1e0ff */
[----:B------:R-:W-:Y:S04]  /*a770*/  IMAD.U32 R0, RZ, RZ, UR38 ;  /* 0x00000026ff007e24 */ /* 0x000fe8000f8e00ff */
[----:B------:R-:W-:Y:S01]  /*a780*/  IMAD.X R5, RZ, RZ, UR27, P0 ;  /* 0x0000001bff057e24 */ /* 0x000fe200080e06ff */
[----:B------:R-:W-:Y:S04]  /*a790*/  SHF.L.U32 R6, R0, 0x1f, RZ ;  /* 0x0000001f00067819 */ /* 0x000fe800000006ff */
[----:B----4-:R2:W4:Y:S02]  /*a7a0*/  ATOMG.E.EXCH.STRONG.GPU PT, RZ, [R4], R17 ;  /* 0x0000001104ff73a8 */ /* 0x01052400041ee100 */
[----:B----4-:R-:W4:Y:S02]  /*a7b0*/  SYNCS.PHASECHK.TRANS64.TRYWAIT P0, [R15+URZ+0x88], R6 ;  /* 0x000088060f0075a7 */ /* 0x010f2400080011ff */
[----:B--2-4-:R-:W-:Y:S05]  /*a7c0*/  @!P0 BRA `(.L_x_205) ;  /* 0x000000b400808947 */ /* 0x014fea0003800000 */
.L_x_202:
[----:B-1----:R-:W-:Y:S04]  /*a7d0*/  ISETP.NE.U32.AND P0, PT, R2, RZ, PT ;  /* 0x000000ff0200720c */ /* 0x002fe80003f05070 */
[----:B------:R-:W-:Y:S11]  /*a7e0*/  ISETP.NE.AND.EX P0, PT, R3, RZ, PT, P0 ;  /* 0x000000ff0300720c */ /* 0x000ff60003f05300 */
[----:B------:R-:W-:Y:S02]  /*a7f0*/  @!UPT UIADD3 URZ, UPT, UPT, URZ, URZ, URZ ;  /* 0x000000fffffff290 */ /* 0x000fe4000fffe0ff */
[----:B------:R-:W1:Y:S02]  /*a800*/  @P0 LDC.64 R4, c[0x0][0x890] ;  /* 0x00022400ff040b82 */ /* 0x000e640000000a00 */
[----:B-1----:R-:W-:Y:S01]  /*a810*/  @P0 IMAD.WIDE R4, R16, 0x8, R4 ;  /* 0x0000000810040825 */ /* 0x002fe200078e0204 */
[----:B------:R-:W-:Y:S06]  /*a820*/  BRA.U UP0, `(.L_x_206) ;  /* 0x0000000100107547 */ /* 0x000fec000b800000 */
[----:B------:R-:W-:Y:S04]  /*a830*/  DEPBAR {5,4,3,2,1,0} ;  /* 0x0000003f0000791a */ /* 0x000fe80000000000 */
[----:B------:R-:W1:Y:S02]  /*a840*/  CCTL.E.C.LDCU.IV.DEEP [UR26] ;  /* 0x000000001a007540 */ /* 0x000e640009c08000 */
[----:B-1----:R1:W-:Y:S01]  /*a850*/  UTMACCTL.IV [UR26] ;  /* 0x000000001a0079b9 */ /* 0x0023e20008000000 */
[----:B------:R-:W-:Y:S01]  /*a860*/  NOP ;  /* 0x0000000000007918 */ /* 0x000fe20000000000 */
.L_x_206:
[----:B------:R-:W5:Y:S01]  /*a870*/  @P0 LDG.E.64 R4, desc[UR50][R4.64] ;  /* 0x0000003204040981 */ /* 0x000f62000c1e1b00 */
[----:B------:R-:W-:Y:S02]  /*a880*/  USHF.L.U32 UR18, UR20, 0x7, URZ ;  /* 0x0000000714127899 */ /* 0x000fe400080006ff */
[----:B------:R-:W-:Y:S01]  /*a890*/  USHF.L.U32 UR19, UR21, 0x8, URZ ;  /* 0x0000000815137899 */ /* 0x000fe200080006ff */
[----:B-----5:R-:W5:Y:S02]  /*a8a0*/  @P0 LD.E R0, desc[UR50][R4.64] ;  /* 0x0000003204000980 */ /* 0x020f64000c101900 */
[----:B-----5:R-:W-:Y:S01]  /*a8b0*/  @P0 FSETP.NEU.AND P1, PT, R0, RZ, PT ;  /* 0x000000ff0000020b */ /* 0x020fe20003f2d000 */
[----:B------:R-:W-:Y:S01]  /*a8c0*/  @!UPT UIADD3 URZ, UPT, UPT, URZ, URZ, URZ ;  /* 0x000000fffffff290 */ /* 0x000fe2000fffe0ff */
[----:B------:R-:W-:Y:S11]  /*a8d0*/  @P0 BRA `(.L_x_207) ;  /* 0x00000000002c0947 */ /* 0x000ff60003800000 */
[----:B----4-:R-:W-:Y:S02]  /*a8e0*/  ISETP.NE.U32.AND P0, PT, RZ, UR6, PT ;  /* 0x00000006ff007c0c */ /* 0x010fe4000bf05070 */
[----:B------:R-:W-:Y:S02]  /*a8f0*/  FSETP.NEU.AND P1, PT, RZ, UR24, PT ;  /* 0x00000018ff007c0b */ /* 0x000fe4000bf2d000 */
[----:B------:R-:W-:Y:S11]  /*a900*/  ISETP.NE.AND.EX P0, PT, RZ, UR7, PT, P0 ;  /* 0x00000007ff007c0c */ /* 0x000ff6000bf05300 */
[----:B------:R-:W-:Y:S02]  /*a910*/  @!UPT UIADD3 URZ, UPT, UPT, URZ, URZ, URZ ;  /* 0x000000fffffff290 */ /* 0x000fe4000fffe0ff */
[----:B------:R-:W4:Y:S08]  /*a920*/  @P0 LDC R5, c[0x0][0x898] ;  /* 0x00022600ff050b82 */ /* 0x000f300000000800 */
[----:B--2---:R-:W2:Y:S01]  /*a930*/  @P0 LDC.64 R6, c[0x0][0x888] ;  /* 0x00022200ff060b82 */ /* 0x004ea20000000a00 */
[----:B----4-:R-:W-:Y:S04]  /*a940*/  @P0 IMAD R5, R16, R5, RZ ;  /* 0x0000000510050224 */ /* 0x010fe800078e02ff */
[----:B--2---:R-:W-:Y:S06]  /*a950*/  @P0 IMAD.WIDE R6, R5, 0x4, R6 ;  /* 0x0000000405060825 */ /* 0x004fec00078e0206 */
[----:B------:R-:W2:Y:S02]  /*a960*/  @P0 LDG.E R6, desc[UR50][R6.64] ;  /* 0x0000003206060981 */ /* 0x000ea4000c1e1900 */
[----:B--2---:R-:W-:Y:S11]  /*a970*/  @P0 FSETP.NEU.AND P1, PT, R6, RZ, PT ;  /* 0x000000ff0600020b */ /* 0x004ff60003f2d000 */
[----:B------:R-:W-:Y:S02]  /*a980*/  @!UPT UIADD3 URZ, UPT, UPT, URZ, URZ, URZ ;  /* 0x000000fffffff290 */ /* 0x000fe4000fffe0ff */
.L_x_207:
[----:B------:R-:W-:Y:S01]  /*a990*/  UISETP.NE.AND UP1, UPT, UR39, 0x4, UPT ;  /* 0x000000042700788c */ /* 0x000fe2000bf25270 */
[----:B------:R-:W-:Y:S04]  /*a9a0*/  ELECT P0, URZ, PT ;  /* 0x0000000000ff782f */ /* 0x000fe80003800000 */
[----:B------:R-:W-:Y:S04]  /*a9b0*/  PLOP3.LUT P1, PT, P1, P0, PT, 0x80, 0x8 ;  /* 0x000000000008781c */ /* 0x000fe80000f21070 */
[----:B------:R-:W-:Y:S09]  /*a9c0*/  BRA.U UP1, `(.L_x_208) ;  /* 0x0000000101047547 */ /* 0x000ff2000b800000 */
[----:B-1--4-:R-:W-:Y:S05]  /*a9d0*/  BPT.TRAP 0x1 ;  /* 0x000000040000795c */ /* 0x012fea0000300000 */
.L_x_208:
[----:B------:R-:W5:Y:S01]  /*a9e0*/  S2UR UR23, SR_CgaCtaId ;  /* 0x00000000001779c3 */ /* 0x000f620000008800 */
[----:B------:R-:W-:Y:S01]  /*a9f0*/  UMOV UR22, 0x400 ;  /* 0x0000040000167882 */ /* 0x000fe20000000000 */
[----:B------:R-:W-:Y:S01]  /*aa00*/  SHF.L.U32 R5, R19, 0x1f, RZ ;  /* 0x0000001f13057819 */ /* 0x000fe200000006ff */
[----:B-----5:R-:W-:Y:S09]  /*aa10*/  ULEA UR22, UR23, UR22, 0x18 ;  /* 0x0000001617167291 */ /* 0x020ff2000f8ec0ff */
[----:B------:R-:W5:Y:S02]  /*aa20*/  SYNCS.PHASECHK.TRANS64.TRYWAIT P0, [UR22+0x60], R5 ;  /* 0x00006005ff0075a7 */ /* 0x000f640008001116 */
[----:B-----5:R-:W-:Y:S05]  /*aa30*/  @!P0 BRA `(.L_x_209) ;  /* 0x000000b000f88947 */ /* 0x020fea0003800000 */
.L_x_401:
[----:B------:R-:W-:Y:S04]  /*aa40*/  BSSY.RECONVERGENT B0, `(.L_x_210) ;  /* 0x0000010000007945 */ /* 0x000fe80003800200 */
[----:B------:R-:W-:Y:S05]  /*aa50*/  @!P1 BRA `(.L_x_211) ;  /* 0x0000000000389947 */ /* 0x000fea0003800000 */
[----:B------:R-:W-:Y:S02]  /*aa60*/  UIADD3 UR17, UPT, UPT, UR22, 0x40, URZ ;  /* 0x0000004016117890 */ /* 0x000fe4000fffe0ff */
[----:B------:R-:W-:Y:S01]  /*aa70*/  UIADD3 UR16, UPT, UPT, UR22, 0x1000, URZ ;  /* 0x0000100016107890 */ /* 0x000fe2000fffe0ff */
[----:B------:R-:W-:Y:S01]  /*aa80*/  UMOV UR12, 0x0 ;  /* 0x00000000000c7882 */ /* 0x000fe20000000000 */
[----:B------:R-:W-:Y:S01]  /*aa90*/  UMOV UR13, 0x10000000 ;  /* 0x10000000000d7882 */ /* 0x000fe20000000000 */
[----:B------:R-:W-:Y:S02]  /*aaa0*/  UIADD3 UR10, UPT, UPT, UR18, 0x40, URZ ;  /* 0x00000040120a7890 */ /* 0x000fe4000fffe0ff */
[----:B------:R-:W-:Y:S01]  /*aab0*/  UIADD3 UR8, UPT, UPT, UR22, 0x3000, URZ ;  /* 0x0000300016087890 */ /* 0x000fe2000fffe0ff */
[----:B------:R-:W-:Y:S03]  /*aac0*/  UMOV UR11, UR19 ;  /* 0x00000013000b7c82 */ /* 0x000fe60008000000 */
[----:B------:R1:W-:Y:S01]  /*aad0*/  UTMALDG.2D [UR16], [UR26], desc[UR12] ;  /* 0x00000c101a0075b4 */ /* 0x0003e20008009000 */
[----:B------:R-:W-:Y:S04]  /*aae0*/  UMOV UR9, UR17 ;  /* 0x0000001100097c82 */ /* 0x000fe80008000000 */
[----:B------:R1:W-:Y:S02]  /*aaf0*/  UTMALDG.2D [UR8], [UR26], desc[UR12] ;  /* 0x00000c081a0075b4 */ /* 0x0003e40008009000 */
[----:B-1----:R-:W-:Y:S05]  /*ab00*/  BRA.U UP1, `(.L_x_212) ;  /* 0x0000000101047547 */ /* 0x002fea000b800000 */
[----:B----4-:R-:W-:Y:S05]  /*ab10*/  BPT.TRAP 0x1 ;  /* 0x000000040000795c */ /* 0x010fea0000300000 */
.L_x_212:
[----:B------:R-:W-:Y:S04]  /*ab20*/  HFMA2 R0, -RZ, RZ, 0, 2 ;  /* 0x00004000ff007431 */ /* 0x000fe800000001ff */
[----:B------:R1:W-:Y:S03]  /*ab30*/  SYNCS.ARRIVE.TRANS64.RED.A0TR RZ, [UR22+0x40], R0 ;  /* 0x00004000ffff79a7 */ /* 0x0003e60008300416 */
.L_x_211:
[----:B-1--4-:R-:W-:Y:S05]  /*ab40*/  BSYNC.RECONVERGENT B0 ;  /* 0x0000000000007941 */ /* 0x012fea0003800200 */
.L_x_210:
[----:B------:R-:W-:Y:S05]  /*ab50*/  BRA.U UP1, `(.L_x_213) ;  /* 0x0000000101047547 */ /* 0x000fea000b800000 */
[----:B------:R-:W-:Y:S05]  /*ab60*/  BPT.TRAP 0x1 ;  /* 0x000000040000795c */ /* 0x000fea0000300000 */
.L_x_213:
[----:B------:R-:W-:Y:S04]  /*ab70*/  UIADD3 UR4, UPT, UPT, UR22, 0x40, URZ ;  /* 0x0000004016047890 */ /* 0x000fe8000fffe0ff */
[----:B------:R-:W-:Y:S09]  /*ab80*/  UPRMT UR4, UR23, 0x654, UR4 ;  /* 0x0000065417047896 */ /* 0x000ff20008000004 */
[----:B------:R-:W-:Y:S01]  /*ab90*/  SYNCS.ARRIVE.TRANS64.RED.A1T0 RZ, [UR4], RZ ;  /* 0x000000ffffff79a7 */ /* 0x000fe20008100404 */
[----:B------:R-:W-:Y:S05]  /*aba0*/  BRA.U UP1, `(.L_x_214) ;  /* 0x0000000101047547 */ /* 0x000fea000b800000 */
[----:B------:R-:W-:Y:S05]  /*abb0*/  BPT.TRAP 0x1 ;  /* 0x000000040000795c */ /* 0x000fea0000300000 */
.L_x_214:
[----:B------:R-:W1:Y:S02]  /*abc0*/  SYNCS.PHASECHK.TRANS64.TRYWAIT P0, [UR22+0x68], R5 ;  /* 0x00006805ff0075a7 */ /* 0x000e640008001116 */
[----:B-1----:R-:W-:Y:S05]  /*abd0*/  @!P0 BRA `(.L_x_215) ;  /* 0x000000b000a88947 */ /* 0x002fea0003800000 */
.L_x_403:
[----:B------:R-:W-:Y:S04]  /*abe0*/  BSSY.RECONVERGENT B0, `(.L_x_216) ;  /* 0x0000012000007945 */ /* 0x000fe80003800200 */
[----:B------:R-:W-:Y:S05]  /*abf0*/  @!P1 BRA `(.L_x_217) ;  /* 0x0000000000409947 */ /* 0x000fea0003800000 */
[----:B------:R-:W-:Y:S02]  /*ac00*/  UIADD3 UR13, UPT, UPT, UR22, 0x48, URZ ;  /* 0x00000048160d7890 */ /* 0x000fe4000fffe0ff */
[----:B------:R-:W-:Y:S02]  /*ac10*/  UIADD3 UR15, UPT, UPT, UR19, 0x40, URZ ;  /* 0x00000040130f7890 */ /* 0x000fe4000fffe0ff */
[----:B------:R-:W-:Y:S01]  /*ac20*/  UIADD3 UR12, UPT, UPT, UR22, 0x5000, URZ ;  /* 0x00005000160c7890 */ /* 0x000fe2000fffe0ff */
[----:B------:R-:W-:Y:S01]  /*ac30*/  UMOV UR16, 0x0 ;  /* 0x0000000000107882 */ /* 0x000fe20000000000 */
[----:B------:R-:W-:Y:S01]  /*ac40*/  UMOV UR17, 0x10000000 ;  /* 0x1000000000117882 */ /* 0x000fe20000000000 */
[----:B------:R-:W-:Y:S01]  /*ac50*/  UMOV UR14, UR18 ;  /* 0x00000012000e7c82 */ /* 0x000fe20008000000 */
[----:B------:R-:W-:Y:S02]  /*ac60*/  UIADD3 UR10, UPT, UPT, UR18, 0x40, URZ ;  /* 0x00000040120a7890 */ /* 0x000fe4000fffe0ff */
[----:B------:R-:W-:Y:S03]  /*ac70*/  UIADD3 UR8, UPT, UPT, UR22, 0x7000, URZ ;  /* 0x0000700016087890 */ /* 0x000fe6000fffe0ff */
[----:B------:R4:W-:Y:S01]  /*ac80*/  UTMALDG.2D [UR12], [UR26], desc[UR16] ;  /* 0x0000100c1a0075b4 */ /* 0x0009e20008009000 */
[----:B------:R-:W-:Y:S01]  /*ac90*/  UMOV UR9, UR13 ;  /* 0x0000000d00097c82 */ /* 0x000fe20008000000 */
[----:B------:R-:W-:Y:S04]  /*aca0*/  UMOV UR11, UR15 ;  /* 0x0000000f000b7c82 */ /* 0x000fe80008000000 */
[----:B------:R4:W-:Y:S02]  /*acb0*/  UTMALDG.2D [UR8], [UR26], desc[UR16] ;  /* 0x000010081a0075b4 */ /* 0x0009e40008009000 */
[----:B----4-:R-:W-:Y:S05]  /*acc0*/  BRA.U UP1, `(.L_x_218) ;  /* 0x0000000101047547 */ /* 0x010fea000b800000 */
[----:B------:R-:W-:Y:S05]  /*acd0*/  BPT.TRAP 0x1 ;  /* 0x000000040000795c */ /* 0x000fea0000300000 */
.L_x_218:
[----:B-1----:R-:W-:Y:S04]  /*ace0*/  HFMA2 R0, -RZ, RZ, 0, 2 ;  /* 0x00004000ff007431 */ /* 0x002fe800000001ff */
[----:B------:R4:W-:Y:S03]  /*acf0*/  SYNCS.ARRIVE.TRANS64.RED.A0TR RZ, [UR22+0x48], R0 ;  /* 0x00004800ffff79a7 */ /* 0x0009e60008300416 */
.L_x_217:
[----:B------:R-:W-:Y:S05]  /*ad00*/  BSYNC.RECONVERGENT B0 ;  /* 0x0000000000007941 */ /* 0x000fea0003800200 */
.L_x_216:
[----:B------:R-:W-:Y:S05]  /*ad10*/  BRA.U UP1, `(.L_x_219) ;  /* 0x0000000101047547 */ /* 0x000fea000b800000 */
[----:B------:R-:W-:Y:S05]  /*ad20*/  BPT.TRAP 0x1 ;  /* 0x000000040000795c */ /* 0x000fea0000300000 */
.L_x_219:
[----:B------:R-:W-:Y:S04]  /*ad30*/  UIADD3 UR4, UPT, UPT, UR22, 0x48, URZ ;  /* 0x0000004816047890 */ /* 0x000fe8000fffe0ff */
[----:B------:R-:W-:Y:S09]  /*ad40*/  UPRMT UR4, UR23, 0x654, UR4 ;  /* 0x0000065417047896 */ /* 0x000ff20008000004 */
[----:B------:R-:W-:Y:S01]  /*ad50*/  SYNCS.ARRIVE.TRANS64.RED.A1T0 RZ, [UR4], RZ ;  /* 0x000000ffffff79a7 */ /* 0x000fe20008100404 */
[----:B------:R-:W-:Y:S05]  /*ad60*/  BRA.U UP1, `(.L_x_220) ;  /* 0x0000000101047547 */ /* 0x000fea000b800000 */
[----:B------:R-:W-:Y:S05]  /*ad70*/  BPT.TRAP 0x1 ;  /* 0x000000040000795c */ /* 0x000fea0000300000 */
.L_x_220:
[----:B------:R-:W5:Y:S02]  /*ad80*/  SYNCS.PHASECHK.TRANS64.TRYWAIT P0, [UR22+0x70], R5 ;  /* 0x00007005ff0075a7 */ /* 0x000f640008001116 */
[----:B-----5:R-:W-:Y:S05]  /*ad90*/  @!P0 BRA `(.L_x_221) ;  /* 0x000000b000508947 */ /* 0x020fea0003800000 */
.L_x_405:
        /* <DEDUP_REMOVED lines=14> */
[----:B-1----:R-:W-:Y:S05]  /*ae80*/  BRA.U UP1, `(.L_x_224) ;  /* 0x0000000101047547 */ /* 0x002fea000b800000 */
[----:B------:R-:W-:Y:S05]  /*ae90*/  BPT.TRAP 0x1 ;  /* 0x000000040000795c */ /* 0x000fea0000300000 */
.L_x_224:
[----:B----4-:R-:W-:Y:S04]  /*aea0*/  HFMA2 R0, -RZ, RZ, 0, 2 ;  /* 0x00004000ff007431 */ /* 0x010fe800000001ff */
[----:B------:R1:W-:Y:S03]  /*aeb0*/  SYNCS.ARRIVE.TRANS64.RED.A0TR RZ, [UR22+0x50], R0 ;  /* 0x00005000ffff79a7 */ /* 0x0003e60008300416 */
.L_x_223:
[----:B------:R-:W-:Y:S05]  /*aec0*/  BSYNC.RECONVERGENT B0 ;  /* 0x0000000000007941 */ /* 0x000fea0003800200 */
.L_x_222:
[----:B------:R-:W-:Y:S05]  /*aed0*/  BRA.U UP1, `(.L_x_225) ;  /* 0x0000000101047547 */ /* 0x000fea000b800000 */
[----:B------:R-:W-:Y:S05]  /*aee0*/  BPT.TRAP 0x1 ;  /* 0x000000040000795c */ /* 0x000fea0000300000 */
.L_x_225:
[----:B------:R-:W-:Y:S04]  /*aef0*/  UIADD3 UR4, UPT, UPT, UR22, 0x50, URZ ;  /* 0x0000005016047890 */ /* 0x000fe8000fffe0ff */
[----:B------:R-:W-:Y:S09]  /*af00*/  UPRMT UR4, UR23, 0x654, UR4 ;  /* 0x0000065417047896 */ /* 0x000ff20008000004 */
[----:B------:R-:W-:Y:S01]  /*af10*/  SYNCS.ARRIVE.TRANS64.RED.A1T0 RZ, [UR4], RZ ;  /* 0x000000ffffff79a7 */ /* 0x000fe20008100404 */
[----:B------:R-:W-:Y:S05]  /*af20*/  BRA.U UP1, `(.L_x_226) ;  /* 0x0000000101047547 */ /* 0x000fea000b800000 */
[----:B------:R-:W-:Y:S05]  /*af30*/  BPT.TRAP 0x1 ;  /* 0x000000040000795c */ /* 0x000fea0000300000 */
.L_x_226:
[----:B------:R-:W5:Y:S02]  /*af40*/  SYNCS.PHASECHK.TRANS64.TRYWAIT P0, [UR22+0x78], R5 ;  /* 0x00007805ff0075a7 */ /* 0x000f640008001116 */
[----:B-----5:R-:W-:Y:S05]  /*af50*/  @!P0 BRA `(.L_x_227) ;  /* 0x000000ac00f88947 */ /* 0x020fea0003800000 */
.L_x_407:
        /* <DEDUP_REMOVED lines=16> */
.L_x_230:
[----:B----4-:R-:W-:Y:S04]  /*b060*/  HFMA2 R0, -RZ, RZ, 0, 2 ;  /* 0x00004000ff007431 */ /* 0x010fe800000001ff */
[----:B------:R1:W-:Y:S03]  /*b070*/  SYNCS.ARRIVE.TRANS64.RED.A0TR RZ, [UR22+0x58], R0 ;  /* 0x00005800ffff79a7 */ /* 0x0003e60008300416 */
.L_x_229:
[----:B------:R-:W-:Y:S05]  /*b080*/  BSYNC.RECONVERGENT B0 ;  /* 0x0000000000007941 */ /* 0x000fea0003800200 */
.L_x_228:
[----:B------:R-:W-:Y:S05]  /*b090*/  BRA.U UP1, `(.L_x_231) ;  /* 0x0000000101047547 */ /* 0x000fea000b800000 */
[----:B------:R-:W-:Y:S05]  /*b0a0*/  BPT.TRAP 0x1 ;  /* 0x000000040000795c */ /* 0x000fea0000300000 */
.L_x_231:
[----:B------:R-:W-:Y:S01]  /*b0b0*/  UIADD3 UR4, UPT, UPT, UR22, 0x58, URZ ;  /* 0x0000005816047890 */ /* 0x000fe2000fffe0ff */
[----:B------:R-:W-:Y:S01]  /*b0c0*/  LOP3.LUT R19, R19, 0x1, RZ, 0x3c, !PT ;  /* 0x0000000113137812 */ /* 0x000fe200078e3cff */
[----:B------:R-:W-:Y:S02]  /*b0d0*/  UISETP.NE.AND UP0, UPT, UR37, 0x8, UPT ;  /* 0x000000082500788c */ /* 0x000fe4000bf05270 */
[----:B------:R-:W-:Y:S09]  /*b0e0*/  UPRMT UR4, UR23, 0x654, UR4 ;  /* 0x0000065417047896 */ /* 0x000ff20008000004 */
[----:B------:R-:W-:Y:S01]  /*b0f0*/  SYNCS.ARRIVE.TRANS64.RED.A1T0 RZ, [UR4], RZ ;  /* 0x000000ffffff79a7 */ /* 0x000fe20008100404 */
[----:B------:R-:W-:Y:S05]  /*b100*/  BRA.U UP0, `(.L_x_232) ;  /* 0x0000000100047547 */ /* 0x000fea000b800000 */
[----:B------:R-:W-:Y:S05]  /*b110*/  BPT.TRAP 0x1 ;  /* 0x000000040000795c */ /* 0x000fea0000300000 */
.L_x_232:
[----:B------:R-:W-:Y:S01]  /*b120*/  ULEA UR8, UR5, UR22, 0x3 ;  /* 0x0000001605087291 */ /* 0x000fe2000f8e18ff */
[----:B-1----:R-:W-:Y:S08]  /*b130*/  SHF.L.U32 R5, R18, 0x1f, RZ ;  /* 0x0000001f12057819 */ /* 0x002ff000000006ff */
[----:B------:R-:W1:Y:S02]  /*b140*/  SYNCS.PHASECHK.TRANS64.TRYWAIT P0, [UR8+0x150], R5 ;  /* 0x00015005ff0075a7 */ /* 0x000e640008001108 */
[----:B-1----:R-:W-:Y:S05]  /*b150*/  @!P0 BRA `(.L_x_233) ;  /* 0x000000ac00908947 */ /* 0x002fea0003800000 */
.L_x_409:
[----:B------:R-:W-:Y:S09]  /*b160*/  UIMAD UR4, UR5, 0x14, UR36 ;  /* 0x00000014050478a4 */ /* 0x000ff2000f8e0224 */
[----:B--2---:R-:W2:Y:S04]  /*b170*/  LDS R6, [UR4] ;  /* 0x00000004ff067984 */ /* 0x004ea80008000800 */
[----:B-1----:R-:W1:Y:S04]  /*b180*/  LDS R5, [UR4+0x4] ;  /* 0x00000404ff057984 */ /* 0x002e680008000800 */
[----:B------:R-:W3:Y:S04]  /*b190*/  LDS.U16 R4, [UR4+0x12] ;  /* 0x00001204ff047984 */ /* 0x000ee80008000400 */
[----:B------:R-:W3:Y:S04]  /*b1a0*/  LDS R16, [UR4+0x8] ;  /* 0x00000804ff107984 */ /* 0x000ee80008000800 */
[----:B----4-:R-:W4:Y:S01]  /*b1b0*/  LDS R0, [UR4+0xc] ;  /* 0x00000c04ff007984 */ /* 0x010f220008000800 */
[----:B------:R-:W-:Y:S01]  /*b1c0*/  @!PT LDS RZ, [RZ] ;  /* 0x00000000fffff984 */ /* 0x000fe20000000800 */
[----:B------:R-:W-:Y:S01]  /*b1d0*/  @!PT LDS RZ, [RZ] ;  /* 0x00000000fffff984 */ /* 0x000fe20000000800 */
[----:B------:R-:W-:Y:S01]  /*b1e0*/  @!PT LDS RZ, [RZ] ;  /* 0x00000000fffff984 */ /* 0x000fe20000000800 */
[----:B------:R-:W-:Y:S01]  /*b1f0*/  @!PT LDS RZ, [RZ] ;  /* 0x00000000fffff984 */ /* 0x000fe20000000800 */
[----:B------:R5:W-:Y:S06]  /*b200*/  MEMBAR.ALL.CTA ;  /* 0x0000000000007992 */ /* 0x000bec0000008000 */
[----:B-----5:R-:W3:Y:S01]  /*b210*/  FENCE.VIEW.ASYNC.S ;  /* 0x00000000000073c6 */ /* 0x020ee20000000000 */
[----:B--2---:R-:W-:Y:S02]  /*b220*/  R2UR UR20, R6 ;  /* 0x00000000061472ca */ /* 0x004fe400000e0000 */
[----:B-1----:R-:W-:Y:S01]  /*b230*/  R2UR UR21, R5 ;  /* 0x00000000051572ca */ /* 0x002fe200000e0000 */
[----:B------:R-:W-:Y:S03]  /*b240*/  @!UPT UIADD3 URZ, UPT, UPT, URZ, URZ, URZ ;  /* 0x000000fffffff290 */ /* 0x000fe6000fffe0ff */
[----:B------:R-:W-:Y:S11]  /*b250*/  BRA.U UP0, `(.L_x_234) ;  /* 0x0000000100047547 */ /* 0x000ff6000b800000 */
[----:B------:R-:W-:Y:S05]  /*b260*/  BPT.TRAP 0x1 ;  /* 0x000000040000795c */ /* 0x000fea0000300000 */
.L_x_234:
[----:B------:R-:W-:Y:S01]  /*b270*/  UIADD3 UR8, UPT, UPT, UR8, 0x190, URZ ;  /* 0x0000019008087890 */ /* 0x000fe2000fffe0ff */
[----:B----4-:R-:W-:Y:S03]  /*b280*/  ISETP.NE.AND P0, PT, R0, RZ, PT ;  /* 0x000000ff0000720c */ /* 0x010fe60003f05270 */
[----:B------:R-:W-:Y:S09]  /*b290*/  UPRMT UR8, UR23, 0x654, UR8 ;  /* 0x0000065417087896 */ /* 0x000ff20008000008 */
[----:B---3--:R-:W-:Y:S01]  /*b2a0*/  SYNCS.ARRIVE.TRANS64.RED.A1T0 RZ, [UR8], RZ ;  /* 0x000000ffffff79a7 */ /* 0x008fe20008100408 */
[----:B------:R-:W-:Y:S04]  /*b2b0*/  UIADD3 UR8, UPT, UPT, UR5, 0x1, URZ ;  /* 0x0000000105087890 */ /* 0x000fe8000fffe0ff */
[----:B------:R-:W-:Y:S04]  /*b2c0*/  UISETP.NE.AND UP0, UPT, UR8, 0x8, UPT ;  /* 0x000000080800788c */ /* 0x000fe8000bf05270 */
[----:B------:R-:W-:Y:S02]  /*b2d0*/  USEL UR4, URZ, 0x1, UP0 ;  /* 0x00000001ff047887 */ /* 0x000fe40008000000 */
[----:B------:R-:W-:Y:S02]  /*b2e0*/  USEL UR5, UR8, URZ, UP0 ;  /* 0x000000ff08057287 */ /* 0x000fe40008000000 */
[----:B------:R-:W-:Y:S02]  /*b2f0*/  UPLOP3.LUT UP0, UPT, UPT, UPT, UPT, 0x80, 0x8 ;  /* 0x000000000008789c */ /* 0x000fe40003f0f070 */
[----:B------:R-:W-:Y:S01]  /*b300*/  LOP3.LUT R18, R18, UR4, RZ, 0x3c, !PT ;  /* 0x0000000412127c12 */ /* 0x000fe2000f8e3cff */
[----:B------:R-:W-:Y:S08]  /*b310*/  @P0 BRA `(.L_x_235) ;  /* 0xffffffec00c80947 */ /* 0x000ff0000383ffff */
[----:B------:R-:W-:Y:S05]  /*b320*/  BRA.U UP1, `(.L_x_236) ;  /* 0x0000000101047547 */ /* 0x000fea000b800000 */
[----:B------:R-:W-:Y:S05]  /*b330*/  BPT.TRAP 0x1 ;  /* 0x000000040000795c */ /* 0x000fea0000300000 */
.L_x_236:
[----:B------:R-:W-:-:S04]  /*b340*/  SHF.L.U32 R3, R19, 0x1f, RZ ;  /* 0x0000001f13037819 */ /* 0x000fc800000006ff */
[----:B------:R-:W1:Y:S02]  /*b350*/  SYNCS.PHASECHK.TRANS64.TRYWAIT P0, [UR22+0x60], R3 ;  /* 0x00006003ff0075a7 */ /* 0x000e640008001116 */
[----:B-1----:R-:W-:Y:S05]  /*b360*/  @!P0 BRA `(.L_x_237) ;  /* 0x000000ac00248947 */ /* 0x002fea0003800000 */
.L_x_411:
[----:B------:R-:W-:Y:S05]  /*b370*/  BRA.U UP1, `(.L_x_238) ;  /* 0x0000000101047547 */ /* 0x000fea000b800000 */
[----:B------:R-:W-:Y:S05]  /*b380*/  BPT.TRAP 0x1 ;  /* 0x000000040000795c */ /* 0x000fea0000300000 */
.L_x_238:
[----:B------:R-:W2:Y:S02]  /*b390*/  SYNCS.PHASECHK.TRANS64.TRYWAIT P0, [UR22+0x68], R3 ;  /* 0x00006803ff0075a7 */ /* 0x000ea40008001116 */
[----:B--2---:R-:W-:Y:S05]  /*b3a0*/  @!P0 BRA `(.L_x_239) ;  /* 0x000000ac002c8947 */ /* 0x004fea0003800000 */
.L_x_413:
[----:B------:R-:W-:Y:S05]  /*b3b0*/  BRA.U UP1, `(.L_x_240) ;  /* 0x0000000101047547 */ /* 0x000fea000b800000 */
[----:B------:R-:W-:Y:S05]  /*b3c0*/  BPT.TRAP 0x1 ;  /* 0x000000040000795c */ /* 0x000fea0000300000 */
.L_x_240:
[----:B------:R-:W2:Y:S02]  /*b3d0*/  SYNCS.PHASECHK.TRANS64.TRYWAIT P0, [UR22+0x70], R3 ;  /* 0x00007003ff0075a7 */ /* 0x000ea40008001116 */
[----:B--2---:R-:W-:Y:S05]  /*b3e0*/  @!P0 BRA `(.L_x_241) ;  /* 0x000000ac00348947 */ /* 0x004fea0003800000 */
.L_x_415:
[----:B------:R-:W-:Y:S05]  /*b3f0*/  BRA.U UP1, `(.L_x_242) ;  /* 0x0000000101047547 */ /* 0x000fea000b800000 */
[----:B------:R-:W-:Y:S05]  /*b400*/  BPT.TRAP 0x1 ;  /* 0x000000040000795c */ /* 0x000fea0000300000 */
.L_x_242:
[----:B-1----:R-:W-:Y:S02]  /*b410*/  SHF.L.U32 R3, R19, 0x1f, RZ ;  /* 0x0000001f13037819 */ /* 0x002fe400000006ff */
[----:B------:R-:W-:-:S04]  /*b420*/  MOV R0, UR22 ;  /* 0x0000001600007c02 */ /* 0x000fc80008000f00 */
[----:B------:R1:W2:Y:S03]  /*b430*/  SYNCS.PHASECHK.TRANS64.TRYWAIT P0, [R0+URZ+0x78], R3 ;  /* 0x00007803000075a7 */ /* 0x0002a600080011ff */
[----:B--2---:R-:W-:Y:S05]  /*b440*/  @!P0 NANOSLEEP.SYNCS 0x989680 ;  /* 0x009896800000895d */ /* 0x004fea0003900000 */
[----:B------:R-:W2:Y:S02]  /*b450*/  @!P0 SYNCS.PHASECHK.TRANS64 P0, [R0+URZ+0x78], R3 ;  /* 0x00007803000085a7 */ /* 0x000ea400080010ff */
[----:B--2---:R-:W-:Y:S05]  /*b460*/  @P0 EXIT ;  /* 0x000000000000094d */ /* 0x004fea0003800000 */
[----:B------:R-:W-:Y:S05]  /*b470*/  BRA `(.L_x_242) ;  /* 0xfffffffc00e47947 */ /* 0x000fea000383ffff */
.L_x_201:
[----:B------:R-:W-:-:S09]  /*b480*/  UISETP.NE.AND UP0, UPT, UR39, 0x4, UPT ;  /* 0x000000042700788c */ /* 0x000fd2000bf05270 */
[----:B------:R-:W-:Y:S05]  /*b490*/  BRA.U UP0, `(.L_x_243) ;  /* 0x0000006d00f07547 */ /* 0x000fea000b800000 */
.L_x_244:
[----:B------:R-:W-:-:S08]  /*b4a0*/  NOP ;  /* 0x0000000000007918 */ /* 0x000fd00000000000 */
[----:B------:R-:W1:Y:S02]  /*b4b0*/  USETMAXREG.TRY_ALLOC.CTAPOOL UP0, 0xe8 ;  /* 0x000000e8000079c8 */ /* 0x000e640008000600 */
[----:B-1----:R-:W-:Y:S05]  /*b4c0*/  BRA.U !UP0, `(.L_x_244) ;  /* 0xfffffffd08f47547 */ /* 0x002fea000b83ffff */
[----:B------:R-:W1:Y:S08]  /*b4d0*/  S2UR UR52, SR_CgaCtaId ;  /* 0x00000000003479c3 */ /* 0x000e700000008800 */
[----:B------:R-:W-:Y:S01]  /*b4e0*/  BAR.SYNC.DEFER_BLOCKING 0x6, 0xa0 ;  /* 0x0182800000007b1d */ /* 0x000fe20000010000 */
[C---:B------:R-:W-:Y:S01]  /*b4f0*/  IMAD.SHL.U32 R5, R66.reuse, 0x40, RZ ;  /* 0x0000004042057824 */ /* 0x040fe200078e00ff */
[C---:B------:R-:W-:Y:S01]  /*b500*/  LOP3.LUT P0, RZ, R66.reuse, 0x2, RZ, 0xc0, !PT ;  /* 0x0000000242ff7812 */ /* 0x040fe2000780c0ff */
[C---:B------:R-:W-:Y:S01]  /*b510*/  IMAD.SHL.U32 R2, R66.reuse, 0x20, RZ ;  /* 0x0000002042027824 */ /* 0x040fe200078e00ff */
[C---:B------:R-:W-:Y:S01]  /*b520*/  LOP3.LUT R146, R66.reuse, 0x60, RZ, 0xc0, !PT ;  /* 0x0000006042927812 */ /* 0x040fe200078ec0ff */
[----:B------:R-:W-:Y:S01]  /*b530*/  IMAD.U32 R4, R66, 0x10000, RZ ;  /* 0x0001000042047824 */ /* 0x000fe200078e00ff */
[----:B------:R-:W-:Y:S01]  /*b540*/  UMOV UR43, 0x400 ;  /* 0x00000400002b7882 */ /* 0x000fe20000000000 */
[----:B------:R-:W-:Y:S01]  /*b550*/  LOP3.LUT R3, R5, 0x1c0, RZ, 0xc0, !PT ;  /* 0x000001c005037812 */ /* 0x000fe200078ec0ff */
[----:B------:R-:W2:Y:S01]  /*b560*/  SHFL.IDX PT, R147, R132, RZ, 0x1f ;  /* 0x00001fff84937589 */ /* 0x000ea200000e0000 */
[----:B------:R-:W-:Y:S01]  /*b570*/  LOP3.LUT R2, R2, 0x200, RZ, 0xc0, !PT ;  /* 0x0000020002027812 */ /* 0x000fe200078ec0ff */
[----:B------:R-:W-:Y:S01]  /*b580*/  IMAD.SHL.U32 R0, R66, 0x8, RZ ;  /* 0x0000000842007824 */ /* 0x000fe200078e00ff */
[----:B------:R-:W-:Y:S01]  /*b590*/  LOP3.LUT R3, R3, 0x28, R66, 0xf8, !PT ;  /* 0x0000002803037812 */ /* 0x000fe200078ef842 */
[----:B------:R-:W-:Y:S01]  /*b5a0*/  IMAD.MOV.U32 R145, RZ, RZ, 0x10 ;  /* 0x00000010ff917424 */ /* 0x000fe200078e00ff */
[----:B------:R-:W-:Y:S01]  /*b5b0*/  LOP3.LUT R2, R2, 0x1000, R5, 0xf8, !PT ;  /* 0x0000100002027812 */ /* 0x000fe200078ef805 */
[----:B------:R-:W-:Y:S01]  /*b5c0*/  UMOV UR58, URZ ;  /* 0x000000ff003a7c82 */ /* 0x000fe20008000000 */
[----:B------:R-:W-:Y:S01]  /*b5d0*/  LOP3.LUT R5, R4, 0x600000, RZ, 0xc0, !PT ;  /* 0x0060000004057812 */ /* 0x000fe200078ec0ff */
[----:B------:R-:W-:Y:S01]  /*b5e0*/  UMOV UR59, URZ ;  /* 0x000000ff003b7c82 */ /* 0x000fe20008000000 */
[----:B------:R-:W-:Y:S01]  /*b5f0*/  LOP3.LUT R3, R3, 0x38, R0, 0x78, !PT ;  /* 0x0000003803037812 */ /* 0x000fe200078e7800 */
[----:B------:R-:W3:Y:S01]  /*b600*/  LDCU.64 UR38, c[0x0][0x888] ;  /* 0x00011100ff2677ac */ /* 0x000ee20008000a00 */
[----:B------:R-:W-:Y:S01]  /*b610*/  PLOP3.LUT P2, PT, PT, PT, PT, 0x80, 0x8 ;  /* 0x000000000008781c */ /* 0x000fe20003f4f070 */
[----:B------:R-:W-:Y:S01]  /*b620*/  IMAD.MOV.U32 R142, RZ, RZ, 0x1 ;  /* 0x00000001ff8e7424 */ /* 0x000fe200078e00ff */
[----:B------:R-:W-:Y:S01]  /*b630*/  LOP3.LUT R143, R2, R3, RZ, 0xfc, !PT ;  /* 0x00000003028f7212 */ /* 0x000fe200078efcff */
[----:B------:R-:W4:Y:S01]  /*b640*/  LDCU.64 UR48, c[0x0][0xb18] ;  /* 0x00016300ff3077ac */ /* 0x000f220008000a00 */
[----:B------:R-:W-:Y:S01]  /*b650*/  IMAD.MOV.U32 R141, RZ, RZ, RZ ;  /* 0x000000ffff8d7224 */ /* 0x000fe200078e00ff */
[----:B------:R-:W-:-:S02]  /*b660*/  PRMT R140, RZ, 0x7610, R140 ;  /* 0x00007610ff8c7816 */ /* 0x000fc4000000008c */
[----:B------:R-:W-:Y:S01]  /*b670*/  CS2R R138, SRZ ;  /* 0x00000000008a7805 */ /* 0x000fe2000001ff00 */
[----:B-1----:R-:W-:Y:S01]  /*b680*/  ULEA UR43, UR52, UR43, 0x18 ;  /* 0x0000002b342b7291 */ /* 0x002fe2000f8ec0ff */
[----:B------:R-:W-:Y:S01]  /*b690*/  SEL R145, R145, 0xfffffff0, !P0 ;  /* 0xfffffff091917807 */ /* 0x000fe20004000000 */
[----:B------:R-:W1:Y:S01]  /*b6a0*/  LDCU.64 UR46, c[0x0][0xb20] ;  /* 0x00016400ff2e77ac */ /* 0x000e620008000a00 */
[----:B--2---:R-:W-:Y:S01]  /*b6b0*/  ISETP.NE.AND P1, PT, R147, 0x4, PT ;  /* 0x000000049300780c */ /* 0x004fe20003f25270 */
[----:B------:R-:W2:Y:S05]  /*b6c0*/  LDCU.64 UR44, c[0x0][0x8b0] ;  /* 0x00011600ff2c77ac */ /* 0x000eaa0008000a00 */
[----:B------:R-:W3:Y:S01]  /*b6d0*/  LDS R144, [UR43+0x310] ;  /* 0x0003102bff907984 */ /* 0x000ee20008000800 */
[----:B------:R-:W-:Y:S01]  /*b6e0*/  UIADD3 UR4, UPT, UPT, UR43, 0x1000, URZ ;  /* 0x000010002b047890 */ /* 0x000fe2000fffe0ff */
[----:B------:R-:W-:Y:S01]  /*b6f0*/  UMOV UR5, URZ ;  /* 0x000000ff00057c82 */ /* 0x000fe20008000000 */
[----:B---3--:R-:W-:-:S04]  /*b700*/  IMAD.IADD R144, R144, 0x1, R5 ;  /* 0x0000000190907824 */ /* 0x008fc800078e0205 */
[----:B-12-4-:R-:W-:Y:S06]  /*b710*/  @P1 BRA `(.L_x_245) ;  /* 0x00000000007c1947 */ /* 0x016fec0003800000 */
[----:B------:R-:W1:Y:S01]  /*b720*/  LDC.64 R36, c[0x0][0xa00] ;  /* 0x00028000ff247b82 */ /* 0x000e620000000a00 */
[----:B------:R-:W2:Y:S01]  /*b730*/  LDCU UR6, c[0x0][0xc1c] ;  /* 0x00018380ff0677ac */ /* 0x000ea20008000800 */
[----:B------:R-:W3:Y:S06]  /*b740*/  LDCU.64 UR58, c[0x0][0xb00] ;  /* 0x00016000ff3a77ac */ /* 0x000eec0008000a00 */
[----:B------:R-:W1:Y:S01]  /*b750*/  LDC.64 R38, c[0x0][0xa08] ;  /* 0x00028200ff267b82 */ /* 0x000e620000000a00 */
[----:B------:R-:W-:-:S07]  /*b760*/  ELECT P0, URZ, PT ;  /* 0x0000000000ff782f */ /* 0x000fce0003800000 */
[----:B------:R-:W4:Y:S01]  /*b770*/  LDC.64 R32, c[0x0][0xa10] ;  /* 0x00028400ff207b82 */ /* 0x000f220000000a00 */
[----:B--2---:R-:W-:-:S04]  /*b780*/  UIADD3 UR6, UPT, UPT, UR40, UR6, URZ ;  /* 0x0000000628067290 */ /* 0x004fc8000fffe0ff */
[----:B------:R-:W-:-:S03]  /*b790*/  UIMAD UR6, UR6, 0xe, URZ ;  /* 0x0000000e060678a4 */ /* 0x000fc6000f8e02ff */
[----:B------:R-:W4:Y:S01]  /*b7a0*/  LDC.64 R34, c[0x0][0xa18] ;  /* 0x00028600ff227b82 */ /* 0x000f220000000a00 */
[----:B---3--:R-:W-:-:S07]  /*b7b0*/  UIMAD.WIDE.U32 UR58, UR6, 0x80, UR58 ;  /* 0x00000080063a78a5 */ /* 0x008fce000f8e003a */
[----:B------:R-:W2:Y:S01]  /*b7c0*/  LDC.64 R28, c[0x0][0xa20] ;  /* 0x00028800ff1c7b82 */ /* 0x000ea20000000a00 */
[----:B-1----:R1:W-:Y:S07]  /*b7d0*/  @P0 STS.128 [UR43+0x400], R36 ;  /* 0x00040024ff000988 */ /* 0x0023ee0008000c2b */
[----:B------:R-:W2:Y:S08]  /*b7e0*/  LDC.64 R30, c[0x0][0xa28] ;  /* 0x00028a00ff1e7b82 */ /* 0x000eb00000000a00 */
[----:B------:R-:W3:Y:S01]  /*b7f0*/  LDC.64 R24, c[0x0][0xa30] ;  /* 0x00028c00ff187b82 */ /* 0x000ee20000000a00 */
[----:B----4-:R1:W-:Y:S07]  /*b800*/  @P0 STS.128 [UR43+0x410], R32 ;  /* 0x00041020ff000988 */ /* 0x0103ee0008000c2b */
[----:B------:R-:W3:Y:S08]  /*b810*/  LDC.64 R26, c[0x0][0xa38] ;  /* 0x00028e00ff1a7b82 */ /* 0x000ef00000000a00 */
[----:B------:R-:W4:Y:S01]  /*b820*/  LDC.64 R20, c[0x0][0xa40] ;  /* 0x00029000ff147b82 */ /* 0x000f220000000a00 */
[----:B--2---:R1:W-:Y:S07]  /*b830*/  @P0 STS.128 [UR43+0x420], R28 ;  /* 0x0004201cff000988 */ /* 0x0043ee0008000c2b */
[----:B------:R-:W4:Y:S08]  /*b840*/  LDC.64 R22, c[0x0][0xa48] ;  /* 0x00029200ff167b82 */ /* 0x000f300000000a00 */
[----:B------:R-:W2:Y:S01]  /*b850*/  LDC.64 R12, c[0x0][0xa50] ;  /* 0x00029400ff0c7b82 */ /* 0x000ea20000000a00 */
[----:B---3--:R1:W-:Y:S07]  /*b860*/  @P0 STS.128 [UR43+0x430], R24 ;  /* 0x00043018ff000988 */ /* 0x0083ee0008000c2b */
[----:B------:R-:W2:Y:S08]  /*b870*/  LDC.64 R14, c[0x0][0xa58] ;  /* 0x00029600ff0e7b82 */ /* 0x000eb00000000a00 */
[----:B-----5:R-:W3:Y:S01]  /*b880*/  LDC.64 R8, c[0x0][0xa60] ;  /* 0x00029800ff087b82 */ /* 0x020ee20000000a00 */
[----:B----4-:R1:W-:Y:S07]  /*b890*/  @P0 STS.128 [UR43+0x440], R20 ;  /* 0x00044014ff000988 */ /* 0x0103ee0008000c2b */
[----:B------:R-:W3:Y:S08]  /*b8a0*/  LDC.64 R10, c[0x0][0xa68] ;  /* 0x00029a00ff0a7b82 */ /* 0x000ef00000000a00 */
[----:B------:R-:W4:Y:S01]  /*b8b0*/  LDC.64 R4, c[0x0][0xa70] ;  /* 0x00029c00ff047b82 */ /* 0x000f220000000a00 */
[----:B--2---:R1:W-:Y:S07]  /*b8c0*/  @P0 STS.128 [UR43+0x450], R12 ;  /* 0x0004500cff000988 */ /* 0x0043ee0008000c2b */
[----:B------:R-:W4:Y:S01]  /*b8d0*/  LDC.64 R6, c[0x0][0xa78] ;  /* 0x00029e00ff067b82 */ /* 0x000f220000000a00 */
[----:B---3--:R1:W-:Y:S04]  /*b8e0*/  @P0 STS.128 [UR43+0x460], R8 ;  /* 0x00046008ff000988 */ /* 0x0083e80008000c2b */
[----:B----4-:R1:W-:Y:S01]  /*b8f0*/  @P0 STS.128 [UR43+0x470], R4 ;  /* 0x00047004ff000988 */ /* 0x0103e20008000c2b */
[----:B------:R-:W-:Y:S01]  /*b900*/  NOP ;  /* 0x0000000000007918 */ /* 0x000fe20000000000 */
.L_x_245:
[----:B------:R-:W-:Y:S01]  /*b910*/  MOV R133, UR4 ;  /* 0x0000000400857c02 */ /* 0x000fe20008000f00 */
[----:B------:R-:W-:Y:S01]  /*b920*/  UMOV UR54, URZ ;  /* 0x000000ff00367c82 */ /* 0x000fe20008000000 */
[----:B------:R-:W-:Y:S01]  /*b930*/  SHF.L.U32 R143, R143, 0x1, RZ ;  /* 0x000000018f8f7819 */ /* 0x000fe200000006ff */
[----:B------:R-:W-:-:S06]  /*b940*/  UMOV UR53, URZ ;  /* 0x000000ff00357c82 */ /* 0x000fcc0008000000 */
.L_x_299:
[----:B------:R-:W-:Y:S01]  /*b950*/  LOP3.LUT R0, R140, 0xffff, RZ, 0xc0, !PT ;  /* 0x0000ffff8c007812 */ /* 0x000fe200078ec0ff */
[----:B-1---5:R-:W1:Y:S03]  /*b960*/  LDC.64 R8, c[0x0][0x390] ;  /* 0x0000e400ff087b82 */ /* 0x022e660000000a00 */
        /* <DEDUP_REMOVED lines=16> */
[----:B------:R-:W-:Y:S02]  /*ba70*/  ISETP.NE.OR P0, PT, R147, 0x4, !P2 ;  /* 0x000000049300780c */ /* 0x000fe40005705670 */
[----:B------:R-:W-:Y:S02]  /*ba80*/  R2UR UR56, R2 ;  /* 0x00000000023872ca */ /* 0x000fe400000e0000 */
[----:B------:R-:W-:Y:S09]  /*ba90*/  R2UR UR57, R3 ;  /* 0x00000000033972ca */ /* 0x000ff200000e0000 */
[----:B-1-3--:R-:W-:Y:S06]  /*baa0*/  @P0 BRA `(.L_x_246) ;  /* 0x0000000000ec0947 */ /* 0x00afec0003800000 */
[----:B------:R-:W-:Y:S01]  /*bab0*/  IMAD.U32 R11, RZ, RZ, UR43 ;  /* 0x0000002bff0b7e24 */ /* 0x000fe2000f8e00ff */
[----:B------:R-:W1:Y:S01]  /*bac0*/  S2R R0, SR_LANEID ;  /* 0x0000000000007919 */ /* 0x000e620000000000 */
[----:B------:R-:W-:Y:S01]  /*bad0*/  ELECT P0, URZ, PT ;  /* 0x0000000000ff782f */ /* 0x000fe20003800000 */
[----:B------:R-:W-:Y:S01]  /*bae0*/  BSSY.RECONVERGENT B0, `(.L_x_247) ;  /* 0x0000032000007945 */ /* 0x000fe20003800200 */
[----:B-1----:R-:W-:Y:S05]  /*baf0*/  IMAD.SHL.U32 R0, R0, 0x4, RZ ;  /* 0x0000000400007824 */ /* 0x002fea00078e00ff */
[----:B------:R-:W-:Y:S06]  /*bb00*/  IADD3 R11, PT, PT, R0, 0x400, R11 ;  /* 0x00000400000b7810 */ /* 0x000fec0007ffe00b */
[----:B------:R-:W-:Y:S05]  /*bb10*/  @!P0 BRA `(.L_x_248) ;  /* 0x0000000000b88947 */ /* 0x000fea0003800000 */
[----:B------:R-:W-:Y:S01]  /*bb20*/  STS [UR43+0x430], RZ ;  /* 0x000430ffff007988 */ /* 0x000fe2000800082b */
[----:B------:R-:W-:Y:S01]  /*bb30*/  ISETP.NE.U32.AND P1, PT, RZ, UR46, PT ;  /* 0x0000002eff007c0c */ /* 0x000fe2000bf25070 */
[C---:B------:R-:W-:Y:S01]  /*bb40*/  IMAD.WIDE R6, R16.reuse, 0xc, R8 ;  /* 0x0000000c10067825 */ /* 0x040fe200078e0208 */
[C---:B------:R-:W-:Y:S01]  /*bb50*/  LEA R2, P0, R16.reuse, RZ, 0x3 ;  /* 0x000000ff10027211 */ /* 0x040fe200078018ff */
[----:B------:R-:W-:Y:S01]  /*bb60*/  UIADD3 UR4, UPT, UPT, UR43, 0x400, URZ ;  /* 0x000004002b047890 */ /* 0x000fe2000fffe0ff */
[----:B------:R-:W-:Y:S02]  /*bb70*/  ISETP.NE.AND.EX P1, PT, RZ, UR47, PT, P1 ;  /* 0x0000002fff007c0c */ /* 0x000fe4000bf25310 */
[----:B------:R-:W2:Y:S01]  /*bb80*/  LDG.E R18, desc[UR50][R6.64] ;  /* 0x0000003206127981 */ /* 0x000ea2000c1e1900 */
[----:B------:R-:W-:Y:S03]  /*bb90*/  LEA.HI.X.SX32 R3, R16, RZ, 0x3, P0 ;  /* 0x000000ff10037211 */ /* 0x000fe600000f1eff */
[----:B------:R1:W3:Y:S07]  /*bba0*/  LDG.E R5, desc[UR50][R6.64+0x4] ;  /* 0x0000043206057981 */ /* 0x0002ee000c1e1900 */
[C---:B------:R-:W-:Y:S04]  /*bbb0*/  @P1 IADD3 R12, P0, PT, R2.reuse, UR46, RZ ;  /* 0x0000002e020c1c10 */ /* 0x040fe8000ff1e0ff */
[C---:B------:R-:W-:Y:S02]  /*bbc0*/  @P1 IADD3.X R13, PT, PT, R3.reuse, UR47, RZ, P0, !PT ;  /* 0x0000002f030d1c10 */ /* 0x040fe400087fe4ff */
[----:B------:R-:W-:Y:S03]  /*bbd0*/  IADD3 R14, P0, PT, R2, UR48, RZ ;  /* 0x00000030020e7c10 */ /* 0x000fe6000ff1e0ff */
[----:B------:R-:W4:Y:S01]  /*bbe0*/  @P1 LDG.E.64 R20, desc[UR50][R12.64] ;  /* 0x000000320c141981 */ /* 0x000f22000c1e1b00 */
[----:B------:R-:W-:Y:S03]  /*bbf0*/  IADD3.X R15, PT, PT, R3, UR49, RZ, P0, !PT ;  /* 0x00000031030f7c10 */ /* 0x000fe600087fe4ff */
[----:B------:R-:W5:Y:S04]  /*bc00*/  LDS R3, [UR43+0x41c] ;  /* 0x00041c2bff037984 */ /* 0x000f680008000800 */
[----:B------:R-:W5:Y:S01]  /*bc10*/  LDG.E.64 R14, desc[UR50][R14.64] ;  /* 0x000000320e0e7981 */ /* 0x000f62000c1e1b00 */
[----:B-1----:R-:W-:Y:S03]  /*bc20*/  IMAD.U32 R6, RZ, RZ, UR4 ;  /* 0x00000004ff067e24 */ /* 0x002fe6000f8e00ff */
[----:B-----5:R-:W-:Y:S01]  /*bc30*/  STS.64 [UR43+0x400], R14 ;  /* 0x0004000eff007988 */ /* 0x020fe20008000a2b */
[--C-:B--2---:R-:W-:Y:S01]  /*bc40*/  SHF.R.S32.HI R19, RZ, 0x1f, R18.reuse ;  /* 0x0000001fff137819 */ /* 0x104fe20000011412 */
[----:B------:R-:W-:Y:S02]  /*bc50*/  @!P1 IMAD.MOV.U32 R20, RZ, RZ, R18 ;  /* 0x000000ffff149224 */ /* 0x000fe400078e0012 */
[----:B---3--:R-:W-:Y:S02]  /*bc60*/  VIADD R5, R5, 0xffffffff ;  /* 0xffffffff05057836 */ /* 0x008fe40000000000 */
[----:B------:R-:W-:Y:S05]  /*bc70*/  @!P1 IMAD.MOV.U32 R21, RZ, RZ, R19 ;  /* 0x000000ffff159224 */ /* 0x000fea00078e0013 */
[----:B----4-:R-:W-:Y:S04]  /*bc80*/  SHF.L.U64.HI R10, R20, 0x1, R21 ;  /* 0x00000001140a7819 */ /* 0x010fe80000010215 */
[----:B------:R-:W-:Y:S04]  /*bc90*/  LOP3.LUT R10, R10, 0x1fffffff, RZ, 0xc0, !PT ;  /* 0x1fffffff0a0a7812 */ /* 0x000fe800078ec0ff */
[----:B------:R-:W-:Y:S04]  /*bca0*/  SHF.R.U32.HI R2, RZ, 0x4, R10 ;  /* 0x00000004ff027819 */ /* 0x000fe8000001160a */
[----:B------:R-:W-:Y:S02]  /*bcb0*/  LOP3.LUT R13, R3, 0xf, R2, 0xb8, !PT ;  /* 0x0000000f030d7812 */ /* 0x000fe400078eb802 */
[----:B------:R-:W-:Y:S03]  /*bcc0*/  SHF.R.U64 R2, R6, 0x4, RZ ;  /* 0x0000000406027819 */ /* 0x000fe600000012ff */
[----:B------:R1:W-:Y:S04]  /*bcd0*/  STS [UR43+0x41c], R13 ;  /* 0x00041c0dff007988 */ /* 0x0003e8000800082b */
[----:B------:R-:W2:Y:S04]  /*bce0*/  LDS R4, [UR43+0x41c] ;  /* 0x00041c2bff047984 */ /* 0x000ea80008000800 */
[----:B------:R-:W-:Y:S04]  /*bcf0*/  STS [UR43+0x410], R2 ;  /* 0x00041002ff007988 */ /* 0x000fe8000800082b */
[----:B------:R-:W-:Y:S01]  /*bd00*/  STS [UR43+0x414], R2 ;  /* 0x00041402ff007988 */ /* 0x000fe2000800082b */
[----:B-1----:R-:W-:Y:S05]  /*bd10*/  IMAD.SHL.U32 R13, R20, 0x2, RZ ;  /* 0x00000002140d7824 */ /* 0x002fea00078e00ff */
[----:B------:R-:W-:Y:S04]  /*bd20*/  LOP3.LUT R13, R13, 0xfffffffe, RZ, 0xc0, !PT ;  /* 0xfffffffe0d0d7812 */ /* 0x000fe800078ec0ff */
[----:B------:R-:W-:Y:S05]  /*bd30*/  SHF.R.U64 R10, R13, 0x4, R10 ;  /* 0x000000040d0a7819 */ /* 0x000fea000000120a */
[----:B------:R-:W-:Y:S01]  /*bd40*/  STS [UR43+0x40c], R10 ;  /* 0x00040c0aff007988 */ /* 0x000fe2000800082b */
[----:B--2---:R-:W-:Y:S05]  /*bd50*/  LOP3.LUT R7, R4, 0xf0, RZ, 0xb8, !PT ;  /* 0x000000f004077812 */ /* 0x004fea00078eb8ff */
[----:B------:R1:W-:Y:S04]  /*bd60*/  STS [UR43+0x41c], R7 ;  /* 0x00041c07ff007988 */ /* 0x0003e8000800082b */
[----:B------:R-:W2:Y:S01]  /*bd70*/  LDS R4, [UR43+0x41c] ;  /* 0x00041c2bff047984 */ /* 0x000ea20008000800 */
[----:B-1----:R-:W-:Y:S02]  /*bd80*/  CS2R R6, SRZ ;  /* 0x0000000000067805 */ /* 0x002fe4000001ff00 */
[----:B--2---:R-:W-:Y:S01]  /*bd90*/  LOP3.LUT R3, R4, 0xf00, RZ, 0xb8, !PT ;  /* 0x00000f0004037812 */ /* 0x004fe200078eb8ff */
[----:B------:R-:W-:Y:S04]  /*bda0*/  VIADD R4, R18, 0xffffffff ;  /* 0xffffffff12047836 */ /* 0x000fe80000000000 */
[----:B------:R-:W-:Y:S04]  /*bdb0*/  STS.64 [UR43+0x418], R2 ;  /* 0x00041802ff007988 */ /* 0x000fe80008000a2b */
[----:B------:R-:W1:Y:S04]  /*bdc0*/  LDS R12, [UR43+0x41c] ;  /* 0x00041c2bff0c7984 */ /* 0x000e680008000800 */
[----:B------:R2:W-:Y:S01]  /*bdd0*/  STS.128 [UR43+0x420], R4 ;  /* 0x00042004ff007988 */ /* 0x0005e20008000c2b */
[----:B-1----:R-:W-:Y:S05]  /*bde0*/  LOP3.LUT R12, R12, 0xf000, RZ, 0xb8, !PT ;  /* 0x0000f0000c0c7812 */ /* 0x002fea00078eb8ff */
[----:B------:R2:W-:Y:S02]  /*bdf0*/  STS [UR43+0x41c], R12 ;  /* 0x00041c0cff007988 */ /* 0x0005e4000800082b */
.L_x_248:
[----:B------:R-:W-:Y:S05]  /*be00*/  BSYNC.RECONVERGENT B0 ;  /* 0x0000000000007941 */ /* 0x000fea0003800200 */
.L_x_247:
[----:B------:R-:W-:Y:S01]  /*be10*/  NOP ;  /* 0x0000000000007918 */ /* 0x000fe20000000000 */
[----:B------:R-:W1:Y:S01]  /*be20*/  LDS R11, [R11] ;  /* 0x000000000b0b7984 */ /* 0x000e620000000800 */
[----:B------:R-:W-:Y:S04]  /*be30*/  IADD3 R2, P0, PT, R0, UR56, RZ ;  /* 0x0000003800027c10 */ /* 0x000fe8000ff1e0ff */
[----:B------:R-:W-:Y:S05]  /*be40*/  IADD3.X R3, PT, PT, RZ, UR57, RZ, P0, !PT ;  /* 0x00000039ff037c10 */ /* 0x000fea00087fe4ff */
[----:B-1----:R1:W5:Y:S04]  /*be50*/  ATOMG.E.EXCH.STRONG.GPU PT, RZ, [R2], R11 ;  /* 0x0000000b02ff73a8 */ /* 0x00236800041ee100 */
.L_x_246:
[----:B------:R-:W-:Y:S09]  /*be60*/  UISETP.NE.AND UP0, UPT, UR37, 0x8, UPT ;  /* 0x000000082500788c */ /* 0x000ff2000bf05270 */
[----:B------:R-:W-:Y:S05]  /*be70*/  BRA.U UP0, `(.L_x_249) ;  /* 0x0000000100047547 */ /* 0x000fea000b800000 */
[----:B------:R-:W-:Y:S05]  /*be80*/  BPT.TRAP 0x1 ;  /* 0x000000040000795c */ /* 0x000fea0000300000 */
.L_x_249:
[----:B------:R-:W-:Y:S01]  /*be90*/  ULEA UR6, UR5, UR43, 0x3 ;  /* 0x0000002b05067291 */ /* 0x000fe2000f8e18ff */
[----:B-1----:R-:W-:Y:S08]  /*bea0*/  SHF.L.U32 R3, R138, 0x1f, RZ ;  /* 0x0000001f8a037819 */ /* 0x002ff000000006ff */
[----:B-----5:R-:W1:Y:S02]  /*beb0*/  SYNCS.PHASECHK.TRANS64.TRYWAIT P0, [UR6+0x150], R3 ;  /* 0x00015003ff0075a7 */ /* 0x020e640008001106 */
[----:B-1----:R-:W-:Y:S05]  /*bec0*/  @!P0 BRA `(.L_x_250) ;  /* 0x000000a000948947 */ /* 0x002fea0003800000 */
.L_x_417:
[----:B------:R-:W-:Y:S09]  /*bed0*/  UIMAD UR4, UR5, 0x14, UR36 ;  /* 0x00000014050478a4 */ /* 0x000ff2000f8e0224 */
[----:B------:R-:W3:Y:S04]  /*bee0*/  LDS.U16 R140, [UR4+0x12] ;  /* 0x00001204ff8c7984 */ /* 0x000ee80008000400 */
[----:B------:R-:W4:Y:S04]  /*bef0*/  LDS R137, [UR4] ;  /* 0x00000004ff897984 */ /* 0x000f280008000800 */
[----:B------:R-:W1:Y:S04]  /*bf00*/  LDS R136, [UR4+0x4] ;  /* 0x00000404ff887984 */ /* 0x000e680008000800 */
[----:B------:R-:W1:Y:S04]  /*bf10*/  LDS R135, [UR4+0x8] ;  /* 0x00000804ff877984 */ /* 0x000e680008000800 */
[----:B------:R-:W1:Y:S01]  /*bf20*/  LDS R134, [UR4+0xc] ;  /* 0x00000c04ff867984 */ /* 0x000e620008000800 */
[----:B------:R-:W-:Y:S01]  /*bf30*/  @!PT LDS RZ, [RZ] ;  /* 0x00000000fffff984 */ /* 0x000fe20000000800 */
[----:B------:R-:W-:Y:S01]  /*bf40*/  @!PT LDS RZ, [RZ] ;  /* 0x00000000fffff984 */ /* 0x000fe20000000800 */
[----:B------:R-:W-:Y:S01]  /*bf50*/  @!PT LDS RZ, [RZ] ;  /* 0x00000000fffff984 */ /* 0x000fe20000000800 */
[----:B------:R-:W-:Y:S01]  /*bf60*/  @!PT LDS RZ, [RZ] ;  /* 0x00000000fffff984 */ /* 0x000fe20000000800 */
[----:B------:R5:W-:Y:S06]  /*bf70*/  MEMBAR.ALL.CTA ;  /* 0x0000000000007992 */ /* 0x000bec0000008000 */
[----:B-----5:R-:W1:Y:S01]  /*bf80*/  FENCE.VIEW.ASYNC.S ;  /* 0x00000000000073c6 */ /* 0x020e620000000000 */
[----:B------:R-:W-:Y:S05]  /*bf90*/  BRA.U UP0, `(.L_x_251) ;  /* 0x0000000100047547 */ /* 0x000fea000b800000 */
[----:B------:R-:W-:Y:S05]  /*bfa0*/  BPT.TRAP 0x1 ;  /* 0x000000040000795c */ /* 0x000fea0000300000 */
.L_x_251:
[----:B------:R-:W-:Y:S01]  /*bfb0*/  UIADD3 UR4, UPT, UPT, UR6, 0x190, URZ ;  /* 0x0000019006047890 */ /* 0x000fe2000fffe0ff */
[----:B------:R-:W-:Y:S01]  /*bfc0*/  IMAD.WIDE R8, R16, 0xc, R8 ;  /* 0x0000000c10087825 */ /* 0x000fe200078e0208 */
[----:B------:R-:W-:Y:S01]  /*bfd0*/  USHF.L.U32 UR41, UR20, 0x7, URZ ;  /* 0x0000000714297899 */ /* 0x000fe200080006ff */
[----:B------:R-:W-:Y:S01]  /*bfe0*/  ISETP.NE.OR P2, PT, R146, RZ, !P2 ;  /* 0x000000ff9200720c */ /* 0x000fe20005745670 */
[----:B------:R-:W-:Y:S01]  /*bff0*/  UPRMT UR4, UR52, 0x654, UR4 ;  /* 0x0000065434047896 */ /* 0x000fe20008000004 */
[----:B------:R-:W-:Y:S01]  /*c000*/  BSSY.RECONVERGENT B0, `(.L_x_252) ;  /* 0x000000b000007945 */ /* 0x000fe20003800200 */
[----:B------:R-:W-:Y:S01]  /*c010*/  USHF.L.U32 UR42, UR21, 0x8, URZ ;  /* 0x00000008152a7899 */ /* 0x000fe200080006ff */
[----:B------:R-:W-:Y:S01]  /*c020*/  LOP3.LUT P0, RZ, R133, 0x3f0, RZ, 0xc0, !PT ;  /* 0x000003f085ff7812 */ /* 0x000fe2000780c0ff */
[----:B------:R-:W-:Y:S05]  /*c030*/  UIADD3 UR55, UPT, UPT, UR5, 0x1, URZ ;  /* 0x0000000105377890 */ /* 0x000fea000fffe0ff */
[----:B-1----:R-:W-:Y:S01]  /*c040*/  SYNCS.ARRIVE.TRANS64.RED.A1T0 RZ, [UR4], RZ ;  /* 0x000000ffffff79a7 */ /* 0x002fe20008100404 */
[----:B------:R1:W5:Y:S02]  /*c050*/  LDG.E R124, desc[UR50][R8.64+0x8] ;  /* 0x00000832087c7981 */ /* 0x000364000c1e1900 */
[----:B------:R-:W-:Y:S05]  /*c060*/  @P2 BRA `(.L_x_253) ;  /* 0x0000000000102947 */ /* 0x000fea0003800000 */
[----:B------:R-:W-:Y:S04]  /*c070*/  DEPBAR {5,4,3,2,1,0} ;  /* 0x0000003f0000791a */ /* 0x000fe80000000000 */
[----:B------:R-:W2:Y:S02]  /*c080*/  CCTL.E.C.LDCU.IV.DEEP [UR56] ;  /* 0x0000000038007540 */ /* 0x000ea40009c08000 */
[----:B--2---:R2:W-:Y:S01]  /*c090*/  UTMACCTL.IV [UR56] ;  /* 0x00000000380079b9 */ /* 0x0045e20008000000 */
[----:B------:R-:W-:Y:S01]  /*c0a0*/  NOP ;  /* 0x0000000000007918 */ /* 0x000fe20000000000 */
.L_x_253:
[----:B--2---:R-:W-:Y:S05]  /*c0b0*/  BSYNC.RECONVERGENT B0 ;  /* 0x0000000000007941 */ /* 0x004fea0003800200 */
.L_x_252:
[----:B------:R-:W-:Y:S04]  /*c0c0*/  BSSY.RECONVERGENT B6, `(.L_x_254) ;  /* 0x0000021000067945 */ /* 0x000fe80003800200 */
[----:B------:R-:W-:Y:S05]  /*c0d0*/  @!P0 BRA `(.L_x_255) ;  /* 0x00000000007c8947 */ /* 0x000fea0003800000 */
[----:B------:R-:W2:Y:S01]  /*c0e0*/  LDCU.64 UR8, c[0x4][0xf0] ;  /* 0x01001e00ff0877ac */ /* 0x000ea20008000a00 */
[----:B------:R-:W-:Y:S01]  /*c0f0*/  MOV R2, 0x100 ;  /* 0x0000010000027802 */ /* 0x000fe20000000f00 */
[----:B------:R-:W-:Y:S02]  /*c100*/  HFMA2 R12, -RZ, RZ, 0, 5.9604644775390625e-08 ;  /* 0x00000001ff0c7431 */ /* 0x000fe400000001ff */
[----:B-1----:R-:W-:Y:S01]  /*c110*/  IMAD.MOV.U32 R8, RZ, RZ, 0x70 ;  /* 0x00000070ff087424 */ /* 0x002fe200078e00ff */
[----:B------:R1:W1:Y:S01]  /*c120*/  LDC.64 R14, c[0x4][R2] ;  /* 0x01000000020e7b82 */ /* 0x0002620000000a00 */
[----:B------:R-:W3:Y:S01]  /*c130*/  LDCU.64 UR6, c[0x4][0xf8] ;  /* 0x01001f00ff0677ac */ /* 0x000ee20008000a00 */
[----:B------:R-:W-:Y:S01]  /*c140*/  IMAD.MOV.U32 R13, RZ, RZ, RZ ;  /* 0x000000ffff0d7224 */ /* 0x000fe200078e00ff */
[----:B------:R-:W4:Y:S01]  /*c150*/  LDCU.64 UR4, c[0x4][0x50] ;  /* 0x01000a00ff0477ac */ /* 0x000f220008000a00 */
[----:B--2---:R-:W-:Y:S01]  /*c160*/  MOV R5, UR9 ;  /* 0x0000000900057c02 */ /* 0x004fe20008000f00 */
[----:B------:R-:W-:Y:S01]  /*c170*/  IMAD.U32 R4, RZ, RZ, UR8 ;  /* 0x00000008ff047e24 */ /* 0x000fe2000f8e00ff */
[----:B---3--:R-:W-:Y:S01]  /*c180*/  MOV R7, UR7 ;  /* 0x0000000700077c02 */ /* 0x008fe20008000f00 */
[----:B------:R-:W-:Y:S01]  /*c190*/  IMAD.U32 R6, RZ, RZ, UR6 ;  /* 0x00000006ff067e24 */ /* 0x000fe2000f8e00ff */
[----:B----4-:R-:W-:Y:S01]  /*c1a0*/  MOV R11, UR5 ;  /* 0x00000005000b7c02 */ /* 0x010fe20008000f00 */
[----:B------:R-:W-:Y:S02]  /*c1b0*/  IMAD.U32 R10, RZ, RZ, UR4 ;  /* 0x00000004ff0a7e24 */ /* 0x000fe4000f8e00ff */
[----:B------:R-:W-:Y:S07]  /*c1c0*/  LEPC R20, `(.L_x_256) ;  /* 0x000000001014794e */ /* 0x000fee0000000000 */
[----:B-1---5:R-:W-:Y:S05]  /*c1d0*/  CALL.ABS.NOINC R14 ;  /* 0x000000000e007343 */ /* 0x022fea0003c00000 */
.L_x_256:
[----:B------:R-:W1:Y:S01]  /*c1e0*/  LDCU.64 UR8, c[0x4][0xf0] ;  /* 0x01001e00ff0877ac */ /* 0x000e620008000a00 */
[----:B------:R-:W2:Y:S01]  /*c1f0*/  LDC.64 R2, c[0x4][R2] ;  /* 0x0100000002027b82 */ /* 0x000ea20000000a00 */
[----:B------:R-:W-:Y:S02]  /*c200*/  HFMA2 R12, -RZ, RZ, 0, 5.9604644775390625e-08 ;  /* 0x00000001ff0c7431 */ /* 0x000fe400000001ff */
[----:B------:R-:W-:Y:S02]  /*c210*/  IMAD.MOV.U32 R8, RZ, RZ, 0x70 ;  /* 0x00000070ff087424 */ /* 0x000fe400078e00ff */
[----:B------:R-:W-:Y:S01]  /*c220*/  IMAD.MOV.U32 R13, RZ, RZ, RZ ;  /* 0x000000ffff0d7224 */ /* 0x000fe200078e00ff */
[----:B------:R-:W3:Y:S01]  /*c230*/  LDCU.64 UR6, c[0x4][0xf8] ;  /* 0x01001f00ff0677ac */ /* 0x000ee20008000a00 */
[----:B------:R-:W4:Y:S01]  /*c240*/  LDCU.64 UR4, c[0x4][0x50] ;  /* 0x01000a00ff0477ac */ /* 0x000f220008000a00 */
[----:B-1----:R-:W-:Y:S02]  /*c250*/  MOV R4, UR8 ;  /* 0x0000000800047c02 */ /* 0x002fe40008000f00 */
[----:B------:R-:W-:Y:S02]  /*c260*/  MOV R5, UR9 ;  /* 0x0000000900057c02 */ /* 0x000fe40008000f00 */
[----:B---3--:R-:W-:Y:S01]  /*c270*/  MOV R7, UR7 ;  /* 0x0000000700077c02 */ /* 0x008fe20008000f00 */
[----:B------:R-:W-:Y:S01]  /*c280*/  IMAD.U32 R6, RZ, RZ, UR6 ;  /* 0x00000006ff067e24 */ /* 0x000fe2000f8e00ff */
[----:B----4-:R-:W-:Y:S01]  /*c290*/  MOV R11, UR5 ;  /* 0x00000005000b7c02 */ /* 0x010fe20008000f00 */
[----:B------:R-:W-:Y:S02]  /*c2a0*/  IMAD.U32 R10, RZ, RZ, UR4 ;  /* 0x00000004ff0a7e24 */ /* 0x000fe4000f8e00ff */
[----:B------:R-:W-:Y:S07]  /*c2b0*/  LEPC R20, `(.L_x_255) ;  /* 0x000000001014794e */ /* 0x000fee0000000000 */
[----:B--2---:R-:W-:Y:S05]  /*c2c0*/  CALL.ABS.NOINC R2 ;  /* 0x0000000002007343 */ /* 0x004fea0003c00000 */
.L_x_255:
[----:B------:R-:W-:Y:S05]  /*c2d0*/  BSYNC.RECONVERGENT B6 ;  /* 0x0000000000067941 */ /* 0x000fea0003800200 */
.L_x_254:
[----:B------:R-:W-:Y:S01]  /*c2e0*/  ISETP.NE.AND P0, PT, R146, RZ, PT ;  /* 0x000000ff9200720c */ /* 0x000fe20003f05270 */
[----:B------:R-:W-:Y:S01]  /*c2f0*/  BSSY B0, `(.L_x_257) ;  /* 0x0000009000007945 */ /* 0x000fe20003800000 */
[----:B------:R-:W-:Y:S04]  /*c300*/  PLOP3.LUT P1, PT, PT, PT, PT, 0x8, 0x80 ;  /* 0x000000000080781c */ /* 0x000fe80003f2e170 */
[----:B------:R-:W-:Y:S07]  /*c310*/  P2R R125, PR, RZ, 0x2 ;  /* 0x00000002ff7d7803 */ /* 0x000fee0000000000 */
[----:B------:R-:W-:Y:S05]  /*c320*/  @P0 BRA `(.L_x_258) ;  /* 0x0000000000140947 */ /* 0x000fea0003800000 */
[----:B------:R-:W-:Y:S03]  /*c330*/  UMOV UR4, 0xffffffff ;  /* 0xffffffff00047882 */ /* 0x000fe60000000000 */
[----:B------:R-:W-:Y:S05]  /*c340*/  BRA.DIV UR4, `(.L_x_259) ;  /* 0x0000009e048c7947 */ /* 0x000fea000b800000 */
[----:B------:R-:W-:Y:S11]  /*c350*/  ELECT P6, URZ, PT ;  /* 0x0000000000ff782f */ /* 0x000ff600038c0000 */
[----:B------:R-:W-:Y:S02]  /*c360*/  @!UPT UIADD3 URZ, UPT, UPT, URZ, URZ, URZ ;  /* 0x000000fffffff290 */ /* 0x000fe4000fffe0ff */
.L_x_419:
[----:B------:R-:W-:Y:S07]  /*c370*/  P2R R125, PR, RZ, 0x40 ;  /* 0x00000040ff7d7803 */ /* 0x000fee0000000000 */
.L_x_258:
[----:B------:R-:W-:Y:S05]  /*c380*/  BSYNC B0 ;  /* 0x0000000000007941 */ /* 0x000fea0003800000 */
.L_x_257:
[----:B------:R-:W2:Y:S01]  /*c390*/  LDC.64 R2, c[0x0][0x8b8] ;  /* 0x00022e00ff027b82 */ /* 0x000ea20000000a00 */
[----:B------:R-:W-:Y:S02]  /*c3a0*/  LOP3.LUT R142, R142, 0x1, RZ, 0x3c, !PT ;  /* 0x000000018e8e7812 */ /* 0x000fe400078e3cff */
[----:B--2---:R-:W-:Y:S04]  /*c3b0*/  ISETP.NE.U32.AND P1, PT, R2, RZ, PT ;  /* 0x000000ff0200720c */ /* 0x004fe80003f25070 */
[----:B------:R-:W-:Y:S02]  /*c3c0*/  ISETP.NE.AND.EX P1, PT, R3, RZ, PT, P1 ;  /* 0x000000ff0300720c */ /* 0x000fe40003f25310 */
[----:B------:R-:W2:Y:S11]  /*c3d0*/  LDC.64 R2, c[0x0][0x890] ;  /* 0x00022400ff027b82 */ /* 0x000eb60000000a00 */
[----:B-1----:R-:W1:Y:S01]  /*c3e0*/  @P1 LDC.64 R8, c[0x0][0x8b8] ;  /* 0x00022e00ff081b82 */ /* 0x002e620000000a00 */
[----:B--2---:R-:W-:Y:S04]  /*c3f0*/  ISETP.NE.U32.AND P0, PT, R2, RZ, PT ;  /* 0x000000ff0200720c */ /* 0x004fe80003f05070 */
[----:B------:R-:W-:Y:S01]  /*c400*/  ISETP.NE.AND.EX P0, PT, R3, RZ, PT, P0 ;  /* 0x000000ff0300720c */ /* 0x000fe20003f05300 */
[C---:B-1----:R-:W-:Y:S05]  /*c410*/  @P1 IMAD.WIDE R8, R16.reuse, 0x8, R8 ;  /* 0x0000000810081825 */ /* 0x042fea00078e0208 */
[----:B------:R-:W2:Y:S07]  /*c420*/  @P1 LDG.E.64 R4, desc[UR50][R8.64] ;  /* 0x0000003208041981 */ /* 0x000eae000c1e1b00 */
[----:B------:R-:W1:Y:S02]  /*c430*/  @P0 LDC.64 R2, c[0x0][0x890] ;  /* 0x00022400ff020b82 */ /* 0x000e640000000a00 */
[----:B-1----:R-:W-:Y:S05]  /*c440*/  @P0 IMAD.WIDE R2, R16, 0x8, R2 ;  /* 0x0000000810020825 */ /* 0x002fea00078e0202 */
[----:B------:R1:W3:Y:S02]  /*c450*/  @P0 LDG.E.64 R6, desc[UR50][R2.64] ;  /* 0x0000003202060981 */ /* 0x0002e4000c1e1b00 */
[----:B-1----:R-:W-:Y:S02]  /*c460*/  SHF.L.U32 R2, R142, 0x1f, RZ ;  /* 0x0000001f8e027819 */ /* 0x002fe400000006ff */
[----:B--2---:R1:W5:Y:S04]  /*c470*/  @P1 LD.E R88, desc[UR50][R4.64] ;  /* 0x0000003204581980 */ /* 0x004368000c101900 */
[----:B---3--:R1:W5:Y:S01]  /*c480*/  @P0 LD.E R89, desc[UR50][R6.64] ;  /* 0x0000003206590980 */ /* 0x008362000c101900 */
[----:B------:R-:W-:Y:S05]  /*c490*/  @P0 BRA `(.L_x_260) ;  /* 0x0000000000240947 */ /* 0x000fea0003800000 */
[----:B------:R-:W-:Y:S04]  /*c4a0*/  ISETP.NE.U32.AND P0, PT, RZ, UR38, PT ;  /* 0x00000026ff007c0c */ /* 0x000fe8000bf05070 */
[----:B------:R-:W-:Y:S11]  /*c4b0*/  ISETP.NE.AND.EX P0, PT, RZ, UR39, PT, P0 ;  /* 0x00000027ff007c0c */ /* 0x000ff6000bf05300 */
[----:B------:R-:W-:Y:S02]  /*c4c0*/  @!UPT UIADD3 URZ, UPT, UPT, URZ, URZ, URZ ;  /* 0x000000fffffff290 */ /* 0x000fe4000fffe0ff */
[----:B------:R-:W2:Y:S08]  /*c4d0*/  @P0 LDC R3, c[0x0][0x898] ;  /* 0x00022600ff030b82 */ /* 0x000eb00000000800 */
[----:B-1----:R-:W1:Y:S01]  /*c4e0*/  @P0 LDC.64 R4, c[0x0][0x888] ;  /* 0x00022200ff040b82 */ /* 0x002e620000000a00 */
[----:B--2---:R-:W-:Y:S04]  /*c4f0*/  @P0 IMAD R3, R16, R3, RZ ;  /* 0x0000000310030224 */ /* 0x004fe800078e02ff */
[----:B-1----:R-:W-:Y:S05]  /*c500*/  @P0 IMAD.WIDE R4, R3, 0x4, R4 ;  /* 0x0000000403040825 */ /* 0x002fea00078e0204 */
[----:B-----5:R2:W5:Y:S02]  /*c510*/  @P0 LDG.E R89, desc[UR50][R4.64] ;  /* 0x0000003204590981 */ /* 0x020564000c1e1900 */
[----:B--2---:R-:W3:Y:S02]  /*c520*/  @!P0 LDC R89, c[0x0][0x880] ;  /* 0x00022000ff598b82 */ /* 0x004ee40000000800 */
.L_x_260:
        /* <DEDUP_REMOVED lines=9> */
[----:B--2---:R-:W1:Y:S02]  /*c5c0*/  @!P0 LDC R88, c[0x0][0x8a8] ;  /* 0x00022a00ff588b82 */ /* 0x004e640000000800 */
.L_x_261:
[----:B------:R-:W2:Y:S01]  /*c5d0*/  SYNCS.PHASECHK.TRANS64.TRYWAIT P0, [UR43+0x40], R2 ;  /* 0x00004002ff0075a7 */ /* 0x000ea2000800112b */
[----:B------:R-:W-:Y:S01]  /*c5e0*/  LEA R149, R141, UR43, 0x3 ;  /* 0x0000002b8d957c11 */ /* 0x000fe2000f8e18ff */
[----:B------:R-:W-:Y:S01]  /*c5f0*/  BSSY B0, `(.L_x_262) ;  /* 0x0000008000007945 */ /* 0x000fe20003800000 */
[----:B------:R-:W-:Y:S01]  /*c600*/  SHF.L.U32 R0, R139, 0x1f, RZ ;  /* 0x0000001f8b007819 */ /* 0x000fe200000006ff */
[----:B------:R-:W-:Y:S02]  /*c610*/  VIADD R148, R143, UR43 ;  /* 0x0000002b8f947c36 */ /* 0x000fe40008000000 */
[----:B------:R-:W-:Y:S01]  /*c620*/  IMAD.MOV.U32 R107, RZ, RZ, RZ ;  /* 0x000000ffff6b7224 */ /* 0x000fe200078e00ff */
[----:B------:R1:W1:Y:S01]  /*c630*/  SYNCS.PHASECHK.TRANS64.TRYWAIT P2, [R149+URZ+0x110], R0 ;  /* 0x00011000950075a7 */ /* 0x00026200080411ff */
[----:B--2---:R-:W-:Y:S05]  /*c640*/  @P0 BRA `(.L_x_263) ;  /* 0x0000000000080947 */ /* 0x004fea0003800000 */
[----:B------:R-:W2:Y:S02]  /*c650*/  SYNCS.PHASECHK.TRANS64.TRYWAIT P0, [UR43+0x40], R2 ;  /* 0x00004002ff0075a7 */ /* 0x000ea4000800112b */
[----:B--2---:R-:W-:Y:S05]  /*c660*/  @!P0 BRA `(.L_x_264) ;  /* 0x0000009800dc8947 */ /* 0x004fea0003800000 */
.L_x_263:
[----:B------:R-:W-:Y:S05]  /*c670*/  BSYNC B0 ;  /* 0x0000000000007941 */ /* 0x000fea0003800000 */
.L_x_262:
[----:B---3-5:R-:W-:Y:S01]  /*c680*/  FSETP.NEU.AND P1, PT, R89, RZ, PT ;  /* 0x000000ff5900720b */ /* 0x028fe20003f2d000 */
[----:B------:R-:W-:Y:S01]  /*c690*/  IMAD.MOV.U32 R106, RZ, RZ, RZ ;  /* 0x000000ffff6a7224 */ /* 0x000fe200078e00ff */
[----:B------:R-:W-:Y:S02]  /*c6a0*/  CS2R R104, SRZ ;  /* 0x0000000000687805 */ /* 0x000fe4000001ff00 */
        /* <DEDUP_REMOVED lines=13> */
[----:B------:R-:W-:Y:S01]  /*c780*/  CS2R R96, SRZ ;  /* 0x0000000000607805 */ /* 0x000fe2000001ff00 */
[----:B--2---:R-:W-:Y:S01]  /*c790*/  @P1 IMAD R2, R145, 0x2, R148 ;  /* 0x0000000291021824 */ /* 0x004fe200078e0294 */
[----:B------:R-:W-:Y:S05]  /*c7a0*/  @P1 WARPSYNC.ALL ;  /* 0x0000000000001948 */ /* 0x000fea0003800000 */
[----:B------:R2:W3:Y:S01]  /*c7b0*/  @P1 LDSM.16.MT88.4 R104, [R2+0x1000] ;  /* 0x001000000268183b */ /* 0x0004e20000004200 */
[----:B------:R-:W-:Y:S01]  /*c7c0*/  ISETP.GE.AND P0, PT, R124, 0x1, PT ;  /* 0x000000017c00780c */ /* 0x000fe20003f06270 */
[----:B------:R-:W-:Y:S01]  /*c7d0*/  IMAD R95, R141, 0x100, R144 ;  /* 0x000001008d5f7824 */ /* 0x000fe200078e0290 */
[----:B------:R-:W-:Y:S02]  /*c7e0*/  CS2R R54, SRZ ;  /* 0x0000000000367805 */ /* 0x000fe4000001ff00 */
[----:B------:R-:W-:Y:S01]  /*c7f0*/  CS2R R52, SRZ ;  /* 0x0000000000347805 */ /* 0x000fe2000001ff00 */
[----:B------:R2:W1:Y:S01]  /*c800*/  @P1 LDSM.16.MT88.4 R112, [R2+0x1800] ;  /* 0x001800000270183b */ /* 0x0004620000004200 */
[----:B------:R-:W-:Y:S02]  /*c810*/  CS2R R50, SRZ ;  /* 0x0000000000327805 */ /* 0x000fe4000001ff00 */
[----:B------:R-:W-:Y:S02]  /*c820*/  CS2R R48, SRZ ;  /* 0x0000000000307805 */ /* 0x000fe4000001ff00 */
        /* <DEDUP_REMOVED lines=12> */
[----:B------:R2:W1:Y:S01]  /*c8f0*/  @P1 LDSM.16.MT88.4 R116, [R143+UR43+0x1000] ;  /* 0x0010002b8f74183b */ /* 0x0004620008004200 */
        /* <DEDUP_REMOVED lines=15> */
[----:B------:R-:W-:Y:S01]  /*c9f0*/  VIADD R126, R148, 0x1000 ;  /* 0x00001000947e7836 */ /* 0x000fe20000000000 */
[----:B------:R-:W-:Y:S02]  /*ca00*/  CS2R R66, SRZ ;  /* 0x0000000000427805 */ /* 0x000fe4000001ff00 */
[----:B------:R-:W-:Y:S02]  /*ca10*/  CS2R R64, SRZ ;  /* 0x0000000000407805 */ /* 0x000fe4000001ff00 */
[----:B------:R-:W-:Y:S02]  /*ca20*/  CS2R R62, SRZ ;  /* 0x00000000003e7805 */ /* 0x000fe4000001ff00 */
[----:B------:R-:W-:Y:S02]  /*ca30*/  CS2R R60, SRZ ;  /* 0x00000000003c7805 */ /* 0x000fe4000001ff00 */
[----:B------:R-:W-:Y:S02]  /*ca40*/  CS2R R58, SRZ ;  /* 0x00000000003a7805 */ /* 0x000fe4000001ff00 */
[----:B------:R-:W-:Y:S01]  /*ca50*/  CS2R R56, SRZ ;  /* 0x0000000000387805 */ /* 0x000fe2000001ff00 */
[----:B---3--:R-:W-:Y:S06]  /*ca60*/  @!P0 BRA `(.L_x_265) ;  /* 0x0000000000d48947 */ /* 0x008fec0003800000 */
[----:B------:R-:W-:Y:S01]  /*ca70*/  SHF.R.U32.HI R3, RZ, 0x15, R95 ;  /* 0x00000015ff037819 */ /* 0x000fe2000001165f */
[----:B------:R-:W-:Y:S03]  /*ca80*/  BSSY B0, `(.L_x_266) ;  /* 0x0000006000007945 */ /* 0x000fe60003800000 */
[----:B------:R-:W-:Y:S01]  /*ca90*/  LOP3.LUT P0, RZ, R3, 0x3, R132, 0x48, !PT ;  /* 0x0000000303ff7812 */ /* 0x000fe20007804884 */
[----:B------:R-:W-:Y:S01]  /*caa0*/  @!UPT UIADD3 URZ, UPT, UPT, URZ, URZ, URZ ;  /* 0x000000fffffff290 */ /* 0x000fe2000fffe0ff */
[----:B-1----:R-:W-:Y:S11]  /*cab0*/  @P2 BRA `(.L_x_267) ;  /* 0x0000000000082947 */ /* 0x002ff60003800000 */
[----:B------:R-:W1:Y:S02]  /*cac0*/  SYNCS.PHASECHK.TRANS64.TRYWAIT P1, [R149+URZ+0x110], R0 ;  /* 0x00011000950075a7 */ /* 0x000e6400080211ff */
[----:B-1----:R-:W-:Y:S05]  /*cad0*/  @!P1 BRA `(.L_x_268) ;  /* 0x0000009400d89947 */ /* 0x002fea0003800000 */
.L_x_267:
[----:B------:R-:W-:Y:S05]  /*cae0*/  BSYNC B0 ;  /* 0x0000000000007941 */ /* 0x000fea0003800000 */
.L_x_266:
[----:B------:R-:W-:Y:S05]  /*caf0*/  @!P0 BRA `(.L_x_269) ;  /* 0x0000000000408947 */ /* 0x000fea0003800000 */
[----:B------:R-:W3:Y:S01]  /*cb00*/  LDCU.64 UR8, c[0x4][0xe0] ;  /* 0x01001c00ff0877ac */ /* 0x000ee20008000a00 */
[----:B------:R-:W-:Y:S01]  /*cb10*/  MOV R3, 0x100 ;  /* 0x0000010000037802 */ /* 0x000fe20000000f00 */
[----:B------:R-:W-:Y:S02]  /*cb20*/  HFMA2 R12, -RZ, RZ, 0, 5.9604644775390625e-08 ;  /* 0x00000001ff0c7431 */ /* 0x000fe400000001ff */
[----:B------:R-:W-:Y:S02]  /*cb30*/  IMAD.MOV.U32 R8, RZ, RZ, 0x192 ;  /* 0x00000192ff087424 */ /* 0x000fe400078e00ff */
[----:B------:R-:W-:Y:S01]  /*cb40*/  IMAD.MOV.U32 R13, RZ, RZ, RZ ;  /* 0x000000ffff0d7224 */ /* 0x000fe200078e00ff */
[----:B------:R-:W5:Y:S01]  /*cb50*/  LDCU.64 UR6, c[0x4][0xe8] ;  /* 0x01001d00ff0677ac */ /* 0x000f620008000a00 */
[----:B--2---:R-:W2:Y:S01]  /*cb60*/  LDC.64 R2, c[0x4][R3] ;  /* 0x0100000003027b82 */ /* 0x004ea20000000a00 */
[----:B------:R-:W1:Y:S01]  /*cb70*/  LDCU.64 UR4, c[0x4][0x58] ;  /* 0x01000b00ff0477ac */ /* 0x000e620008000a00 */
[----:B---3--:R-:W-:Y:S01]  /*cb80*/  MOV R5, UR9 ;  /* 0x0000000900057c02 */ /* 0x008fe20008000f00 */
[----:B------:R-:W-:Y:S01]  /*cb90*/  IMAD.U32 R4, RZ, RZ, UR8 ;  /* 0x00000008ff047e24 */ /* 0x000fe2000f8e00ff */
[----:B-----5:R-:W-:Y:S01]  /*cba0*/  MOV R7, UR7 ;  /* 0x0000000700077c02 */ /* 0x020fe20008000f00 */
[----:B------:R-:W-:Y:S01]  /*cbb0*/  IMAD.U32 R6, RZ, RZ, UR6 ;  /* 0x00000006ff067e24 */ /* 0x000fe2000f8e00ff */
[----:B-1----:R-:W-:Y:S01]  /*cbc0*/  MOV R11, UR5 ;  /* 0x00000005000b7c02 */ /* 0x002fe20008000f00 */
[----:B------:R-:W-:Y:S02]  /*cbd0*/  IMAD.U32 R10, RZ, RZ, UR4 ;  /* 0x00000004ff0a7e24 */ /* 0x000fe4000f8e00ff */
[----:B------:R-:W-:Y:S07]  /*cbe0*/  LEPC R20, `(.L_x_269) ;  /* 0x000000001014794e */ /* 0x000fee0000000000 */
[----:B--2-4-:R-:W-:Y:S05]  /*cbf0*/  CALL.ABS.NOINC R2 ;  /* 0x0000000002007343 */ /* 0x014fea0003c00000 */
.L_x_269:
[----:B------:R-:W-:Y:S05]  /*cc00*/  WARPSYNC.ALL ;  /* 0x0000000000007948 */ /* 0x000fea0003800000 */
[C---:B------:R-:W-:Y:S01]  /*cc10*/  R2UR UR4, R95.reuse ;  /* 0x000000005f0472ca */ /* 0x040fe200000e0000 */
[----:B------:R-:W-:Y:S05]  /*cc20*/  VIADD R3, R95, 0x100000 ;  /* 0x001000005f037836 */ /* 0x000fea0000000000 */
[----:B------:R-:W-:Y:S04]  /*cc30*/  SHF.R.U32.HI R3, RZ, 0x15, R3 ;  /* 0x00000015ff037819 */ /* 0x000fe80000011603 */
[----:B------:R-:W-:Y:S03]  /*cc40*/  LOP3.LUT P0, RZ, R3, 0x3, R132, 0x48, !PT ;  /* 0x0000000303ff7812 */ /* 0x000fe60007804884 */
[----:B------:R-:W3:Y:S10]  /*cc50*/  LDTM.16dp256bit.x8 R24, tmem[UR4] ;  /* 0x00000004001879ee */ /* 0x000ef400081a0000 */
[----:B---3--:R-:W-:Y:S05]  /*cc60*/  @!P0 BRA `(.L_x_270) ;  /* 0x0000000000408947 */ /* 0x008fea0003800000 */
        /* <DEDUP_REMOVED lines=16> */
.L_x_270:
[----:B------:R-:W-:Y:S05]  /*cd70*/  WARPSYNC.ALL ;  /* 0x0000000000007948 */ /* 0x000fea0003800000 */
[----:B------:R-:W-:Y:S11]  /*cd80*/  R2UR UR4, R95 ;  /* 0x000000005f0472ca */ /* 0x000ff600000e0000 */
[----:B------:R-:W-:Y:S02]  /*cd90*/  @!UPT UIADD3 URZ, UPT, UPT, URZ, URZ, URZ ;  /* 0x000000fffffff290 */ /* 0x000fe4000fffe0ff */
[----:B------:R-:W3:Y:S02]  /*cda0*/  LDTM.16dp256bit.x8 R56, tmem[UR4+0x100000] ;  /* 0x10000004003879ee */ /* 0x000ee400081a0000 */
[----:B---3--:R-:W-:Y:S01]  /*cdb0*/  NOP ;  /* 0x0000000000007918 */ /* 0x008fe20000000000 */
.L_x_265:
[--C-:B-1----:R-:W-:Y:S01]  /*cdc0*/  HADD2.F32 R90, -RZ, R116.reuse.H0_H0 ;  /* 0x20000074ff5a7230 */ /* 0x102fe20000004100 */
[----:B------:R-:W-:Y:S05]  /*cdd0*/  WARPSYNC.ALL ;  /* 0x0000000000007948 */ /* 0x000fea0003800000 */
[----:B------:R-:W-:Y:S01]  /*cde0*/  LEA R13, R145, R148, 0x1 ;  /* 0x00000094910d7211 */ /* 0x000fe200078e08ff */
[-C--:B------:R-:W-:Y:S01]  /*cdf0*/  FMUL R14, R36, R88.reuse ;  /* 0x00000058240e7220 */ /* 0x080fe20000400000 */
[-C--:B------:R-:W-:Y:S01]  /*ce00*/  FMUL R15, R37, R88.reuse ;  /* 0x00000058250f7220 */ /* 0x080fe20000400000 */
[-C--:B------:R-:W-:Y:S01]  /*ce10*/  FMUL R16, R38, R88.reuse ;  /* 0x0000005826107220 */ /* 0x080fe20000400000 */
[----:B------:R-:W-:Y:S02]  /*ce20*/  HADD2.F32 R91, -RZ, R116.H1_H1 ;  /* 0x30000074ff5b7230 */ /* 0x000fe40000004100 */
[-C--:B------:R-:W-:Y:S01]  /*ce30*/  FMUL R17, R39, R88.reuse ;  /* 0x0000005827117220 */ /* 0x080fe20000400000 */
[-C--:B------:R-:W-:Y:S01]  /*ce40*/  FMUL R0, R24, R88.reuse ;  /* 0x0000005818007220 */ /* 0x080fe20000400000 */
[--C-:B------:R-:W-:Y:S02]  /*ce50*/  HADD2.F32 R92, -RZ, R119.reuse.H0_H0 ;  /* 0x20000077ff5c7230 */ /* 0x100fe40000004100 */
[-C--:B--2---:R-:W-:Y:S01]  /*ce60*/  FMUL R2, R25, R88.reuse ;  /* 0x0000005819027220 */ /* 0x084fe20000400000 */
[----:B------:R-:W-:Y:S01]  /*ce70*/  FMUL R3, R26, R88 ;  /* 0x000000581a037220 */ /* 0x000fe20000400000 */
[----:B------:R-:W-:Y:S02]  /*ce80*/  HADD2.F32 R93, -RZ, R119.H1_H1 ;  /* 0x30000077ff5d7230 */ /* 0x000fe40000004100 */
[C---:B------:R-:W-:Y:S01]  /*ce90*/  FFMA R0, R89.reuse, R90, R0 ;  /* 0x0000005a59007223 */ /* 0x040fe20000000000 */
[--C-:B------:R-:W-:Y:S02]  /*cea0*/  HADD2.F32 R90, -RZ, R117.reuse.H0_H0 ;  /* 0x20000075ff5a7230 */ /* 0x100fe40000004100 */
[----:B------:R-:W-:Y:S01]  /*ceb0*/  FFMA R2, R89, R91, R2 ;  /* 0x0000005b59027223 */ /* 0x000fe20000000002 */
[----:B------:R-:W-:Y:S02]  /*cec0*/  HADD2.F32 R91, -RZ, R117.H1_H1 ;  /* 0x30000075ff5b7230 */ /* 0x000fe40000004100 */
[-C--:B------:R-:W-:Y:S01]  /*ced0*/  FMUL R4, R27, R88.reuse ;  /* 0x000000581b047220 */ /* 0x080fe20000400000 */
[----:B------:R-:W-:Y:S01]  /*cee0*/  FMUL R5, R28, R88 ;  /* 0x000000581c057220 */ /* 0x000fe20000400000 */
[C---:B------:R-:W-:Y:S01]  /*cef0*/  FFMA R3, R89.reuse, R90, R3 ;  /* 0x0000005a59037223 */ /* 0x040fe20000000003 */
[--C-:B------:R-:W-:Y:S01]  /*cf00*/  HADD2.F32 R90, -RZ, R118.reuse.H0_H0 ;  /* 0x20000076ff5a7230 */ /* 0x100fe20000004100 */
[----:B------:R-:W-:Y:S01]  /*cf10*/  F2FP.F16.F32.PACK_AB R152, R2, R0 ;  /* 0x000000000298723e */ /* 0x000fe200000000ff */
[----:B------:R-:W-:Y:S01]  /*cf20*/  FFMA R4, R89, R91, R4 ;  /* 0x0000005b59047223 */ /* 0x000fe20000000004 */
[----:B------:R-:W-:Y:S02]  /*cf30*/  HADD2.F32 R91, -RZ, R118.H1_H1 ;  /* 0x30000076ff5b7230 */ /* 0x000fe40000004100 */
[----:B------:R-:W-:Y:S01]  /*cf40*/  FMUL R6, R29, R88 ;  /* 0x000000581d067220 */ /* 0x000fe20000400000 */
[C---:B------:R-:W-:Y:S01]  /*cf50*/  FFMA R5, R89.reuse, R90, R5 ;  /* 0x0000005a59057223 */ /* 0x040fe20000000005 */
[----:B------:R-:W-:Y:S01]  /*cf60*/  FMUL R7, R30, R88 ;  /* 0x000000581e077220 */ /* 0x000fe20000400000 */
[----:B------:R-:W-:Y:S01]  /*cf70*/  F2FP.F16.F32.PACK_AB R153, R4, R3 ;  /* 0x000000030499723e */ /* 0x000fe200000000ff */
[C---:B------:R-:W-:Y:S01]  /*cf80*/  FFMA R6, R89.reuse, R91, R6 ;  /* 0x0000005b59067223 */ /* 0x040fe20000000006 */
[----:B------:R-:W-:Y:S02]  /*cf90*/  HADD2.F32 R90, -RZ, R108.H0_H0 ;  /* 0x2000006cff5a7230 */ /* 0x000fe40000004100 */
[----:B------:R-:W-:Y:S01]  /*cfa0*/  FFMA R7, R89, R92, R7 ;  /* 0x0000005c59077223 */ /* 0x000fe20000000007 */
[-C--:B------:R-:W-:Y:S01]  /*cfb0*/  FMUL R8, R31, R88.reuse ;  /* 0x000000581f087220 */ /* 0x080fe20000400000 */
[----:B------:R-:W-:Y:S01]  /*cfc0*/  HADD2.F32 R92, -RZ, R109.H0_H0 ;  /* 0x2000006dff5c7230 */ /* 0x000fe20000004100 */
[----:B------:R-:W-:Y:S01]  /*cfd0*/  F2FP.F16.F32.PACK_AB R154, R6, R5 ;  /* 0x00000005069a723e */ /* 0x000fe200000000ff */
[-C--:B------:R-:W-:Y:S01]  /*cfe0*/  FMUL R9, R32, R88.reuse ;  /* 0x0000005820097220 */ /* 0x080fe20000400000 */
[----:B------:R-:W-:Y:S01]  /*cff0*/  FFMA R8, R89, R93, R8 ;  /* 0x0000005d59087223 */ /* 0x000fe20000000008 */
[----:B------:R-:W-:Y:S02]  /*d000*/  HADD2.F32 R91, -RZ, R110.H0_H0 ;  /* 0x2000006eff5b7230 */ /* 0x000fe40000004100 */
[----:B------:R-:W-:Y:S01]  /*d010*/  FMUL R10, R33, R88 ;  /* 0x00000058210a7220 */ /* 0x000fe20000400000 */
[----:B------:R-:W-:Y:S01]  /*d020*/  FFMA R9, R89, R90, R9 ;  /* 0x0000005a59097223 */ /* 0x000fe20000000009 */
[----:B------:R-:W-:Y:S01]  /*d030*/  HADD2.F32 R90, -RZ, R108.H1_H1 ;  /* 0x3000006cff5a7230 */ /* 0x000fe20000004100 */
[----:B------:R-:W-:Y:S01]  /*d040*/  F2FP.F16.F32.PACK_AB R155, R8, R7 ;  /* 0x00000007089b723e */ /* 0x000fe200000000ff */
[-C--:B------:R-:W-:Y:S01]  /*d050*/  FMUL R11, R34, R88.reuse ;  /* 0x00000058220b7220 */ /* 0x080fe20000400000 */
[----:B------:R-:W-:Y:S01]  /*d060*/  FMUL R12, R35, R88 ;  /* 0x00000058230c7220 */ /* 0x000fe20000400000 */
[----:B------:R-:W-:Y:S02]  /*d070*/  HADD2.F32 R94, -RZ, R101.H1_H1 ;  /* 0x30000065ff5e7230 */ /* 0x000fe40000004100 */
[C---:B------:R-:W-:Y:S01]  /*d080*/  FFMA R10, R89.reuse, R90, R10 ;  /* 0x0000005a590a7223 */ /* 0x040fe2000000000a */
[----:B------:R-:W-:Y:S01]  /*d090*/  HADD2.F32 R90, -RZ, R109.H1_H1 ;  /* 0x3000006dff5a7230 */ /* 0x000fe20000004100 */
[----:B------:R1:W-:Y:S01]  /*d0a0*/  STSM.16.MT88.4 [R148+0x1000], R152 ;  /* 0x0010009894007844 */ /* 0x0003e20000004200 */
[C---:B------:R-:W-:Y:S01]  /*d0b0*/  FFMA R11, R89.reuse, R92, R11 ;  /* 0x0000005c590b7223 */ /* 0x040fe2000000000b */
[----:B------:R-:W-:Y:S01]  /*d0c0*/  HADD2.F32 R92, -RZ, R110.H1_H1 ;  /* 0x3000006eff5c7230 */ /* 0x000fe20000004100 */
[----:B------:R-:W-:Y:S01]  /*d0d0*/  F2FP.F16.F32.PACK_AB R156, R10, R9 ;  /* 0x000000090a9c723e */ /* 0x000fe200000000ff */
[C---:B------:R-:W-:Y:S01]  /*d0e0*/  FFMA R12, R89.reuse, R90, R12 ;  /* 0x0000005a590c7223 */ /* 0x040fe2000000000c */
[--C-:B------:R-:W-:Y:S02]  /*d0f0*/  HADD2.F32 R90, -RZ, R111.reuse.H0_H0 ;  /* 0x2000006fff5a7230 */ /* 0x100fe40000004100 */
[C---:B------:R-:W-:Y:S01]  /*d100*/  FFMA R14, R89.reuse, R91, R14 ;  /* 0x0000005b590e7223 */ /* 0x040fe2000000000e */
[C---:B------:R-:W-:Y:S01]  /*d110*/  FFMA R15, R89.reuse, R92, R15 ;  /* 0x0000005c590f7223 */ /* 0x040fe2000000000f */
[----:B------:R-:W-:Y:S01]  /*d120*/  HADD2.F32 R92, -RZ, R111.H1_H1 ;  /* 0x3000006fff5c7230 */ /* 0x000fe20000004100 */
[----:B------:R-:W-:Y:S01]  /*d130*/  F2FP.F16.F32.PACK_AB R157, R12, R11 ;  /* 0x0000000b0c9d723e */ /* 0x000fe200000000ff */
[----:B------:R-:W-:Y:S01]  /*d140*/  FFMA R16, R89, R90, R16 ;  /* 0x0000005a59107223 */ /* 0x000fe20000000010 */
[--C-:B------:R-:W-:Y:S01]  /*d150*/  HADD2.F32 R90, -RZ, R100.reuse.H0_H0 ;  /* 0x20000064ff5a7230 */ /* 0x100fe20000004100 */
[----:B------:R-:W-:Y:S01]  /*d160*/  F2FP.F16.F32.PACK_AB R158, R15, R14 ;  /* 0x0000000e0f9e723e */ /* 0x000fe200000000ff */
[----:B------:R-:W-:Y:S01]  /*d170*/  FFMA R17, R89, R92, R17 ;  /* 0x0000005c59117223 */ /* 0x000fe20000000011 */
[-C--:B------:R-:W-:Y:S01]  /*d180*/  FMUL R18, R40, R88.reuse ;  /* 0x0000005828127220 */ /* 0x080fe20000400000 */
[----:B------:R-:W-:Y:S02]  /*d190*/  HADD2.F32 R92, -RZ, R100.H1_H1 ;  /* 0x30000064ff5c7230 */ /* 0x000fe40000004100 */
[----:B------:R-:W-:Y:S01]  /*d1a0*/  FMUL R19, R41, R88 ;  /* 0x0000005829137220 */ /* 0x000fe20000400000 */
[----:B------:R-:W-:Y:S01]  /*d1b0*/  HADD2.F32 R91, -RZ, R101.H0_H0 ;  /* 0x20000065ff5b7230 */ /* 0x000fe20000004100 */
[----:B------:R-:W-:Y:S01]  /*d1c0*/  F2FP.F16.F32.PACK_AB R159, R17, R16 ;  /* 0x00000010119f723e */ /* 0x000fe200000000ff */
[C---:B------:R-:W-:Y:S01]  /*d1d0*/  FFMA R18, R89.reuse, R90, R18 ;  /* 0x0000005a59127223 */ /* 0x040fe20000000012 */
[----:B------:R-:W-:Y:S01]  /*d1e0*/  FFMA R19, R89, R92, R19 ;  /* 0x0000005c59137223 */ /* 0x000fe20000000013 */
[-C--:B------:R-:W-:Y:S01]  /*d1f0*/  FMUL R20, R42, R88.reuse ;  /* 0x000000582a147220 */ /* 0x080fe20000400000 */
[----:B------:R-:W-:Y:S01]  /*d200*/  FMUL R21, R43, R88 ;  /* 0x000000582b157220 */ /* 0x000fe20000400000 */
[--C-:B------:R-:W-:Y:S01]  /*d210*/  HADD2.F32 R90, -RZ, R102.reuse.H0_H0 ;  /* 0x20000066ff5a7230 */ /* 0x100fe20000004100 */
[----:B------:R2:W-:Y:S01]  /*d220*/  STSM.16.MT88.4 [R148+0x1800], R156 ;  /* 0x0018009c94007844 */ /* 0x0005e20000004200 */
[----:B------:R-:W-:Y:S01]  /*d230*/  F2FP.F16.F32.PACK_AB R160, R19, R18 ;  /* 0x0000001213a0723e */ /* 0x000fe200000000ff */
[C---:B------:R-:W-:Y:S01]  /*d240*/  FFMA R20, R89.reuse, R91, R20 ;  /* 0x0000005b59147223 */ /* 0x040fe20000000014 */
[----:B------:R-:W-:Y:S01]  /*d250*/  FFMA R21, R89, R94, R21 ;  /* 0x0000005e59157223 */ /* 0x000fe20000000015 */
[-C--:B------:R-:W-:Y:S01]  /*d260*/  FMUL R22, R44, R88.reuse ;  /* 0x000000582c167220 */ /* 0x080fe20000400000 */
[----:B------:R-:W-:Y:S02]  /*d270*/  HADD2.F32 R92, -RZ, R102.H1_H1 ;  /* 0x30000066ff5c7230 */ /* 0x000fe40000004100 */
[----:B------:R-:W-:Y:S01]  /*d280*/  FMUL R23, R45, R88 ;  /* 0x000000582d177220 */ /* 0x000fe20000400000 */
[--C-:B------:R-:W-:Y:S01]  /*d290*/  HADD2.F32 R91, -RZ, R103.reuse.H0_H0 ;  /* 0x20000067ff5b7230 */ /* 0x100fe20000004100 */
        /* <DEDUP_REMOVED lines=18> */
[----:B------:R-:W-:Y:S01]  /*d3c0*/  HADD2.F32 R94, -RZ, R97.H1_H1 ;  /* 0x30000061ff5e7230 */ /* 0x000fe20000004100 */
[----:B------:R3:W-:Y:S01]  /*d3d0*/  STSM.16.MT88.4 [R148+0x2000], R160 ;  /* 0x002000a094007844 */ /* 0x0007e20000004200 */
[----:B------:R-:W-:Y:S01]  /*d3e0*/  FMUL R29, R51, R88 ;  /* 0x00000058331d7220 */ /* 0x000fe20000400000 */
[--C-:B------:R-:W-:Y:S01]  /*d3f0*/  HADD2.F32 R90, -RZ, R98.reuse.H0_H0 ;  /* 0x20000062ff5a7230 */ /* 0x100fe20000004100 */
[----:B-1----:R-:W-:Y:S01]  /*d400*/  F2FP.F16.F32.PACK_AB R152, R27, R26 ;  /* 0x0000001a1b98723e */ /* 0x002fe200000000ff */
[C---:B------:R-:W-:Y:S01]  /*d410*/  FFMA R28, R89.reuse, R91, R28 ;  /* 0x0000005b591c7223 */ /* 0x040fe2000000001c */
[----:B------:R-:W-:Y:S01]  /*d420*/  FFMA R29, R89, R94, R29 ;  /* 0x0000005e591d7223 */ /* 0x000fe2000000001d */
[-C--:B------:R-:W-:Y:S01]  /*d430*/  FMUL R30, R52, R88.reuse ;  /* 0x00000058341e7220 */ /* 0x080fe20000400000 */
[-C--:B------:R-:W-:Y:S01]  /*d440*/  FMUL R31, R53, R88.reuse ;  /* 0x00000058351f7220 */ /* 0x080fe20000400000 */
[--C-:B------:R-:W-:Y:S02]  /*d450*/  HADD2.F32 R91, -RZ, R99.reuse.H0_H0 ;  /* 0x20000063ff5b7230 */ /* 0x100fe40000004100 */
[----:B------:R-:W-:Y:S01]  /*d460*/  FMUL R32, R54, R88 ;  /* 0x0000005836207220 */ /* 0x000fe20000400000 */
[----:B------:R-:W-:Y:S01]  /*d470*/  F2FP.F16.F32.PACK_AB R153, R29, R28 ;  /* 0x0000001c1d99723e */ /* 0x000fe200000000ff */
[----:B------:R-:W-:Y:S01]  /*d480*/  FFMA R30, R89, R90, R30 ;  /* 0x0000005a591e7223 */ /* 0x000fe2000000001e */
[----:B------:R-:W-:Y:S02]  /*d490*/  HADD2.F32 R90, -RZ, R98.H1_H1 ;  /* 0x30000062ff5a7230 */ /* 0x000fe40000004100 */
[-C--:B------:R-:W-:Y:S01]  /*d4a0*/  FMUL R33, R55, R88.reuse ;  /* 0x0000005837217220 */ /* 0x080fe20000400000 */
[----:B------:R-:W-:Y:S02]  /*d4b0*/  HADD2.F32 R92, -RZ, R99.H1_H1 ;  /* 0x30000063ff5c7230 */ /* 0x000fe40000004100 */
[-C--:B------:R-:W-:Y:S01]  /*d4c0*/  FMUL R56, R56, R88.reuse ;  /* 0x0000005838387220 */ /* 0x080fe20000400000 */
[----:B------:R-:W-:Y:S01]  /*d4d0*/  FMUL R57, R57, R88 ;  /* 0x0000005839397220 */ /* 0x000fe20000400000 */
[C---:B------:R-:W-:Y:S01]  /*d4e0*/  FFMA R31, R89.reuse, R90, R31 ;  /* 0x0000005a591f7223 */ /* 0x040fe2000000001f */
[C---:B------:R-:W-:Y:S01]  /*d4f0*/  FFMA R32, R89.reuse, R91, R32 ;  /* 0x0000005b59207223 */ /* 0x040fe20000000020 */
[--C-:B------:R-:W-:Y:S02]  /*d500*/  HADD2.F32 R90, -RZ, R104.reuse.H0_H0 ;  /* 0x20000068ff5a7230 */ /* 0x100fe40000004100 */
[----:B------:R-:W-:Y:S01]  /*d510*/  FFMA R33, R89, R92, R33 ;  /* 0x0000005c59217223 */ /* 0x000fe20000000021 */
[----:B------:R-:W-:Y:S01]  /*d520*/  HADD2.F32 R92, -RZ, R104.H1_H1 ;  /* 0x30000068ff5c7230 */ /* 0x000fe20000004100 */
[----:B------:R-:W-:Y:S01]  /*d530*/  F2FP.F16.F32.PACK_AB R154, R31, R30 ;  /* 0x0000001e1f9a723e */ /* 0x000fe200000000ff */
[--C-:B------:R-:W-:Y:S02]  /*d540*/  HADD2.F32 R91, -RZ, R105.reuse.H0_H0 ;  /* 0x20000069ff5b7230 */ /* 0x100fe40000004100 */
[----:B------:R-:W-:Y:S01]  /*d550*/  FFMA R56, R89, R90, R56 ;  /* 0x0000005a59387223 */ /* 0x000fe20000000038 */
[----:B------:R-:W-:Y:S01]  /*d560*/  F2FP.F16.F32.PACK_AB R155, R33, R32 ;  /* 0x00000020219b723e */ /* 0x000fe200000000ff */
[----:B------:R-:W-:Y:S01]  /*d570*/  FFMA R57, R89, R92, R57 ;  /* 0x0000005c59397223 */ /* 0x000fe20000000039 */
[-C--:B------:R-:W-:Y:S01]  /*d580*/  FMUL R58, R58, R88.reuse ;  /* 0x000000583a3a7220 */ /* 0x080fe20000400000 */
[----:B------:R-:W-:Y:S02]  /*d590*/  HADD2.F32 R90, -RZ, R105.H1_H1 ;  /* 0x30000069ff5a7230 */ /* 0x000fe40000004100 */
[----:B------:R-:W-:Y:S01]  /*d5a0*/  FMUL R59, R59, R88 ;  /* 0x000000583b3b7220 */ /* 0x000fe20000400000 */
[----:B------:R1:W-:Y:S01]  /*d5b0*/  STSM.16.MT88.4 [R148+0x2800], R152 ;  /* 0x0028009894007844 */ /* 0x0003e20000004200 */
[----:B--2---:R-:W-:Y:S01]  /*d5c0*/  F2FP.F16.F32.PACK_AB R156, R57, R56 ;  /* 0x00000038399c723e */ /* 0x004fe200000000ff */
[C---:B------:R-:W-:Y:S01]  /*d5d0*/  FFMA R58, R89.reuse, R91, R58 ;  /* 0x0000005b593a7223 */ /* 0x040fe2000000003a */
[--C-:B------:R-:W-:Y:S02]  /*d5e0*/  HADD2.F32 R91, -RZ, R106.reuse.H0_H0 ;  /* 0x2000006aff5b7230 */ /* 0x100fe40000004100 */
        /* <DEDUP_REMOVED lines=26> */
[----:B---3--:R-:W-:Y:S01]  /*d790*/  F2FP.F16.F32.PACK_AB R160, R65, R64 ;  /* 0x0000004041a0723e */ /* 0x008fe200000000ff */
        /* <DEDUP_REMOVED lines=12> */
[-C--:B------:R-:W-:Y:S01]  /*d860*/  FMUL R71, R71, R88.reuse ;  /* 0x0000005847477220 */ /* 0x080fe20000400000 */
[----:B------:R-:W-:Y:S01]  /*d870*/  FMUL R72, R72, R88 ;  /* 0x0000005848487220 */ /* 0x000fe20000400000 */
[----:B------:R-:W-:Y:S01]  /*d880*/  F2FP.F16.F32.PACK_AB R162, R69, R68 ;  /* 0x0000004445a2723e */ /* 0x000fe200000000ff */
[C---:B------:R-:W-:Y:S01]  /*d890*/  FFMA R70, R89.reuse, R91, R70 ;  /* 0x0000005b59467223 */ /* 0x040fe20000000046 */
[--C-:B------:R-:W-:Y:S02]  /*d8a0*/  HADD2.F32 R91, -RZ, R120.reuse.H0_H0 ;  /* 0x20000078ff5b7230 */ /* 0x100fe40000004100 */
[----:B------:R-:W-:Y:S01]  /*d8b0*/  FFMA R71, R89, R90, R71 ;  /* 0x0000005a59477223 */ /* 0x000fe20000000047 */
[----:B------:R-:W-:Y:S02]  /*d8c0*/  HADD2.F32 R92, -RZ, R120.H1_H1 ;  /* 0x30000078ff5c7230 */ /* 0x000fe40000004100 */
[----:B------:R-:W-:Y:S01]  /*d8d0*/  FMUL R73, R73, R88 ;  /* 0x0000005849497220 */ /* 0x000fe20000400000 */
        /* <DEDUP_REMOVED lines=8> */
[----:B------:R-:W-:Y:S01]  /*d960*/  F2FP.F16.F32.PACK_AB R164, R73, R72 ;  /* 0x0000004849a4723e */ /* 0x000fe200000000ff */
[C---:B------:R-:W-:Y:S01]  /*d970*/  FFMA R74, R89.reuse, R93, R74 ;  /* 0x0000005d594a7223 */ /* 0x040fe2000000004a */
[----:B------:R-:W-:Y:S01]  /*d980*/  FFMA R75, R89, R90, R75 ;  /* 0x0000005a594b7223 */ /* 0x000fe2000000004b */
[--C-:B------:R-:W-:Y:S02]  /*d990*/  HADD2.F32 R91, -RZ, R122.reuse.H0_H0 ;  /* 0x2000007aff5b7230 */ /* 0x100fe40000004100 */
        /* <DEDUP_REMOVED lines=10> */
[--C-:B------:R-:W-:Y:S02]  /*da40*/  HADD2.F32 R90, -RZ, R128.reuse.H0_H0 ;  /* 0x20000080ff5a7230 */ /* 0x100fe40000004100 */
[C---:B------:R-:W-:Y:S01]  /*da50*/  FFMA R78, R89.reuse, R93, R78 ;  /* 0x0000005d594e7223 */ /* 0x040fe2000000004e */
[----:B------:R-:W-:Y:S01]  /*da60*/  FMUL R80, R80, R88 ;  /* 0x0000005850507220 */ /* 0x000fe20000400000 */
[----:B------:R-:W-:Y:S01]  /*da70*/  FFMA R79, R89, R92, R79 ;  /* 0x0000005c594f7223 */ /* 0x000fe2000000004f */
[----:B------:R-:W-:Y:S02]  /*da80*/  HADD2.F32 R92, -RZ, R128.H1_H1 ;  /* 0x30000080ff5c7230 */ /* 0x000fe40000004100 */
[-C--:B------:R-:W-:Y:S01]  /*da90*/  FMUL R81, R81, R88.reuse ;  /* 0x0000005851517220 */ /* 0x080fe20000400000 */
[--C-:B------:R-:W-:Y:S02]  /*daa0*/  HADD2.F32 R91, -RZ, R129.reuse.H0_H0 ;  /* 0x20000081ff5b7230 */ /* 0x100fe40000004100 */
[----:B------:R-:W-:Y:S01]  /*dab0*/  FMUL R82, R82, R88 ;  /* 0x0000005852527220 */ /* 0x000fe20000400000 */
[C---:B------:R-:W-:Y:S01]  /*dac0*/  FFMA R80, R89.reuse, R90, R80 ;  /* 0x0000005a59507223 */ /* 0x040fe20000000050 */
[C---:B------:R-:W-:Y:S01]  /*dad0*/  FFMA R81, R89.reuse, R92, R81 ;  /* 0x0000005c59517223 */ /* 0x040fe20000000051 */
[----:B------:R-:W-:Y:S02]  /*dae0*/  HADD2.F32 R90, -RZ, R129.H1_H1 ;  /* 0x30000081ff5a7230 */ /* 0x000fe40000004100 */
[----:B------:R-:W-:Y:S01]  /*daf0*/  FFMA R82, R89, R91, R82 ;  /* 0x0000005b59527223 */ /* 0x000fe20000000052 */
[-C--:B------:R-:W-:Y:S01]  /*db00*/  FMUL R83, R83, R88.reuse ;  /* 0x0000005853537220 */ /* 0x080fe20000400000 */
[--C-:B------:R-:W-:Y:S02]  /*db10*/  HADD2.F32 R91, -RZ, R130.reuse.H0_H0 ;  /* 0x20000082ff5b7230 */ /* 0x100fe40000004100 */
[-C--:B------:R-:W-:Y:S01]  /*db20*/  FMUL R84, R84, R88.reuse ;  /* 0x0000005854547220 */ /* 0x080fe20000400000 */
[----:B------:R-:W-:Y:S02]  /*db30*/  HADD2.F32 R92, -RZ, R130.H1_H1 ;  /* 0x30000082ff5c7230 */ /* 0x000fe40000004100 */
[-C--:B------:R-:W-:Y:S01]  /*db40*/  FMUL R85, R85, R88.reuse ;  /* 0x0000005855557220 */ /* 0x080fe20000400000 */
[--C-:B------:R-:W-:Y:S02]  /*db50*/  HADD2.F32 R93, -RZ, R131.reuse.H0_H0 ;  /* 0x20000083ff5d7230 */ /* 0x100fe40000004100 */
[----:B------:R-:W-:Y:S01]  /*db60*/  FMUL R86, R86, R88 ;  /* 0x0000005856567220 */ /* 0x000fe20000400000 */
[----:B------:R-:W-:Y:S02]  /*db70*/  HADD2.F32 R94, -RZ, R131.H1_H1 ;  /* 0x30000083ff5e7230 */ /* 0x000fe40000004100 */
[----:B------:R-:W-:Y:S01]  /*db80*/  FFMA R83, R89, R90, R83 ;  /* 0x0000005a59537223 */ /* 0x000fe20000000053 */
[----:B------:R-:W-:Y:S01]  /*db90*/  FMUL R87, R87, R88 ;  /* 0x0000005857577220 */ /* 0x000fe20000400000 */
[C---:B------:R-:W-:Y:S01]  /*dba0*/  FFMA R84, R89.reuse, R91, R84 ;  /* 0x0000005b59547223 */ /* 0x040fe20000000054 */
[C---:B------:R-:W-:Y:S01]  /*dbb0*/  FFMA R85, R89.reuse, R92, R85 ;  /* 0x0000005c59557223 */ /* 0x040fe20000000055 */
[C---:B------:R-:W-:Y:S01]  /*dbc0*/  FFMA R86, R89.reuse, R93, R86 ;  /* 0x0000005d59567223 */ /* 0x040fe20000000056 */
[----:B------:R-:W-:Y:S01]  /*dbd0*/  FFMA R87, R89, R94, R87 ;  /* 0x0000005e59577223 */ /* 0x000fe20000000057 */
[----:B------:R-:W-:Y:S01]  /*dbe0*/  F2FP.F16.F32.PACK_AB R166, R77, R76 ;  /* 0x0000004c4da6723e */ /* 0x000fe200000000ff */
[----:B------:R-:W-:Y:S01]  /*dbf0*/  BSSY.RECONVERGENT B0, `(.L_x_271) ;  /* 0x000001c000007945 */ /* 0x000fe20003800200 */
[----:B------:R-:W-:Y:S02]  /*dc00*/  F2FP.F16.F32.PACK_AB R167, R79, R78 ;  /* 0x0000004e4fa7723e */ /* 0x000fe400000000ff */
[----:B------:R-:W-:Y:S02]  /*dc10*/  F2FP.F16.F32.PACK_AB R36, R81, R80 ;  /* 0x000000505124723e */ /* 0x000fe400000000ff */
[----:B------:R-:W-:Y:S01]  /*dc20*/  F2FP.F16.F32.PACK_AB R37, R83, R82 ;  /* 0x000000525325723e */ /* 0x000fe200000000ff */
[----:B------:R1:W-:Y:S01]  /*dc30*/  STSM.16.MT88.4 [R13+0x2000], R164 ;  /* 0x002000a40d007844 */ /* 0x0003e20000004200 */
[----:B------:R-:W-:Y:S02]  /*dc40*/  F2FP.F16.F32.PACK_AB R38, R85, R84 ;  /* 0x000000545526723e */ /* 0x000fe400000000ff */
[----:B------:R-:W-:Y:S02]  /*dc50*/  F2FP.F16.F32.PACK_AB R39, R87, R86 ;  /* 0x000000565727723e */ /* 0x000fe400000000ff */
[----:B------:R-:W-:Y:S03]  /*dc60*/  ISETP.NE.AND P0, PT, R125, RZ, PT ;  /* 0x000000ff7d00720c */ /* 0x000fe60003f05270 */
[----:B------:R1:W-:Y:S01]  /*dc70*/  STSM.16.MT88.4 [R13+0x2800], R36 ;  /* 0x002800240d007844 */ /* 0x0003e20000004200 */
[----:B------:R-:W-:Y:S01]  /*dc80*/  @!PT LDS RZ, [RZ] ;  /* 0x00000000fffff984 */ /* 0x000fe20000000800 */
[----:B------:R-:W-:Y:S01]  /*dc90*/  @!PT LDS RZ, [RZ] ;  /* 0x00000000fffff984 */ /* 0x000fe20000000800 */
[----:B------:R-:W-:Y:S01]  /*dca0*/  @!PT LDS RZ, [RZ] ;  /* 0x00000000fffff984 */ /* 0x000fe20000000800 */
[----:B------:R-:W-:Y:S01]  /*dcb0*/  @!PT LDS RZ, [RZ] ;  /* 0x00000000fffff984 */ /* 0x000fe20000000800 */
[----:B------:R2:W-:Y:S07]  /*dcc0*/  MEMBAR.ALL.CTA ;  /* 0x0000000000007992 */ /* 0x0005ee0000008000 */
[----:B--2---:R-:W2:Y:S02]  /*dcd0*/  FENCE.VIEW.ASYNC.S ;  /* 0x00000000000073c6 */ /* 0x004ea40000000000 */
[----:B--2---:R-:W-:Y:S06]  /*dce0*/  BAR.SYNC.DEFER_BLOCKING 0x1, 0x80 ;  /* 0x0042000000007b1d */ /* 0x004fec0000010000 */
[----:B------:R-:W-:Y:S05]  /*dcf0*/  @!P0 BRA `(.L_x_272) ;  /* 0x00000000002c8947 */ /* 0x000fea0003800000 */
[----:B------:R-:W-:Y:S02]  /*dd00*/  UIADD3 UR7, UPT, UPT, UR43, 0x1000, URZ ;  /* 0x000010002b077890 */ /* 0x000fe4000fffe0ff */
[----:B------:R-:W-:Y:S02]  /*dd10*/  UIADD3 UR5, UPT, UPT, UR41, 0x40, URZ ;  /* 0x0000004029057890 */ /* 0x000fe4000fffe0ff */
[----:B------:R-:W-:Y:S02]  /*dd20*/  UIADD3 UR4, UPT, UPT, UR43, 0x3000, URZ ;  /* 0x000030002b047890 */ /* 0x000fe4000fffe0ff */
[----:B------:R-:W-:Y:S01]  /*dd30*/  MOV R133, UR7 ;  /* 0x0000000700857c02 */ /* 0x000fe20008000f00 */
[----:B------:R-:W-:Y:S03]  /*dd40*/  UMOV UR6, UR42 ;  /* 0x0000002a00067c82 */ /* 0x000fe60008000000 */
[----:B------:R-:W-:Y:S11]  /*dd50*/  R2UR UR40, R133 ;  /* 0x00000000852872ca */ /* 0x000ff600000e0000 */
[----:B------:R-:W-:Y:S02]  /*dd60*/  @!UPT UIADD3 URZ, UPT, UPT, URZ, URZ, URZ ;  /* 0x000000fffffff290 */ /* 0x000fe4000fffe0ff */
[----:B------:R2:W-:Y:S01]  /*dd70*/  UTMASTG.2D [UR40], [UR56] ;  /* 0x00000028380073b5 */ /* 0x0005e20008008000 */
[----:B------:R2:W-:Y:S01]  /*dd80*/  UTMASTG.2D [UR4], [UR56] ;  /* 0x00000004380073b5 */ /* 0x0005e20008008000 */
[----:B------:R0:W-:Y:S01]  /*dd90*/  UTMACMDFLUSH ;  /* 0x00000000000079b7 */ /* 0x0001e20000000000 */
[----:B--2---:R-:W-:Y:S04]  /*dda0*/  DEPBAR.LE SB0, 0x1 ;  /* 0x000080400000791a */ /* 0x004fe80000000000 */
.L_x_272:
[----:B------:R-:W-:Y:S05]  /*ddb0*/  BSYNC.RECONVERGENT B0 ;  /* 0x0000000000007941 */ /* 0x000fea0003800200 */
.L_x_271:
[----:B------:R-:W-:Y:S01]  /*ddc0*/  UISETP.NE.AND UP1, UPT, UR54, URZ, UPT ;  /* 0x000000ff3600728c */ /* 0x000fe2000bf25270 */
[----:B------:R-:W-:Y:S01]  /*ddd0*/  BAR.SYNC.DEFER_BLOCKING 0x1, 0x80 ;  /* 0x0042000000007b1d */ /* 0x000fe20000010000 */
[----:B------:R-:W-:Y:S01]  /*dde0*/  SHF.L.U32 R0, R142, 0x1f, RZ ;  /* 0x0000001f8e007819 */ /* 0x000fe200000006ff */
[----:B------:R-:W-:Y:S01]  /*ddf0*/  IMAD R150, R145, 0x2, R126 ;  /* 0x0000000291967824 */ /* 0x000fe200078e027e */
[----:B------:R-:W-:Y:S02]  /*de00*/  FSETP.NEU.AND P1, PT, R89, RZ, PT ;  /* 0x000000ff5900720b */ /* 0x000fe40003f2d000 */
[----:B------:R-:W-:Y:S05]  /*de10*/  PLOP3.LUT P0, PT, PT, PT, UP1, 0x80, 0x8 ;  /* 0x000000000008781c */ /* 0x000fea0003f0f018 */
[----:B------:R-:W-:Y:S04]  /*de20*/  @UP1 ULEA UR4, UR53, UR43, 0x3 ;  /* 0x0000002b35041291 */ /* 0x000fe8000f8e18ff */
[----:B------:R-:W-:Y:S04]  /*de30*/  @UP1 UIADD3 UR4, UPT, UPT, UR4, 0x60, URZ ;  /* 0x0000006004041890 */ /* 0x000fe8000fffe0ff */
[----:B------:R-:W-:Y:S09]  /*de40*/  @UP1 UPRMT UR4, UR52, 0x654, UR4 ;  /* 0x0000065434041896 */ /* 0x000ff20008000004 */
[----:B------:R-:W-:Y:S01]  /*de50*/  @P0 SYNCS.ARRIVE.TRANS64.RED.A1T0 RZ, [UR4], RZ ;  /* 0x000000ffffff09a7 */ /* 0x000fe20008100404 */
[----:B------:R-:W-:Y:S01]  /*de60*/  @UP1 UIADD3 UR4, UPT, UPT, UR53, 0x1, URZ ;  /* 0x0000000135041890 */ /* 0x000fe2000fffe0ff */
[----:B------:R-:W-:Y:S03]  /*de70*/  BSSY B0, `(.L_x_273) ;  /* 0x0000007000007945 */ /* 0x000fe60003800000 */
[----:B------:R-:W-:Y:S01]  /*de80*/  @UP1 UISETP.NE.AND UP0, UPT, UR4, 0x4, UPT ;  /* 0x000000040400188c */ /* 0x000fe2000bf05270 */
[----:B------:R-:W2:Y:S03]  /*de90*/  SYNCS.PHASECHK.TRANS64.TRYWAIT P0, [UR43+0x48], R0 ;  /* 0x00004800ff0075a7 */ /* 0x000ea6000800112b */
[----:B------:R-:W-:Y:S01]  /*dea0*/  @UP1 USEL UR53, UR4, URZ, UP0 ;  /* 0x000000ff04351287 */ /* 0x000fe20008000000 */
[----:B--2---:R-:W-:Y:S11]  /*deb0*/  @P0 BRA `(.L_x_274) ;  /* 0x0000000000080947 */ /* 0x004ff60003800000 */
[----:B------:R-:W2:Y:S02]  /*dec0*/  SYNCS.PHASECHK.TRANS64.TRYWAIT P0, [UR43+0x48], R0 ;  /* 0x00004800ff0075a7 */ /* 0x000ea4000800112b */
[----:B--2---:R-:W-:Y:S05]  /*ded0*/  @!P0 BRA `(.L_x_275) ;  /* 0x0000008000ec8947 */ /* 0x004fea0003800000 */
.L_x_274:
[----:B------:R-:W-:Y:S05]  /*dee0*/  BSYNC B0 ;  /* 0x0000000000007941 */ /* 0x000fea0003800000 */
.L_x_273:
[----:B------:R-:W-:Y:S05]  /*def0*/  @P1 WARPSYNC.ALL ;  /* 0x0000000000001948 */ /* 0x000fea0003800000 */
[----:B------:R3:W2:Y:S01]  /*df00*/  @P1 LDSM.16.MT88.4 R116, [R143+UR43+0x5000] ;  /* 0x0050002b8f74183b */ /* 0x0006a20008004200 */
[----:B------:R-:W-:Y:S02]  /*df10*/  ISETP.GE.AND P0, PT, R124, 0x1, PT ;  /* 0x000000017c00780c */ /* 0x000fe40003f06270 */
[----:B------:R-:W-:Y:S02]  /*df20*/  CS2R R54, SRZ ;  /* 0x0000000000367805 */ /* 0x000fe4000001ff00 */
[----:B------:R-:W-:Y:S01]  /*df30*/  CS2R R52, SRZ ;  /* 0x0000000000347805 */ /* 0x000fe2000001ff00 */
[----:B------:R3:W2:Y:S01]  /*df40*/  @P1 LDSM.16.MT88.4 R108, [R143+UR43+0x5800] ;  /* 0x0058002b8f6c183b */ /* 0x0006a20008004200 */
[----:B------:R-:W-:Y:S02]  /*df50*/  CS2R R50, SRZ ;  /* 0x0000000000327805 */ /* 0x000fe4000001ff00 */
[----:B------:R-:W-:Y:S02]  /*df60*/  CS2R R48, SRZ ;  /* 0x0000000000307805 */ /* 0x000fe4000001ff00 */
[----:B------:R-:W-:Y:S01]  /*df70*/  CS2R R46, SRZ ;  /* 0x00000000002e7805 */ /* 0x000fe2000001ff00 */
[----:B------:R3:W2:Y:S01]  /*df80*/  @P1 LDSM.16.MT88.4 R100, [R143+UR43+0x6000] ;  /* 0x0060002b8f64183b */ /* 0x0006a20008004200 */
[----:B------:R-:W-:Y:S02]  /*df90*/  CS2R R44, SRZ ;  /* 0x00000000002c7805 */ /* 0x000fe4000001ff00 */
[----:B------:R-:W-:Y:S02]  /*dfa0*/  CS2R R42, SRZ ;  /* 0x00000000002a7805 */ /* 0x000fe4000001ff00 */
[----:B------:R-:W-:Y:S01]  /*dfb0*/  CS2R R40, SRZ ;  /* 0x0000000000287805 */ /* 0x000fe2000001ff00 */
[----:B------:R3:W2:Y:S01]  /*dfc0*/  @P1 LDSM.16.MT88.4 R96, [R143+UR43+0x6800] ;  /* 0x0068002b8f60183b */ /* 0x0006a20008004200 */
[----:B-1----:R-:W-:Y:S02]  /*dfd0*/  CS2R R38, SRZ ;  /* 0x0000000000267805 */ /* 0x002fe4000001ff00 */
[----:B------:R-:W-:Y:S02]  /*dfe0*/  CS2R R36, SRZ ;  /* 0x0000000000247805 */ /* 0x000fe4000001ff00 */
[----:B------:R-:W-:Y:S01]  /*dff0*/  CS2R R34, SRZ ;  /* 0x0000000000227805 */ /* 0x000fe2000001ff00 */
[----:B------:R3:W1:Y:S01]  /*e000*/  @P1 LDSM.16.MT88.4 R104, [R150+0x4000] ;  /* 0x004000009668183b */ /* 0x0006620000004200 */
[----:B------:R-:W-:Y:S02]  /*e010*/  CS2R R32, SRZ ;  /* 0x0000000000207805 */ /* 0x000fe4000001ff00 */
        /* <DEDUP_REMOVED lines=23> */
[----:B--23--:R-:W-:Y:S06]  /*e190*/  @!P0 BRA `(.L_x_276) ;  /* 0x0000000000c48947 */ /* 0x00cfec0003800000 */
[----:B------:R-:W-:Y:S05]  /*e1a0*/  VIADD R3, R95, 0x40 ;  /* 0x000000405f037836 */ /* 0x000fea0000000000 */
[----:B------:R-:W-:Y:S04]  /*e1b0*/  SHF.R.U32.HI R3, RZ, 0x15, R3 ;  /* 0x00000015ff037819 */ /* 0x000fe80000011603 */
[----:B------:R-:W-:Y:S11]  /*e1c0*/  LOP3.LUT P0, RZ, R3, 0x3, R132, 0x48, !PT ;  /* 0x0000000303ff7812 */ /* 0x000ff60007804884 */
[----:B------:R-:W-:Y:S02]  /*e1d0*/  @!UPT UIADD3 URZ, UPT, UPT, URZ, URZ, URZ ;  /* 0x000000fffffff290 */ /* 0x000fe4000fffe0ff */
[----:B------:R-:W-:Y:S05]  /*e1e0*/  @!P0 BRA `(.L_x_277) ;  /* 0x0000000000408947 */ /* 0x000fea0003800000 */
[----:B------:R-:W2:Y:S01]  /*e1f0*/  LDCU.64 UR8, c[0x4][0xe0] ;  /* 0x01001c00ff0877ac */ /* 0x000ea20008000a00 */
[----:B------:R-:W-:Y:S01]  /*e200*/  MOV R3, 0x100 ;  /* 0x0000010000037802 */ /* 0x000fe20000000f00 */
[----:B------:R-:W-:Y:S02]  /*e210*/  HFMA2 R12, -RZ, RZ, 0, 5.9604644775390625e-08 ;  /* 0x00000001ff0c7431 */ /* 0x000fe400000001ff */
[----:B------:R-:W-:Y:S02]  /*e220*/  IMAD.MOV.U32 R8, RZ, RZ, 0x192 ;  /* 0x00000192ff087424 */ /* 0x000fe400078e00ff */
[----:B------:R-:W-:Y:S01]  /*e230*/  IMAD.MOV.U32 R13, RZ, RZ, RZ ;  /* 0x000000ffff0d7224 */ /* 0x000fe200078e00ff */
[----:B------:R-:W3:Y:S01]  /*e240*/  LDCU.64 UR6, c[0x4][0xe8] ;  /* 0x01001d00ff0677ac */ /* 0x000ee20008000a00 */
[----:B------:R-:W1:Y:S01]  /*e250*/  LDC.64 R2, c[0x4][R3] ;  /* 0x0100000003027b82 */ /* 0x000e620000000a00 */
[----:B------:R-:W5:Y:S01]  /*e260*/  LDCU.64 UR4, c[0x4][0x58] ;  /* 0x01000b00ff0477ac */ /* 0x000f620008000a00 */
[----:B--2---:R-:W-:Y:S01]  /*e270*/  MOV R5, UR9 ;  /* 0x0000000900057c02 */ /* 0x004fe20008000f00 */
[----:B------:R-:W-:Y:S01]  /*e280*/  IMAD.U32 R4, RZ, RZ, UR8 ;  /* 0x00000008ff047e24 */ /* 0x000fe2000f8e00ff */
[----:B---3--:R-:W-:Y:S01]  /*e290*/  MOV R7, UR7 ;  /* 0x0000000700077c02 */ /* 0x008fe20008000f00 */
[----:B------:R-:W-:Y:S01]  /*e2a0*/  IMAD.U32 R6, RZ, RZ, UR6 ;  /* 0x00000006ff067e24 */ /* 0x000fe2000f8e00ff */
[----:B-----5:R-:W-:Y:S01]  /*e2b0*/  MOV R11, UR5 ;  /* 0x00000005000b7c02 */ /* 0x020fe20008000f00 */
[----:B------:R-:W-:Y:S02]  /*e2c0*/  IMAD.U32 R10, RZ, RZ, UR4 ;  /* 0x00000004ff0a7e24 */ /* 0x000fe4000f8e00ff */
[----:B------:R-:W-:Y:S07]  /*e2d0*/  LEPC R20, `(.L_x_277) ;  /* 0x000000001014794e */ /* 0x000fee0000000000 */
[----:B-1--4-:R-:W-:Y:S05]  /*e2e0*/  CALL.ABS.NOINC R2 ;  /* 0x0000000002007343 */ /* 0x012fea0003c00000 */
.L_x_277:
[----:B------:R-:W-:Y:S05]  /*e2f0*/  WARPSYNC.ALL ;  /* 0x0000000000007948 */ /* 0x000fea0003800000 */
[C---:B------:R-:W-:Y:S01]  /*e300*/  R2UR UR4, R95.reuse ;  /* 0x000000005f0472ca */ /* 0x040fe200000e0000 */
[----:B------:R-:W-:Y:S05]  /*e310*/  VIADD R3, R95, 0x100040 ;  /* 0x001000405f037836 */ /* 0x000fea0000000000 */
[----:B------:R-:W-:Y:S04]  /*e320*/  SHF.R.U32.HI R3, RZ, 0x15, R3 ;  /* 0x00000015ff037819 */ /* 0x000fe80000011603 */
[----:B------:R-:W-:Y:S03]  /*e330*/  LOP3.LUT P0, RZ, R3, 0x3, R132, 0x48, !PT ;  /* 0x0000000303ff7812 */ /* 0x000fe60007804884 */
[----:B------:R-:W2:Y:S10]  /*e340*/  LDTM.16dp256bit.x8 R24, tmem[UR4+0x40] ;  /* 0x00004004001879ee */ /* 0x000eb400081a0000 */
[----:B--2---:R-:W-:Y:S05]  /*e350*/  @!P0 BRA `(.L_x_278) ;  /* 0x0000000000408947 */ /* 0x004fea0003800000 */
        /* <DEDUP_REMOVED lines=16> */
.L_x_278:
[----:B------:R-:W-:Y:S05]  /*e460*/  WARPSYNC.ALL ;  /* 0x0000000000007948 */ /* 0x000fea0003800000 */
[----:B------:R-:W-:Y:S11]  /*e470*/  R2UR UR4, R95 ;  /* 0x000000005f0472ca */ /* 0x000ff600000e0000 */
[----:B------:R-:W-:Y:S02]  /*e480*/  @!UPT UIADD3 URZ, UPT, UPT, URZ, URZ, URZ ;  /* 0x000000fffffff290 */ /* 0x000fe4000fffe0ff */
[----:B------:R-:W2:Y:S02]  /*e490*/  LDTM.16dp256bit.x8 R56, tmem[UR4+0x100040] ;  /* 0x10004004003879ee */ /* 0x000ea400081a0000 */
[----:B--2---:R-:W-:Y:S01]  /*e4a0*/  NOP ;  /* 0x0000000000007918 */ /* 0x004fe20000000000 */
.L_x_276:
[--C-:B------:R-:W-:Y:S01]  /*e4b0*/  HADD2.F32 R4, -RZ, R116.reuse.H0_H0 ;  /* 0x20000074ff047230 */ /* 0x100fe20000004100 */
[----:B------:R-:W-:Y:S05]  /*e4c0*/  WARPSYNC.ALL ;  /* 0x0000000000007948 */ /* 0x000fea0003800000 */
[-C--:B------:R-:W-:Y:S01]  /*e4d0*/  FMUL R0, R24, R88.reuse ;  /* 0x0000005818007220 */ /* 0x080fe20000400000 */
[----:B------:R-:W-:Y:S02]  /*e4e0*/  HADD2.F32 R5, -RZ, R116.H1_H1 ;  /* 0x30000074ff057230 */ /* 0x000fe40000004100 */
[----:B------:R-:W-:Y:S01]  /*e4f0*/  FMUL R2, R25, R88 ;  /* 0x0000005819027220 */ /* 0x000fe20000400000 */
[--C-:B------:R-:W-:Y:S02]  /*e500*/  HADD2.F32 R6, -RZ, R117.reuse.H0_H0 ;  /* 0x20000075ff067230 */ /* 0x100fe40000004100 */
[C---:B------:R-:W-:Y:S01]  /*e510*/  FFMA R0, R89.reuse, R4, R0 ;  /* 0x0000000459007223 */ /* 0x040fe20000000000 */
[-C--:B------:R-:W-:Y:S01]  /*e520*/  FMUL R3, R26, R88.reuse ;  /* 0x000000581a037220 */ /* 0x080fe20000400000 */
[----:B------:R-:W-:Y:S02]  /*e530*/  HADD2.F32 R7, -RZ, R117.H1_H1 ;  /* 0x30000075ff077230 */ /* 0x000fe40000004100 */
[----:B------:R-:W-:Y:S01]  /*e540*/  FFMA R2, R89, R5, R2 ;  /* 0x0000000559027223 */ /* 0x000fe20000000002 */
[----:B------:R-:W-:Y:S01]  /*e550*/  FMUL R4, R27, R88 ;  /* 0x000000581b047220 */ /* 0x000fe20000400000 */
[--C-:B------:R-:W-:Y:S02]  /*e560*/  HADD2.F32 R8, -RZ, R118.reuse.H0_H0 ;  /* 0x20000076ff087230 */ /* 0x100fe40000004100 */
[C---:B------:R-:W-:Y:S01]  /*e570*/  FFMA R3, R89.reuse, R6, R3 ;  /* 0x0000000659037223 */ /* 0x040fe20000000003 */
[----:B------:R-:W-:Y:S01]  /*e580*/  FMUL R5, R28, R88 ;  /* 0x000000581c057220 */ /* 0x000fe20000400000 */
[----:B------:R-:W-:Y:S02]  /*e590*/  HADD2.F32 R9, -RZ, R118.H1_H1 ;  /* 0x30000076ff097230 */ /* 0x000fe40000004100 */
[C---:B------:R-:W-:Y:S01]  /*e5a0*/  FFMA R4, R89.reuse, R7, R4 ;  /* 0x0000000759047223 */ /* 0x040fe20000000004 */
[----:B------:R-:W-:Y:S02]  /*e5b0*/  HADD2.F32 R28, -RZ, R110.H0_H0 ;  /* 0x2000006eff1c7230 */ /* 0x000fe40000004100 */
[----:B------:R-:W-:Y:S01]  /*e5c0*/  FFMA R5, R89, R8, R5 ;  /* 0x0000000859057223 */ /* 0x000fe20000000005 */
[-C--:B------:R-:W-:Y:S01]  /*e5d0*/  FMUL R6, R29, R88.reuse ;  /* 0x000000581d067220 */ /* 0x080fe20000400000 */
[----:B------:R-:W-:Y:S02]  /*e5e0*/  HADD2.F32 R29, -RZ, R111.H1_H1 ;  /* 0x3000006fff1d7230 */ /* 0x000fe40000004100 */
[-C--:B------:R-:W-:Y:S01]  /*e5f0*/  FMUL R21, R65, R88.reuse ;  /* 0x0000005841157220 */ /* 0x080fe20000400000 */
[----:B------:R-:W-:Y:S01]  /*e600*/  FMUL R65, R80, R88 ;  /* 0x0000005850417220 */ /* 0x000fe20000400000 */
[----:B------:R-:W-:Y:S01]  /*e610*/  F2FP.F16.F32.PACK_AB R80, R2, R0 ;  /* 0x000000000250723e */ /* 0x000fe200000000ff */
[--C-:B------:R-:W-:Y:S02]  /*e620*/  HADD2.F32 R7, -RZ, R119.reuse.H0_H0 ;  /* 0x20000077ff077230 */ /* 0x100fe40000004100 */
[----:B------:R-:W-:Y:S01]  /*e630*/  FFMA R6, R89, R9, R6 ;  /* 0x0000000959067223 */ /* 0x000fe20000000006 */
[-C--:B------:R-:W-:Y:S01]  /*e640*/  FMUL R2, R31, R88.reuse ;  /* 0x000000581f027220 */ /* 0x080fe20000400000 */
[-C--:B------:R-:W-:Y:S01]  /*e650*/  FMUL R0, R30, R88.reuse ;  /* 0x000000581e007220 */ /* 0x080fe20000400000 */
[----:B------:R-:W-:Y:S02]  /*e660*/  HADD2.F32 R9, -RZ, R119.H1_H1 ;  /* 0x30000077ff097230 */ /* 0x000fe40000004100 */
[-C--:B------:R-:W-:Y:S01]  /*e670*/  FMUL R22, R66, R88.reuse ;  /* 0x0000005842167220 */ /* 0x080fe20000400000 */
[-C--:B------:R-:W-:Y:S01]  /*e680*/  FMUL R66, R81, R88.reuse ;  /* 0x0000005851427220 */ /* 0x080fe20000400000 */
[----:B------:R-:W-:Y:S01]  /*e690*/  F2FP.F16.F32.PACK_AB R81, R4, R3 ;  /* 0x000000030451723e */ /* 0x000fe200000000ff */
[C---:B------:R-:W-:Y:S01]  /*e6a0*/  FFMA R0, R89.reuse, R7, R0 ;  /* 0x0000000759007223 */ /* 0x040fe20000000000 */
[-C--:B------:R-:W-:Y:S01]  /*e6b0*/  FMUL R3, R32, R88.reuse ;  /* 0x0000005820037220 */ /* 0x080fe20000400000 */
[----:B------:R-:W-:Y:S01]  /*e6c0*/  FFMA R2, R89, R9, R2 ;  /* 0x0000000959027223 */ /* 0x000fe20000000002 */
[--C-:B------:R-:W-:Y:S02]  /*e6d0*/  HADD2.F32 R8, -RZ, R108.reuse.H0_H0 ;  /* 0x2000006cff087230 */ /* 0x100fe40000004100 */
[-C--:B------:R-:W-:Y:S01]  /*e6e0*/  FMUL R4, R33, R88.reuse ;  /* 0x0000005821047220 */ /* 0x080fe20000400000 */
[----:B------:R-:W-:Y:S02]  /*e6f0*/  HADD2.F32 R30, -RZ, R111.H0_H0 ;  /* 0x2000006fff1e7230 */ /* 0x000fe40000004100 */
[-C--:B------:R-:W-:Y:S01]  /*e700*/  FMUL R23, R67, R88.reuse ;  /* 0x0000005843177220 */ /* 0x080fe20000400000 */
[-C--:B------:R-:W-:Y:S01]  /*e710*/  FMUL R67, R82, R88.reuse ;  /* 0x0000005852437220 */ /* 0x080fe20000400000 */
[----:B------:R-:W-:Y:S01]  /*e720*/  HADD2.F32 R7, -RZ, R108.H1_H1 ;  /* 0x3000006cff077230 */ /* 0x000fe20000004100 */
[----:B------:R-:W-:Y:S01]  /*e730*/  F2FP.F16.F32.PACK_AB R82, R6, R5 ;  /* 0x000000050652723e */ /* 0x000fe200000000ff */
[--C-:B------:R-:W-:Y:S02]  /*e740*/  HADD2.F32 R10, -RZ, R109.reuse.H0_H0 ;  /* 0x2000006dff0a7230 */ /* 0x100fe40000004100 */
[-C--:B------:R-:W-:Y:S01]  /*e750*/  FMUL R5, R34, R88.reuse ;  /* 0x0000005822057220 */ /* 0x080fe20000400000 */
[----:B------:R-:W-:Y:S02]  /*e760*/  HADD2.F32 R9, -RZ, R109.H1_H1 ;  /* 0x3000006dff097230 */ /* 0x000fe40000004100 */
[----:B------:R-:W-:Y:S01]  /*e770*/  FMUL R6, R35, R88 ;  /* 0x0000005823067220 */ /* 0x000fe20000400000 */
[C---:B------:R-:W-:Y:S01]  /*e780*/  FFMA R3, R89.reuse, R8, R3 ;  /* 0x0000000859037223 */ /* 0x040fe20000000003 */
[C---:B------:R-:W-:Y:S01]  /*e790*/  FFMA R4, R89.reuse, R7, R4 ;  /* 0x0000000759047223 */ /* 0x040fe20000000004 */
[C---:B------:R-:W-:Y:S01]  /*e7a0*/  FFMA R5, R89.reuse, R10, R5 ;  /* 0x0000000a59057223 */ /* 0x040fe20000000005 */
[-C--:B------:R-:W-:Y:S01]  /*e7b0*/  FMUL R7, R36, R88.reuse ;  /* 0x0000005824077220 */ /* 0x080fe20000400000 */
[----:B------:R-:W-:Y:S02]  /*e7c0*/  HADD2.F32 R27, -RZ, R110.H1_H1 ;  /* 0x3000006eff1b7230 */ /* 0x000fe40000004100 */
[----:B------:R-:W-:Y:S01]  /*e7d0*/  FFMA R6, R89, R9, R6 ;  /* 0x0000000959067223 */ /* 0x000fe20000000006 */
[-C--:B------:R-:W-:Y:S01]  /*e7e0*/  FMUL R8, R37, R88.reuse ;  /* 0x0000005825087220 */ /* 0x080fe20000400000 */
[-C--:B------:R-:W-:Y:S01]  /*e7f0*/  FMUL R9, R38, R88.reuse ;  /* 0x0000005826097220 */ /* 0x080fe20000400000 */
[----:B------:R-:W-:Y:S01]  /*e800*/  FMUL R10, R39, R88 ;  /* 0x00000058270a7220 */ /* 0x000fe20000400000 */
[C---:B------:R-:W-:Y:S01]  /*e810*/  FFMA R7, R89.reuse, R28, R7 ;  /* 0x0000001c59077223 */ /* 0x040fe20000000007 */
[C---:B------:R-:W-:Y:S01]  /*e820*/  FFMA R8, R89.reuse, R27, R8 ;  /* 0x0000001b59087223 */ /* 0x040fe20000000008 */
[----:B------:R-:W-:Y:S02]  /*e830*/  HADD2.F32 R27, -RZ, R103.H1_H1 ;  /* 0x30000067ff1b7230 */ /* 0x000fe40000004100 */
[----:B------:R-:W-:Y:S01]  /*e840*/  FFMA R9, R89, R30, R9 ;  /* 0x0000001e59097223 */ /* 0x000fe20000000009 */
[-C--:B------:R-:W-:Y:S01]  /*e850*/  FMUL R24, R68, R88.reuse ;  /* 0x0000005844187220 */ /* 0x080fe20000400000 */
[----:B------:R-:W-:Y:S01]  /*e860*/  FMUL R68, R83, R88 ;  /* 0x0000005853447220 */ /* 0x000fe20000400000 */
[----:B------:R-:W-:Y:S01]  /*e870*/  FFMA R10, R89, R29, R10 ;  /* 0x0000001d590a7223 */ /* 0x000fe2000000000a */
[----:B------:R-:W-:Y:S01]  /*e880*/  F2FP.F16.F32.PACK_AB R83, R2, R0 ;  /* 0x000000000253723e */ /* 0x000fe200000000ff */
[-C--:B------:R-:W-:Y:S01]  /*e890*/  FMUL R0, R40, R88.reuse ;  /* 0x0000005828007220 */ /* 0x080fe20000400000 */
[----:B------:R-:W-:Y:S01]  /*e8a0*/  F2FP.F16.F32.PACK_AB R28, R4, R3 ;  /* 0x00000003041c723e */ /* 0x000fe200000000ff */
[--C-:B------:R-:W-:Y:S01]  /*e8b0*/  HADD2.F32 R4, -RZ, R100.reuse.H0_H0 ;  /* 0x20000064ff047230 */ /* 0x100fe20000004100 */
[----:B------:R-:W-:Y:S01]  /*e8c0*/  F2FP.F16.F32.PACK_AB R29, R6, R5 ;  /* 0x00000005061d723e */ /* 0x000fe200000000ff */
[----:B------:R-:W-:Y:S01]  /*e8d0*/  HADD2.F32 R5, -RZ, R100.H1_H1 ;  /* 0x30000064ff057230 */ /* 0x000fe20000004100 */
[----:B------:R-:W-:Y:S01]  /*e8e0*/  F2FP.F16.F32.PACK_AB R30, R8, R7 ;  /* 0x00000007081e723e */ /* 0x000fe200000000ff */
[--C-:B------:R-:W-:Y:S01]  /*e8f0*/  HADD2.F32 R6, -RZ, R101.reuse.H0_H0 ;  /* 0x20000065ff067230 */ /* 0x100fe20000004100 */
[----:B------:R-:W-:Y:S01]  /*e900*/  F2FP.F16.F32.PACK_AB R31, R10, R9 ;  /* 0x000000090a1f723e */ /* 0x000fe200000000ff */
[----:B------:R-:W-:Y:S01]  /*e910*/  HADD2.F32 R7, -RZ, R101.H1_H1 ;  /* 0x30000065ff077230 */ /* 0x000fe20000004100 */
[----:B------:R-:W-:Y:S01]  /*e920*/  STSM.16.MT88.4 [R148+0x5000], R80 ;  /* 0x0050005094007844 */ /* 0x000fe20000004200 */
[----:B------:R-:W-:Y:S01]  /*e930*/  FMUL R2, R41, R88 ;  /* 0x0000005829027220 */ /* 0x000fe20000400000 */
[C---:B------:R-:W-:Y:S01]  /*e940*/  FFMA R0, R89.reuse, R4, R0 ;  /* 0x0000000459007223 */ /* 0x040fe20000000000 */
[--C-:B------:R-:W-:Y:S05]  /*e950*/  HADD2.F32 R8, -RZ, R102.reuse.H0_H0 ;  /* 0x20000066ff087230 */ /* 0x100fea0000004100 */
[----:B------:R2:W-:Y:S01]  /*e960*/  STSM.16.MT88.4 [R148+0x5800], R28 ;  /* 0x0058001c94007844 */ /* 0x0005e20000004200 */
[-C--:B------:R-:W-:Y:S01]  /*e970*/  FMUL R3, R42, R88.reuse ;  /* 0x000000582a037220 */ /* 0x080fe20000400000 */
[----:B------:R-:W-:Y:S01]  /*e980*/  FFMA R2, R89, R5, R2 ;  /* 0x0000000559027223 */ /* 0x000fe20000000002 */
[----:B------:R-:W-:Y:S02]  /*e990*/  HADD2.F32 R9, -RZ, R103.H0_H0 ;  /* 0x20000067ff097230 */ /* 0x000fe40000004100 */
[----:B------:R-:W-:Y:S01]  /*e9a0*/  FMUL R4, R43, R88 ;  /* 0x000000582b047220 */ /* 0x000fe20000400000 */
[C---:B------:R-:W-:Y:S01]  /*e9b0*/  FFMA R3, R89.reuse, R6, R3 ;  /* 0x0000000659037223 */ /* 0x040fe20000000003 */
[----:B------:R-:W-:Y:S01]  /*e9c0*/  FMUL R5, R44, R88 ;  /* 0x000000582c057220 */ /* 0x000fe20000400000 */
[----:B------:R-:W-:Y:S01]  /*e9d0*/  F2FP.F16.F32.PACK_AB R32, R2, R0 ;  /* 0x000000000220723e */ /* 0x000fe200000000ff */
[----:B------:R-:W-:Y:S01]  /*e9e0*/  FFMA R4, R89, R7, R4 ;  /* 0x0000000759047223 */ /* 0x000fe20000000004 */
[----:B------:R-:W-:Y:S02]  /*e9f0*/  HADD2.F32 R7, -RZ, R102.H1_H1 ;  /* 0x30000066ff077230 */ /* 0x000fe40000004100 */
[-C--:B------:R-:W-:Y:S01]  /*ea00*/  FMUL R0, R45, R88.reuse ;  /* 0x000000582d007220 */ /* 0x080fe20000400000 */
[-C--:B------:R-:W-:Y:S01]  /*ea10*/  FMUL R2, R46, R88.reuse ;  /* 0x000000582e027220 */ /* 0x080fe20000400000 */
[----:B------:R-:W-:Y:S01]  /*ea20*/  FMUL R6, R47, R88 ;  /* 0x000000582f067220 */ /* 0x000fe20000400000 */
[C---:B------:R-:W-:Y:S01]  /*ea30*/  FFMA R5, R89.reuse, R8, R5 ;  /* 0x0000000859057223 */ /* 0x040fe20000000005 */
[--C-:B------:R-:W-:Y:S01]  /*ea40*/  HADD2.F32 R8, -RZ, R96.reuse.H0_H0 ;  /* 0x20000060ff087230 */ /* 0x100fe20000004100 */
[----:B------:R-:W-:Y:S01]  /*ea50*/  F2FP.F16.F32.PACK_AB R33, R4, R3 ;  /* 0x000000030421723e */ /* 0x000fe200000000ff */
[C---:B------:R-:W-:Y:S01]  /*ea60*/  FFMA R0, R89.reuse, R7, R0 ;  /* 0x0000000759007223 */ /* 0x040fe20000000000 */
[----:B------:R-:W-:Y:S02]  /*ea70*/  HADD2.F32 R7, -RZ, R96.H1_H1 ;  /* 0x30000060ff077230 */ /* 0x000fe40000004100 */
[C---:B------:R-:W-:Y:S01]  /*ea80*/  FFMA R2, R89.reuse, R9, R2 ;  /* 0x0000000959027223 */ /* 0x040fe20000000002 */
[----:B-1----:R-:W-:Y:S02]  /*ea90*/  HADD2.F32 R9, -RZ, R105.H0_H0 ;  /* 0x20000069ff097230 */ /* 0x002fe40000004100 */
[-C--:B------:R-:W-:Y:S01]  /*eaa0*/  FMUL R3, R48, R88.reuse ;  /* 0x0000005830037220 */ /* 0x080fe20000400000 */
[----:B------:R-:W-:Y:S01]  /*eab0*/  FFMA R6, R89, R27, R6 ;  /* 0x0000001b59067223 */ /* 0x000fe20000000006 */
[----:B------:R-:W-:Y:S01]  /*eac0*/  FMUL R4, R49, R88 ;  /* 0x0000005831047220 */ /* 0x000fe20000400000 */
[----:B------:R-:W-:Y:S01]  /*ead0*/  F2FP.F16.F32.PACK_AB R34, R0, R5 ;  /* 0x000000050022723e */ /* 0x000fe200000000ff */
[----:B------:R-:W-:Y:S02]  /*eae0*/  HADD2.F32 R5, -RZ, R97.H0_H0 ;  /* 0x20000061ff057230 */ /* 0x000fe40000004100 */
[C---:B------:R-:W-:Y:S01]  /*eaf0*/  FFMA R3, R89.reuse, R8, R3 ;  /* 0x0000000859037223 */ /* 0x040fe20000000003 */
[----:B------:R-:W-:Y:S02]  /*eb00*/  HADD2.F32 R8, -RZ, R99.H0_H0 ;  /* 0x20000063ff087230 */ /* 0x000fe40000004100 */
[----:B------:R-:W-:Y:S01]  /*eb10*/  FFMA R4, R89, R7, R4 ;  /* 0x0000000759047223 */ /* 0x000fe20000000004 */
[----:B------:R-:W-:Y:S01]  /*eb20*/  HADD2.F32 R7, -RZ, R97.H1_H1 ;  /* 0x30000061ff077230 */ /* 0x000fe20000004100 */
[----:B------:R-:W-:Y:S01]  /*eb30*/  F2FP.F16.F32.PACK_AB R35, R6, R2 ;  /* 0x000000020623723e */ /* 0x000fe200000000ff */
[-C--:B------:R-:W-:Y:S01]  /*eb40*/  FMUL R0, R50, R88.reuse ;  /* 0x0000005832007220 */ /* 0x080fe20000400000 */
[--C-:B------:R-:W-:Y:S01]  /*eb50*/  HADD2.F32 R6, -RZ, R98.reuse.H0_H0 ;  /* 0x20000062ff067230 */ /* 0x100fe20000004100 */
[----:B--2---:R-:W-:Y:S01]  /*eb60*/  F2FP.F16.F32.PACK_AB R28, R4, R3 ;  /* 0x00000003041c723e */ /* 0x004fe200000000ff */
[-C--:B------:R-:W-:Y:S01]  /*eb70*/  FMUL R2, R51, R88.reuse ;  /* 0x0000005833027220 */ /* 0x080fe20000400000 */
[----:B------:R1:W-:Y:S01]  /*eb80*/  STSM.16.MT88.4 [R148+0x6000], R32 ;  /* 0x0060002094007844 */ /* 0x0003e20000004200 */
[C---:B------:R-:W-:Y:S01]  /*eb90*/  FFMA R0, R89.reuse, R5, R0 ;  /* 0x0000000559007223 */ /* 0x040fe20000000000 */
[-C--:B------:R-:W-:Y:S01]  /*eba0*/  FMUL R3, R52, R88.reuse ;  /* 0x0000005834037220 */ /* 0x080fe20000400000 */
[----:B------:R-:W-:Y:S01]  /*ebb0*/  FFMA R2, R89, R7, R2 ;  /* 0x0000000759027223 */ /* 0x000fe20000000002 */
[----:B------:R-:W-:Y:S02]  /*ebc0*/  HADD2.F32 R7, -RZ, R98.H1_H1 ;  /* 0x30000062ff077230 */ /* 0x000fe40000004100 */
[-C--:B------:R-:W-:Y:S01]  /*ebd0*/  FMUL R4, R53, R88.reuse ;  /* 0x0000005835047220 */ /* 0x080fe20000400000 */
[----:B------:R-:W-:Y:S01]  /*ebe0*/  FMUL R5, R54, R88 ;  /* 0x0000005836057220 */ /* 0x000fe20000400000 */
[C---:B------:R-:W-:Y:S01]  /*ebf0*/  FFMA R3, R89.reuse, R6, R3 ;  /* 0x0000000659037223 */ /* 0x040fe20000000003 */
[----:B------:R-:W-:Y:S01]  /*ec00*/  HADD2.F32 R6, -RZ, R99.H1_H1 ;  /* 0x30000063ff067230 */ /* 0x000fe20000004100 */
[----:B------:R-:W-:Y:S01]  /*ec10*/  F2FP.F16.F32.PACK_AB R29, R2, R0 ;  /* 0x00000000021d723e */ /* 0x000fe200000000ff */
[----:B------:R-:W-:Y:S01]  /*ec20*/  FFMA R4, R89, R7, R4 ;  /* 0x0000000759047223 */ /* 0x000fe20000000004 */
[--C-:B------:R-:W-:Y:S02]  /*ec30*/  HADD2.F32 R7, -RZ, R104.reuse.H1_H1 ;  /* 0x30000068ff077230 */ /* 0x100fe40000004100 */
[----:B------:R-:W-:Y:S01]  /*ec40*/  FMUL R0, R55, R88 ;  /* 0x0000005837007220 */ /* 0x000fe20000400000 */
[C---:B------:R-:W-:Y:S01]  /*ec50*/  FFMA R5, R89.reuse, R8, R5 ;  /* 0x0000000859057223 */ /* 0x040fe20000000005 */
[----:B------:R-:W-:Y:S02]  /*ec60*/  HADD2.F32 R8, -RZ, R104.H0_H0 ;  /* 0x20000068ff087230 */ /* 0x000fe40000004100 */
[----:B------:R-:W-:Y:S01]  /*ec70*/  FMUL R11, R56, R88 ;  /* 0x00000058380b7220 */ /* 0x000fe20000400000 */
[----:B------:R-:W-:Y:S01]  /*ec80*/  F2FP.F16.F32.PACK_AB R30, R4, R3 ;  /* 0x00000003041e723e */ /* 0x000fe200000000ff */
[----:B------:R-:W-:Y:S02]  /*ec90*/  HADD2.F32 R4, -RZ, R105.H1_H1 ;  /* 0x30000069ff047230 */ /* 0x000fe40000004100 */
[C---:B------:R-:W-:Y:S01]  /*eca0*/  FFMA R0, R89.reuse, R6, R0 ;  /* 0x0000000659007223 */ /* 0x040fe20000000000 */
[----:B------:R-:W-:Y:S02]  /*ecb0*/  HADD2.F32 R6, -RZ, R107.H1_H1 ;  /* 0x3000006bff067230 */ /* 0x000fe40000004100 */
[----:B------:R-:W-:Y:S01]  /*ecc0*/  FFMA R11, R89, R8, R11 ;  /* 0x00000008590b7223 */ /* 0x000fe2000000000b */
[-C--:B------:R-:W-:Y:S01]  /*ecd0*/  FMUL R12, R57, R88.reuse ;  /* 0x00000058390c7220 */ /* 0x080fe20000400000 */
[----:B------:R-:W-:Y:S01]  /*ece0*/  HADD2.F32 R8, -RZ, R129.H0_H0 ;  /* 0x20000081ff087230 */ /* 0x000fe20000004100 */
[----:B------:R-:W-:Y:S01]  /*ecf0*/  F2FP.F16.F32.PACK_AB R31, R0, R5 ;  /* 0x00000005001f723e */ /* 0x000fe200000000ff */
[-C--:B------:R-:W-:Y:S01]  /*ed00*/  FMUL R14, R58, R88.reuse ;  /* 0x000000583a0e7220 */ /* 0x080fe20000400000 */
[----:B------:R-:W-:Y:S01]  /*ed10*/  FFMA R12, R89, R7, R12 ;  /* 0x00000007590c7223 */ /* 0x000fe2000000000c */
[--C-:B------:R-:W-:Y:S02]  /*ed20*/  HADD2.F32 R5, -RZ, R106.reuse.H0_H0 ;  /* 0x2000006aff057230 */ /* 0x100fe40000004100 */
[----:B------:R-:W-:Y:S01]  /*ed30*/  FMUL R15, R59, R88 ;  /* 0x000000583b0f7220 */ /* 0x000fe20000400000 */
[----:B------:R2:W-:Y:S01]  /*ed40*/  STSM.16.MT88.4 [R148+0x6800], R28 ;  /* 0x0068001c94007844 */ /* 0x0005e20000004200 */
[C---:B------:R-:W-:Y:S01]  /*ed50*/  FFMA R14, R89.reuse, R9, R14 ;  /* 0x00000009590e7223 */ /* 0x040fe2000000000e */
[----:B------:R-:W-:Y:S01]  /*ed60*/  HADD2.F32 R7, -RZ, R107.H0_H0 ;  /* 0x2000006bff077230 */ /* 0x000fe20000004100 */
[----:B-1----:R-:W-:Y:S01]  /*ed70*/  F2FP.F16.F32.PACK_AB R32, R12, R11 ;  /* 0x0000000b0c20723e */ /* 0x002fe200000000ff */
[----:B------:R-:W-:Y:S01]  /*ed80*/  FFMA R15, R89, R4, R15 ;  /* 0x00000004590f7223 */ /* 0x000fe2000000000f */
[-C--:B------:R-:W-:Y:S01]  /*ed90*/  FMUL R16, R60, R88.reuse ;  /* 0x000000583c107220 */ /* 0x080fe20000400000 */
[----:B------:R-:W-:Y:S02]  /*eda0*/  HADD2.F32 R4, -RZ, R106.H1_H1 ;  /* 0x3000006aff047230 */ /* 0x000fe40000004100 */
[-C--:B------:R-:W-:Y:S01]  /*edb0*/  FMUL R17, R61, R88.reuse ;  /* 0x000000583d117220 */ /* 0x080fe20000400000 */
[-C--:B------:R-:W-:Y:S01]  /*edc0*/  FMUL R18, R62, R88.reuse ;  /* 0x000000583e127220 */ /* 0x080fe20000400000 */
[----:B------:R-:W-:Y:S01]  /*edd0*/  FMUL R19, R63, R88 ;  /* 0x000000583f137220 */ /* 0x000fe20000400000 */
[C---:B------:R-:W-:Y:S01]  /*ede0*/  FFMA R16, R89.reuse, R5, R16 ;  /* 0x0000000559107223 */ /* 0x040fe20000000010 */
[----:B------:R-:W-:Y:S02]  /*edf0*/  HADD2.F32 R5, -RZ, R113.H0_H0 ;  /* 0x20000071ff057230 */ /* 0x000fe40000004100 */
[----:B------:R-:W-:Y:S01]  /*ee00*/  FFMA R17, R89, R4, R17 ;  /* 0x0000000459117223 */ /* 0x000fe20000000011 */
[--C-:B------:R-:W-:Y:S01]  /*ee10*/  HADD2.F32 R4, -RZ, R112.reuse.H0_H0 ;  /* 0x20000070ff047230 */ /* 0x100fe20000004100 */
[----:B------:R-:W-:Y:S01]  /*ee20*/  F2FP.F16.F32.PACK_AB R33, R15, R14 ;  /* 0x0000000e0f21723e */ /* 0x000fe200000000ff */
[----:B------:R-:W-:Y:S01]  /*ee30*/  FFMA R18, R89, R7, R18 ;  /* 0x0000000759127223 */ /* 0x000fe20000000012 */
[----:B------:R-:W-:Y:S01]  /*ee40*/  HADD2.F32 R7, -RZ, R115.H0_H0 ;  /* 0x20000073ff077230 */ /* 0x000fe20000004100 */
[----:B------:R-:W-:Y:S01]  /*ee50*/  F2FP.F16.F32.PACK_AB R34, R17, R16 ;  /* 0x000000101122723e */ /* 0x000fe200000000ff */
[----:B------:R-:W-:Y:S01]  /*ee60*/  FFMA R19, R89, R6, R19 ;  /* 0x0000000659137223 */ /* 0x000fe20000000013 */
[-C--:B------:R-:W-:Y:S01]  /*ee70*/  FMUL R20, R64, R88.reuse ;  /* 0x0000005840147220 */ /* 0x080fe20000400000 */
[----:B------:R-:W-:Y:S02]  /*ee80*/  HADD2.F32 R6, -RZ, R112.H1_H1 ;  /* 0x30000070ff067230 */ /* 0x000fe40000004100 */
[-C--:B------:R-:W-:Y:S01]  /*ee90*/  FMUL R25, R69, R88.reuse ;  /* 0x0000005845197220 */ /* 0x080fe20000400000 */
[----:B------:R-:W-:Y:S01]  /*eea0*/  FMUL R26, R70, R88 ;  /* 0x00000058461a7220 */ /* 0x000fe20000400000 */
[----:B------:R-:W-:Y:S01]  /*eeb0*/  FFMA R20, R89, R4, R20 ;  /* 0x0000000459147223 */ /* 0x000fe20000000014 */
[----:B------:R-:W-:Y:S01]  /*eec0*/  HADD2.F32 R4, -RZ, R113.H1_H1 ;  /* 0x30000071ff047230 */ /* 0x000fe20000004100 */
[----:B------:R-:W-:Y:S01]  /*eed0*/  F2FP.F16.F32.PACK_AB R35, R19, R18 ;  /* 0x000000121323723e */ /* 0x000fe200000000ff */
[C---:B------:R-:W-:Y:S01]  /*eee0*/  FFMA R21, R89.reuse, R6, R21 ;  /* 0x0000000659157223 */ /* 0x040fe20000000015 */
[--C-:B------:R-:W-:Y:S02]  /*eef0*/  HADD2.F32 R6, -RZ, R114.reuse.H1_H1 ;  /* 0x30000072ff067230 */ /* 0x100fe40000004100 */
[----:B------:R-:W-:Y:S01]  /*ef00*/  FFMA R22, R89, R5, R22 ;  /* 0x0000000559167223 */ /* 0x000fe20000000016 */
[----:B------:R-:W-:Y:S01]  /*ef10*/  HADD2.F32 R5, -RZ, R114.H0_H0 ;  /* 0x20000072ff057230 */ /* 0x000fe20000004100 */
[----:B------:R2:W-:Y:S01]  /*ef20*/  STSM.16.MT88.4 [R150+0x4000], R32 ;  /* 0x0040002096007844 */ /* 0x0005e20000004200 */
[----:B------:R-:W-:Y:S01]  /*ef30*/  F2FP.F16.F32.PACK_AB R36, R21, R20 ;  /* 0x000000141524723e */ /* 0x000fe200000000ff */
[----:B------:R-:W-:Y:S01]  /*ef40*/  FFMA R23, R89, R4, R23 ;  /* 0x0000000459177223 */ /* 0x000fe20000000017 */
[----:B------:R-:W-:Y:S01]  /*ef50*/  FMUL R56, R71, R88 ;  /* 0x0000005847387220 */ /* 0x000fe20000400000 */
[C---:B------:R-:W-:Y:S01]  /*ef60*/  FFMA R24, R89.reuse, R5, R24 ;  /* 0x0000000559187223 */ /* 0x040fe20000000018 */
[----:B------:R-:W-:Y:S02]  /*ef70*/  HADD2.F32 R5, -RZ, R115.H1_H1 ;  /* 0x30000073ff057230 */ /* 0x000fe40000004100 */
[----:B------:R-:W-:Y:S01]  /*ef80*/  FFMA R25, R89, R6, R25 ;  /* 0x0000000659197223 */ /* 0x000fe20000000019 */
[----:B------:R-:W-:Y:S01]  /*ef90*/  F2FP.F16.F32.PACK_AB R37, R23, R22 ;  /* 0x000000161725723e */ /* 0x000fe200000000ff */
[C---:B------:R-:W-:Y:S01]  /*efa0*/  FFMA R26, R89.reuse, R7, R26 ;  /* 0x00000007591a7223 */ /* 0x040fe2000000001a */
[--C-:B------:R-:W-:Y:S02]  /*efb0*/  HADD2.F32 R4, -RZ, R120.reuse.H0_H0 ;  /* 0x20000078ff047230 */ /* 0x100fe40000004100 */
[----:B------:R-:W-:Y:S01]  /*efc0*/  FFMA R56, R89, R5, R56 ;  /* 0x0000000559387223 */ /* 0x000fe20000000038 */
[----:B------:R-:W-:Y:S01]  /*efd0*/  F2FP.F16.F32.PACK_AB R38, R25, R24 ;  /* 0x000000181926723e */ /* 0x000fe200000000ff */
        /* <DEDUP_REMOVED lines=12> */
[----:B------:R-:W-:Y:S01]  /*f0a0*/  F2FP.F16.F32.PACK_AB R40, R58, R57 ;  /* 0x000000393a28723e */ /* 0x000fe200000000ff */
[C---:B------:R-:W-:Y:S01]  /*f0b0*/  FFMA R59, R89.reuse, R6, R59 ;  /* 0x00000006593b7223 */ /* 0x040fe2000000003b */
[----:B------:R-:W-:Y:S01]  /*f0c0*/  FFMA R60, R89, R7, R60 ;  /* 0x00000007593c7223 */ /* 0x000fe2000000003c */
[----:B------:R-:W-:Y:S02]  /*f0d0*/  HADD2.F32 R7, -RZ, R131.H1_H1 ;  /* 0x30000083ff077230 */ /* 0x000fe40000004100 */
[-C--:B------:R-:W-:Y:S01]  /*f0e0*/  FMUL R61, R76, R88.reuse ;  /* 0x000000584c3d7220 */ /* 0x080fe20000400000 */
        /* <DEDUP_REMOVED lines=10> */
[----:B------:R-:W-:Y:S01]  /*f190*/  FMUL R69, R84, R88 ;  /* 0x0000005854457220 */ /* 0x000fe20000400000 */
[----:B------:R-:W-:Y:S02]  /*f1a0*/  HADD2.F32 R5, -RZ, R128.H1_H1 ;  /* 0x30000080ff057230 */ /* 0x000fe40000004100 */
[C---:B------:R-:W-:Y:S01]  /*f1b0*/  FFMA R64, R89.reuse, R4, R64 ;  /* 0x0000000459407223 */ /* 0x040fe20000000040 */
[----:B------:R-:W-:Y:S02]  /*f1c0*/  HADD2.F32 R4, -RZ, R129.H1_H1 ;  /* 0x30000081ff047230 */ /* 0x000fe40000004100 */
[C---:B------:R-:W-:Y:S01]  /*f1d0*/  FFMA R65, R89.reuse, R6, R65 ;  /* 0x0000000659417223 */ /* 0x040fe20000000041 */
[--C-:B------:R-:W-:Y:S02]  /*f1e0*/  HADD2.F32 R6, -RZ, R130.reuse.H0_H0 ;  /* 0x20000082ff067230 */ /* 0x100fe40000004100 */
[C---:B------:R-:W-:Y:S01]  /*f1f0*/  FFMA R66, R89.reuse, R5, R66 ;  /* 0x0000000559427223 */ /* 0x040fe20000000042 */
[----:B------:R-:W-:Y:S01]  /*f200*/  FFMA R67, R89, R8, R67 ;  /* 0x0000000859437223 */ /* 0x000fe20000000043 */
[----:B------:R-:W-:Y:S02]  /*f210*/  HADD2.F32 R5, -RZ, R130.H1_H1 ;  /* 0x30000082ff057230 */ /* 0x000fe40000004100 */
[-C--:B------:R-:W-:Y:S01]  /*f220*/  FMUL R70, R85, R88.reuse ;  /* 0x0000005855467220 */ /* 0x080fe20000400000 */
[----:B------:R-:W-:Y:S02]  /*f230*/  HADD2.F32 R8, -RZ, R131.H0_H0 ;  /* 0x20000083ff087230 */ /* 0x000fe40000004100 */
[----:B------:R-:W-:Y:S01]  /*f240*/  FMUL R71, R86, R88 ;  /* 0x0000005856477220 */ /* 0x000fe20000400000 */
        /* <DEDUP_REMOVED lines=22> */
[----:B-1----:R-:W1:Y:S02]  /*f3b0*/  FENCE.VIEW.ASYNC.S ;  /* 0x00000000000073c6 */ /* 0x002e640000000000 */
[----:B-1----:R-:W-:Y:S06]  /*f3c0*/  BAR.SYNC.DEFER_BLOCKING 0x1, 0x80 ;  /* 0x0042000000007b1d */ /* 0x002fec0000010000 */
[----:B------:R-:W-:Y:S05]  /*f3d0*/  @!P0 BRA `(.L_x_280) ;  /* 0x0000000000288947 */ /* 0x000fea0003800000 */
[----:B------:R-:W-:Y:S02]  /*f3e0*/  UIADD3 UR10, UPT, UPT, UR42, 0x40, URZ ;  /* 0x000000402a0a7890 */ /* 0x000fe4000fffe0ff */
[----:B------:R-:W-:Y:S01]  /*f3f0*/  UIADD3 UR8, UPT, UPT, UR43, 0x5000, URZ ;  /* 0x000050002b087890 */ /* 0x000fe2000fffe0ff */
[----:B------:R-:W-:Y:S01]  /*f400*/  UMOV UR9, UR41 ;  /* 0x0000002900097c82 */ /* 0x000fe20008000000 */
[----:B------:R-:W-:Y:S02]  /*f410*/  UIADD3 UR5, UPT, UPT, UR41, 0x40, URZ ;  /* 0x0000004029057890 */ /* 0x000fe4000fffe0ff */
[----:B------:R-:W-:Y:S01]  /*f420*/  UIADD3 UR4, UPT, UPT, UR43, 0x7000, URZ ;  /* 0x000070002b047890 */ /* 0x000fe2000fffe0ff */
[----:B------:R-:W-:Y:S04]  /*f430*/  UMOV UR6, UR10 ;  /* 0x0000000a00067c82 */ /* 0x000fe80008000000 */
[----:B------:R1:W-:Y:S04]  /*f440*/  UTMASTG.2D [UR8], [UR56] ;  /* 0x00000008380073b5 */ /* 0x0003e80008008000 */
[----:B------:R1:W-:Y:S01]  /*f450*/  UTMASTG.2D [UR4], [UR56] ;  /* 0x00000004380073b5 */ /* 0x0003e20008008000 */
[----:B------:R0:W-:Y:S01]  /*f460*/  UTMACMDFLUSH ;  /* 0x00000000000079b7 */ /* 0x0001e20000000000 */
[----:B-1----:R-:W-:Y:S04]  /*f470*/  DEPBAR.LE SB0, 0x1 ;  /* 0x000080400000791a */ /* 0x002fe80000000000 */
.L_x_280:
[----:B------:R-:W-:Y:S05]  /*f480*/  BSYNC.RECONVERGENT B0 ;  /* 0x0000000000007941 */ /* 0x000fea0003800200 */
.L_x_279:
[----:B------:R-:W-:Y:S01]  /*f490*/  BAR.SYNC.DEFER_BLOCKING 0x1, 0x80 ;  /* 0x0042000000007b1d */ /* 0x000fe20000010000 */
[----:B------:R-:W-:Y:S01]  /*f4a0*/  ULEA UR4, UR53, UR43, 0x3 ;  /* 0x0000002b35047291 */ /* 0x000fe2000f8e18ff */
[----:B------:R-:W-:Y:S01]  /*f4b0*/  SHF.L.U32 R3, R142, 0x1f, RZ ;  /* 0x0000001f8e037819 */ /* 0x000fe200000006ff */
[----:B------:R-:W-:Y:S01]  /*f4c0*/  UIADD3 UR40, UPT, UPT, UR53, 0x1, URZ ;  /* 0x0000000135287890 */ /* 0x000fe2000fffe0ff */
[----:B------:R-:W-:Y:S01]  /*f4d0*/  FSETP.NEU.AND P1, PT, R89, RZ, PT ;  /* 0x000000ff5900720b */ /* 0x000fe20003f2d000 */
[----:B------:R-:W-:Y:S01]  /*f4e0*/  UIADD3 UR4, UPT, UPT, UR4, 0x60, URZ ;  /* 0x0000006004047890 */ /* 0x000fe2000fffe0ff */
[----:B------:R-:W-:Y:S03]  /*f4f0*/  ISETP.GE.AND P0, PT, R124, 0x1, PT ;  /* 0x000000017c00780c */ /* 0x000fe60003f06270 */
[----:B------:R-:W-:Y:S09]  /*f500*/  UPRMT UR4, UR52, 0x654, UR4 ;  /* 0x0000065434047896 */ /* 0x000ff20008000004 */
[----:B------:R-:W-:Y:S01]  /*f510*/  SYNCS.ARRIVE.TRANS64.RED.A1T0 RZ, [UR4], RZ ;  /* 0x000000ffffff79a7 */ /* 0x000fe20008100404 */
[----:B------:R-:W-:Y:S01]  /*f520*/  BSSY B0, `(.L_x_281) ;  /* 0x0000005000007945 */ /* 0x000fe20003800000 */
[----:B------:R-:W1:Y:S03]  /*f530*/  SYNCS.PHASECHK.TRANS64.TRYWAIT P2, [UR43+0x50], R3 ;  /* 0x00005003ff0075a7 */ /* 0x000e66000804112b */
[----:B-1----:R-:W-:Y:S05]  /*f540*/  @P2 BRA `(.L_x_282) ;  /* 0x0000000000082947 */ /* 0x002fea0003800000 */
[----:B------:R-:W1:Y:S02]  /*f550*/  SYNCS.PHASECHK.TRANS64.TRYWAIT P2, [UR43+0x50], R3 ;  /* 0x00005003ff0075a7 */ /* 0x000e64000804112b */
[----:B-1----:R-:W-:Y:S05]  /*f560*/  @!P2 BRA `(.L_x_283) ;  /* 0x0000006c0060a947 */ /* 0x002fea0003800000 */
.L_x_282:
[----:B------:R-:W-:Y:S05]  /*f570*/  BSYNC B0 ;  /* 0x0000000000007941 */ /* 0x000fea0003800000 */
.L_x_281:
[----:B------:R-:W-:Y:S05]  /*f580*/  @P1 WARPSYNC.ALL ;  /* 0x0000000000001948 */ /* 0x000fea0003800000 */
[----:B------:R3:W1:Y:S01]  /*f590*/  @P1 LDSM.16.MT88.4 R116, [R143+UR43+0x9000] ;  /* 0x0090002b8f74183b */ /* 0x0006620008004200 */
[----:B------:R-:W-:Y:S02]  /*f5a0*/  CS2R R54, SRZ ;  /* 0x0000000000367805 */ /* 0x000fe4000001ff00 */
[----:B------:R-:W-:Y:S02]  /*f5b0*/  CS2R R52, SRZ ;  /* 0x0000000000347805 */ /* 0x000fe4000001ff00 */
[----:B------:R-:W-:Y:S01]  /*f5c0*/  CS2R R50, SRZ ;  /* 0x0000000000327805 */ /* 0x000fe2000001ff00 */
[----:B------:R3:W1:Y:S01]  /*f5d0*/  @P1 LDSM.16.MT88.4 R108, [R143+UR43+0x9800] ;  /* 0x0098002b8f6c183b */ /* 0x0006620008004200 */
[----:B------:R-:W-:Y:S02]  /*f5e0*/  CS2R R48, SRZ ;  /* 0x0000000000307805 */ /* 0x000fe4000001ff00 */
[----:B------:R-:W-:Y:S02]  /*f5f0*/  CS2R R46, SRZ ;  /* 0x00000000002e7805 */ /* 0x000fe4000001ff00 */
[----:B------:R-:W-:Y:S01]  /*f600*/  CS2R R44, SRZ ;  /* 0x00000000002c7805 */ /* 0x000fe2000001ff00 */
[----:B------:R3:W1:Y:S01]  /*f610*/  @P1 LDSM.16.MT88.4 R100, [R143+UR43+0xa000] ;  /* 0x00a0002b8f64183b */ /* 0x0006620008004200 */
[----:B--2---:R-:W-:Y:S02]  /*f620*/  CS2R R42, SRZ ;  /* 0x00000000002a7805 */ /* 0x004fe4000001ff00 */
[----:B------:R-:W-:Y:S02]  /*f630*/  CS2R R40, SRZ ;  /* 0x0000000000287805 */ /* 0x000fe4000001ff00 */
[----:B------:R-:W-:Y:S01]  /*f640*/  CS2R R38, SRZ ;  /* 0x0000000000267805 */ /* 0x000fe2000001ff00 */
[----:B------:R3:W2:Y:S01]  /*f650*/  @P1 LDSM.16.MT88.4 R96, [R143+UR43+0xa800] ;  /* 0x00a8002b8f60183b */ /* 0x0006a20008004200 */
        /* <DEDUP_REMOVED lines=27> */
[----:B--2---:R-:W-:Y:S06]  /*f810*/  @!P0 BRA `(.L_x_284) ;  /* 0x0000000000c48947 */ /* 0x004fec0003800000 */
[----:B-1----:R-:W-:Y:S05]  /*f820*/  VIADD R3, R95, 0x80 ;  /* 0x000000805f037836 */ /* 0x002fea0000000000 */
[----:B------:R-:W-:Y:S04]  /*f830*/  SHF.R.U32.HI R3, RZ, 0x15, R3 ;  /* 0x00000015ff037819 */ /* 0x000fe80000011603 */
[----:B------:R-:W-:Y:S11]  /*f840*/  LOP3.LUT P0, RZ, R3, 0x3, R132, 0x48, !PT ;  /* 0x0000000303ff7812 */ /* 0x000ff60007804884 */
[----:B------:R-:W-:Y:S02]  /*f850*/  @!UPT UIADD3 URZ, UPT, UPT, URZ, URZ, URZ ;  /* 0x000000fffffff290 */ /* 0x000fe4000fffe0ff */
[----:B------:R-:W-:Y:S05]  /*f860*/  @!P0 BRA `(.L_x_285) ;  /* 0x0000000000408947 */ /* 0x000fea0003800000 */
[----:B------:R-:W1:Y:S01]  /*f870*/  LDCU.64 UR8, c[0x4][0xe0] ;  /* 0x01001c00ff0877ac */ /* 0x000e620008000a00 */
[----:B------:R-:W-:Y:S01]  /*f880*/  MOV R3, 0x100 ;  /* 0x0000010000037802 */ /* 0x000fe20000000f00 */
[----:B------:R-:W-:Y:S02]  /*f890*/  HFMA2 R12, -RZ, RZ, 0, 5.9604644775390625e-08 ;  /* 0x00000001ff0c7431 */ /* 0x000fe400000001ff */
[----:B------:R-:W-:Y:S02]  /*f8a0*/  IMAD.MOV.U32 R8, RZ, RZ, 0x192 ;  /* 0x00000192ff087424 */ /* 0x000fe400078e00ff */
[----:B------:R-:W-:Y:S01]  /*f8b0*/  IMAD.MOV.U32 R13, RZ, RZ, RZ ;  /* 0x000000ffff0d7224 */ /* 0x000fe200078e00ff */
[----:B------:R-:W2:Y:S01]  /*f8c0*/  LDCU.64 UR6, c[0x4][0xe8] ;  /* 0x01001d00ff0677ac */ /* 0x000ea20008000a00 */
[----:B------:R-:W3:Y:S01]  /*f8d0*/  LDC.64 R2, c[0x4][R3] ;  /* 0x0100000003027b82 */ /* 0x000ee20000000a00 */
[----:B------:R-:W5:Y:S01]  /*f8e0*/  LDCU.64 UR4, c[0x4][0x58] ;  /* 0x01000b00ff0477ac */ /* 0x000f620008000a00 */
[----:B-1----:R-:W-:Y:S01]  /*f8f0*/  MOV R5, UR9 ;  /* 0x0000000900057c02 */ /* 0x002fe20008000f00 */
[----:B------:R-:W-:Y:S01]  /*f900*/  IMAD.U32 R4, RZ, RZ, UR8 ;  /* 0x00000008ff047e24 */ /* 0x000fe2000f8e00ff */
[----:B--2---:R-:W-:Y:S01]  /*f910*/  MOV R7, UR7 ;  /* 0x0000000700077c02 */ /* 0x004fe20008000f00 */
[----:B------:R-:W-:Y:S01]  /*f920*/  IMAD.U32 R6, RZ, RZ, UR6 ;  /* 0x00000006ff067e24 */ /* 0x000fe2000f8e00ff */
[----:B-----5:R-:W-:Y:S01]  /*f930*/  MOV R11, UR5 ;  /* 0x00000005000b7c02 */ /* 0x020fe20008000f00 */
[----:B------:R-:W-:Y:S02]  /*f940*/  IMAD.U32 R10, RZ, RZ, UR4 ;  /* 0x00000004ff0a7e24 */ /* 0x000fe4000f8e00ff */
[----:B------:R-:W-:Y:S07]  /*f950*/  LEPC R20, `(.L_x_285) ;  /* 0x000000001014794e */ /* 0x000fee0000000000 */
[----:B---34-:R-:W-:Y:S05]  /*f960*/  CALL.ABS.NOINC R2 ;  /* 0x0000000002007343 */ /* 0x018fea0003c00000 */
.L_x_285:
[----:B------:R-:W-:Y:S05]  /*f970*/  WARPSYNC.ALL ;  /* 0x0000000000007948 */ /* 0x000fea0003800000 */
[C---:B------:R-:W-:Y:S01]  /*f980*/  R2UR UR4, R95.reuse ;  /* 0x000000005f0472ca */ /* 0x040fe200000e0000 */
[----:B------:R-:W-:Y:S05]  /*f990*/  VIADD R3, R95, 0x100080 ;  /* 0x001000805f037836 */ /* 0x000fea0000000000 */
[----:B------:R-:W-:Y:S04]  /*f9a0*/  SHF.R.U32.HI R3, RZ, 0x15, R3 ;  /* 0x00000015ff037819 */ /* 0x000fe80000011603 */
[----:B------:R-:W-:Y:S03]  /*f9b0*/  LOP3.LUT P0, RZ, R3, 0x3, R132, 0x48, !PT ;  /* 0x0000000303ff7812 */ /* 0x000fe60007804884 */
[----:B------:R-:W1:Y:S10]  /*f9c0*/  LDTM.16dp256bit.x8 R24, tmem[UR4+0x80] ;  /* 0x00008004001879ee */ /* 0x000e7400081a0000 */
[----:B-1----:R-:W-:Y:S05]  /*f9d0*/  @!P0 BRA `(.L_x_286) ;  /* 0x0000000000408947 */ /* 0x002fea0003800000 */
        /* <DEDUP_REMOVED lines=16> */
.L_x_286:
[----:B------:R-:W-:Y:S05]  /*fae0*/  WARPSYNC.ALL ;  /* 0x0000000000007948 */ /* 0x000fea0003800000 */
[----:B------:R-:W-:Y:S11]  /*faf0*/  R2UR UR4, R95 ;  /* 0x000000005f0472ca */ /* 0x000ff600000e0000 */
[----:B------:R-:W-:Y:S02]  /*fb00*/  @!UPT UIADD3 URZ, UPT, UPT, URZ, URZ, URZ ;  /* 0x000000fffffff290 */ /* 0x000fe4000fffe0ff */
[----:B------:R-:W2:Y:S02]  /*fb10*/  LDTM.16dp256bit.x8 R56, tmem[UR4+0x100080] ;  /* 0x10008004003879ee */ /* 0x000ea400081a0000 */
[----:B--2---:R-:W-:Y:S01]  /*fb20*/  NOP ;  /* 0x0000000000007918 */ /* 0x004fe20000000000 */
.L_x_284:
[--C-:B-1----:R-:W-:Y:S01]  /*fb30*/  HADD2.F32 R4, -RZ, R116.reuse.H0_H0 ;  /* 0x20000074ff047230 */ /* 0x102fe20000004100 */
        /* <DEDUP_REMOVED lines=47> */
[----:B------:R-:W-:Y:S01]  /*fe30*/  FFMA R6, R89, R9, R6 ;  /* 0x0000000959067223 */ /* 0x000fe20000000006 */
[-C--:B------:R-:W-:Y:S01]  /*fe40*/  FMUL R7, R36, R88.reuse ;  /* 0x0000005824077220 */ /* 0x080fe20000400000 */
[----:B------:R-:W-:Y:S02]  /*fe50*/  HADD2.F32 R27, -RZ, R110.H1_H1 ;  /* 0x3000006eff1b7230 */ /* 0x000fe40000004100 */
        /* <DEDUP_REMOVED lines=9> */
[C---:B------:R-:W-:Y:S01]  /*fef0*/  FFMA R10, R89.reuse, R29, R10 ;  /* 0x0000001d590a7223 */ /* 0x040fe2000000000a */
        /* <DEDUP_REMOVED lines=11> */
[----:B------:R-:W-:Y:S01]  /*ffb0*/  FFMA R0, R89, R3, R0 ;  /* 0x0000000359007223 */ /* 0x000fe20000000000 */
[----:B------:R-:W-:Y:S02]  /*ffc0*/  HADD2.F32 R9, -RZ, R103.H0_H0 ;  /* 0x20000067ff097230 */ /* 0x000fe40000004100 */
[-C--:B------:R-:W-:Y:S04]  /*ffd0*/  FMUL R2, R41, R88.reuse ;  /* 0x0000005829027220 */ /* 0x080fe80000400000 */
[----:B------:R1:W-:Y:S01]  /*ffe0*/  STSM.16.MT88.4 [R148+0x9800], R28 ;  /* 0x0098001c94007844 */ /* 0x0003e20000004200 */
[-C--:B------:R-:W-:Y:S01]  /*fff0*/  FMUL R3, R42, R88.reuse ;  /* 0x000000582a037220 */ /* 0x080fe20000400000 */
[----:B------:R-:W-:Y:S01]  /*10000*/  FMUL R4, R43, R88 ;  /* 0x000000582b047220 */ /* 0x000fe20000400000 */
[--C-:B------:R-:W-:Y:S02]  /*10010*/  HADD2.F32 R8, -RZ, R102.reuse.H0_H0 ;  /* 0x20000066ff087230 */ /* 0x100fe40000004100 */
[C---:B------:R-:W-:Y:S01]  /*10020*/  FFMA R2, R89.reuse, R5, R2 ;  /* 0x0000000559027223 */ /* 0x040fe20000000002 */
[C---:B------:R-:W-:Y:S01]  /*10030*/  FFMA R3, R89.reuse, R6, R3 ;  /* 0x0000000659037223 */ /* 0x040fe20000000003 */
[----:B------:R-:W-:Y:S01]  /*10040*/  FFMA R4, R89, R7, R4 ;  /* 0x0000000759047223 */ /* 0x000fe20000000004 */
[----:B------:R-:W-:Y:S02]  /*10050*/  HADD2.F32 R7, -RZ, R102.H1_H1 ;  /* 0x30000066ff077230 */ /* 0x000fe40000004100 */
[----:B------:R-:W-:Y:S01]  /*10060*/  FMUL R5, R44, R88 ;  /* 0x000000582c057220 */ /* 0x000fe20000400000 */
[----:B------:R-:W-:Y:S01]  /*10070*/  F2FP.F16.F32.PACK_AB R32, R2, R0 ;  /* 0x000000000220723e */ /* 0x000fe200000000ff */
        /* <DEDUP_REMOVED lines=19> */
[--C-:B------:R-:W-:Y:S02]  /*101b0*/  HADD2.F32 R6, -RZ, R98.reuse.H0_H0 ;  /* 0x20000062ff067230 */ /* 0x100fe40000004100 */
[-C--:B------:R-:W-:Y:S01]  /*101c0*/  FMUL R0, R50, R88.reuse ;  /* 0x0000005832007220 */ /* 0x080fe20000400000 */
[-C--:B------:R-:W-:Y:S01]  /*101d0*/  FMUL R2, R51, R88.reuse ;  /* 0x0000005833027220 */ /* 0x080fe20000400000 */
[----:B-1----:R-:W-:Y:S01]  /*101e0*/  F2FP.F16.F32.PACK_AB R28, R4, R3 ;  /* 0x00000003041c723e */ /* 0x002fe200000000ff */
[-C--:B------:R-:W-:Y:S01]  /*101f0*/  FMUL R3, R52, R88.reuse ;  /* 0x0000005834037220 */ /* 0x080fe20000400000 */
[C---:B------:R-:W-:Y:S01]  /*10200*/  FFMA R0, R89.reuse, R5, R0 ;  /* 0x0000000559007223 */ /* 0x040fe20000000000 */
[----:B------:R-:W-:Y:S01]  /*10210*/  FFMA R2, R89, R7, R2 ;  /* 0x0000000759027223 */ /* 0x000fe20000000002 */
[----:B------:R-:W-:Y:S02]  /*10220*/  HADD2.F32 R7, -RZ, R98.H1_H1 ;  /* 0x30000062ff077230 */ /* 0x000fe40000004100 */
[----:B------:R-:W-:Y:S01]  /*10230*/  FMUL R4, R53, R88 ;  /* 0x0000005835047220 */ /* 0x000fe20000400000 */
[C---:B------:R-:W-:Y:S01]  /*10240*/  FFMA R3, R89.reuse, R6, R3 ;  /* 0x0000000659037223 */ /* 0x040fe20000000003 */
[--C-:B------:R-:W-:Y:S01]  /*10250*/  HADD2.F32 R6, -RZ, R104.reuse.H0_H0 ;  /* 0x20000068ff067230 */ /* 0x100fe20000004100 */
[----:B------:R-:W-:Y:S01]  /*10260*/  F2FP.F16.F32.PACK_AB R29, R2, R0 ;  /* 0x00000000021d723e */ /* 0x000fe200000000ff */
[----:B------:R-:W-:Y:S02]  /*10270*/  HADD2.F32 R2, -RZ, R99.H1_H1 ;  /* 0x30000063ff027230 */ /* 0x000fe40000004100 */
[----:B------:R-:W-:Y:S01]  /*10280*/  FFMA R4, R89, R7, R4 ;  /* 0x0000000759047223 */ /* 0x000fe20000000004 */
[----:B------:R-:W-:Y:S01]  /*10290*/  HADD2.F32 R7, -RZ, R104.H1_H1 ;  /* 0x30000068ff077230 */ /* 0x000fe20000004100 */
[----:B------:R1:W-:Y:S01]  /*102a0*/  STSM.16.MT88.4 [R148+0xa000], R32 ;  /* 0x00a0002094007844 */ /* 0x0003e20000004200 */
[-C--:B------:R-:W-:Y:S01]  /*102b0*/  FMUL R5, R54, R88.reuse ;  /* 0x0000005836057220 */ /* 0x080fe20000400000 */
[----:B------:R-:W-:Y:S01]  /*102c0*/  FMUL R0, R55, R88 ;  /* 0x0000005837007220 */ /* 0x000fe20000400000 */
[----:B------:R-:W-:Y:S01]  /*102d0*/  F2FP.F16.F32.PACK_AB R30, R4, R3 ;  /* 0x00000003041e723e */ /* 0x000fe200000000ff */
[----:B------:R-:W-:Y:S02]  /*102e0*/  HADD2.F32 R3, -RZ, R105.H0_H0 ;  /* 0x20000069ff037230 */ /* 0x000fe40000004100 */
[C---:B------:R-:W-:Y:S01]  /*102f0*/  FFMA R5, R89.reuse, R8, R5 ;  /* 0x0000000859057223 */ /* 0x040fe20000000005 */
[----:B------:R-:W-:Y:S02]  /*10300*/  HADD2.F32 R4, -RZ, R129.H0_H0 ;  /* 0x20000081ff047230 */ /* 0x000fe40000004100 */
[----:B------:R-:W-:Y:S01]  /*10310*/  FFMA R0, R89, R2, R0 ;  /* 0x0000000259007223 */ /* 0x000fe20000000000 */
[-C--:B------:R-:W-:Y:S01]  /*10320*/  FMUL R11, R56, R88.reuse ;  /* 0x00000058380b7220 */ /* 0x080fe20000400000 */
[----:B------:R-:W-:Y:S02]  /*10330*/  HADD2.F32 R2, -RZ, R105.H1_H1 ;  /* 0x30000069ff027230 */ /* 0x000fe40000004100 */
[-C--:B------:R-:W-:Y:S01]  /*10340*/  FMUL R12, R57, R88.reuse ;  /* 0x00000058390c7220 */ /* 0x080fe20000400000 */
[----:B------:R-:W-:Y:S01]  /*10350*/  FMUL R14, R58, R88 ;  /* 0x000000583a0e7220 */ /* 0x000fe20000400000 */
[----:B------:R-:W-:Y:S01]  /*10360*/  FFMA R11, R89, R6, R11 ;  /* 0x00000006590b7223 */ /* 0x000fe2000000000b */
[-C--:B------:R-:W-:Y:S01]  /*10370*/  FMUL R15, R59, R88.reuse ;  /* 0x000000583b0f7220 */ /* 0x080fe20000400000 */
[C---:B------:R-:W-:Y:S01]  /*10380*/  FFMA R12, R89.reuse, R7, R12 ;  /* 0x00000007590c7223 */ /* 0x040fe2000000000c */
[C---:B------:R-:W-:Y:S01]  /*10390*/  FFMA R14, R89.reuse, R3, R14 ;  /* 0x00000003590e7223 */ /* 0x040fe2000000000e */
[--C-:B------:R-:W-:Y:S01]  /*103a0*/  HADD2.F32 R3, -RZ, R106.reuse.H0_H0 ;  /* 0x2000006aff037230 */ /* 0x100fe20000004100 */
[----:B------:R-:W-:Y:S01]  /*103b0*/  F2FP.F16.F32.PACK_AB R31, R0, R5 ;  /* 0x00000005001f723e */ /* 0x000fe200000000ff */
[----:B------:R-:W-:Y:S02]  /*103c0*/  HADD2.F32 R0, -RZ, R106.H1_H1 ;  /* 0x3000006aff007230 */ /* 0x000fe40000004100 */
[----:B------:R-:W-:Y:S01]  /*103d0*/  FMUL R16, R60, R88 ;  /* 0x000000583c107220 */ /* 0x000fe20000400000 */
[--C-:B------:R-:W-:Y:S01]  /*103e0*/  HADD2.F32 R5, -RZ, R107.reuse.H0_H0 ;  /* 0x2000006bff057230 */ /* 0x100fe20000004100 */
[----:B------:R-:W-:Y:S01]  /*103f0*/  F2FP.F16.F32.PACK_AB R12, R12, R11 ;  /* 0x0000000b0c0c723e */ /* 0x000fe200000000ff */
[----:B------:R1:W-:Y:S01]  /*10400*/  STSM.16.MT88.4 [R148+0xa800], R28 ;  /* 0x00a8001c94007844 */ /* 0x0003e20000004200 */
[C---:B------:R-:W-:Y:S01]  /*10410*/  FFMA R15, R89.reuse, R2, R15 ;  /* 0x00000002590f7223 */ /* 0x040fe2000000000f */
[----:B------:R-:W-:Y:S02]  /*10420*/  HADD2.F32 R2, -RZ, R107.H1_H1 ;  /* 0x3000006bff027230 */ /* 0x000fe40000004100 */
[C---:B------:R-:W-:Y:S01]  /*10430*/  FFMA R16, R89.reuse, R3, R16 ;  /* 0x0000000359107223 */ /* 0x040fe20000000010 */
[----:B------:R-:W-:Y:S01]  /*10440*/  FFMA R17, R89, R0, R17 ;  /* 0x0000000059117223 */ /* 0x000fe20000000011 */
[--C-:B------:R-:W-:Y:S01]  /*10450*/  HADD2.F32 R0, -RZ, R112.reuse.H0_H0 ;  /* 0x20000070ff007230 */ /* 0x100fe20000004100 */
[----:B------:R-:W-:Y:S01]  /*10460*/  F2FP.F16.F32.PACK_AB R13, R15, R14 ;  /* 0x0000000e0f0d723e */ /* 0x000fe200000000ff */
[C---:B------:R-:W-:Y:S01]  /*10470*/  FFMA R18, R89.reuse, R5, R18 ;  /* 0x0000000559127223 */ /* 0x040fe20000000012 */
[----:B------:R-:W-:Y:S01]  /*10480*/  FFMA R19, R89, R2, R19 ;  /* 0x0000000259137223 */ /* 0x000fe20000000013 */
[----:B------:R-:W-:Y:S01]  /*10490*/  HADD2.F32 R2, -RZ, R112.H1_H1 ;  /* 0x30000070ff027230 */ /* 0x000fe20000004100 */
[----:B------:R-:W-:Y:S01]  /*104a0*/  F2FP.F16.F32.PACK_AB R14, R17, R16 ;  /* 0x00000010110e723e */ /* 0x000fe200000000ff */
[----:B------:R-:W-:Y:S01]  /*104b0*/  FFMA R20, R89, R0, R20 ;  /* 0x0000000059147223 */ /* 0x000fe20000000014 */
[----:B------:R-:W-:Y:S01]  /*104c0*/  FMUL R21, R65, R88 ;  /* 0x0000005841157220 */ /* 0x000fe20000400000 */
[--C-:B------:R-:W-:Y:S01]  /*104d0*/  HADD2.F32 R3, -RZ, R113.reuse.H0_H0 ;  /* 0x20000071ff037230 */ /* 0x100fe20000004100 */
[----:B------:R-:W-:Y:S01]  /*104e0*/  F2FP.F16.F32.PACK_AB R15, R19, R18 ;  /* 0x00000012130f723e */ /* 0x000fe200000000ff */
[----:B------:R-:W-:Y:S01]  /*104f0*/  FMUL R22, R66, R88 ;  /* 0x0000005842167220 */ /* 0x000fe20000400000 */
[----:B------:R-:W-:Y:S01]  /*10500*/  FFMA R21, R89, R2, R21 ;  /* 0x0000000259157223 */ /* 0x000fe20000000015 */
[----:B------:R-:W-:Y:S02]  /*10510*/  HADD2.F32 R0, -RZ, R113.H1_H1 ;  /* 0x30000071ff007230 */ /* 0x000fe40000004100 */
[----:B------:R-:W-:Y:S01]  /*10520*/  FMUL R23, R67, R88 ;  /* 0x0000005843177220 */ /* 0x000fe20000400000 */
[----:B------:R1:W-:Y:S01]  /*10530*/  STSM.16.MT88.4 [R150+0x8000], R12 ;  /* 0x0080000c96007844 */ /* 0x0003e20000004200 */
[----:B------:R-:W-:Y:S01]  /*10540*/  FFMA R22, R89, R3, R22 ;  /* 0x0000000359167223 */ /* 0x000fe20000000016 */
[--C-:B------:R-:W-:Y:S01]  /*10550*/  HADD2.F32 R3, -RZ, R114.reuse.H0_H0 ;  /* 0x20000072ff037230 */ /* 0x100fe20000004100 */
[----:B------:R-:W-:Y:S01]  /*10560*/  F2FP.F16.F32.PACK_AB R20, R21, R20 ;  /* 0x000000141514723e */ /* 0x000fe200000000ff */
        /* <DEDUP_REMOVED lines=29> */
[----:B------:R-:W-:Y:S02]  /*10740*/  HADD2.F32 R3, -RZ, R122.H1_H1 ;  /* 0x3000007aff037230 */ /* 0x000fe40000004100 */
[C---:B------:R-:W-:Y:S01]  /*10750*/  FFMA R60, R89.reuse, R5, R60 ;  /* 0x00000005593c7223 */ /* 0x040fe2000000003c */
[--C-:B------:R-:W-:Y:S02]  /*10760*/  HADD2.F32 R2, -RZ, R123.reuse.H0_H0 ;  /* 0x2000007bff027230 */ /* 0x100fe40000004100 */
[C---:B------:R-:W-:Y:S01]  /*10770*/  FFMA R61, R89.reuse, R0, R61 ;  /* 0x00000000593d7223 */ /* 0x040fe2000000003d */
[----:B------:R-:W-:Y:S02]  /*10780*/  HADD2.F32 R0, -RZ, R123.H1_H1 ;  /* 0x3000007bff007230 */ /* 0x000fe40000004100 */
[C---:B------:R-:W-:Y:S01]  /*10790*/  FFMA R62, R89.reuse, R3, R62 ;  /* 0x00000003593e7223 */ /* 0x040fe2000000003e */
[----:B------:R-:W-:Y:S01]  /*107a0*/  FMUL R65, R80, R88 ;  /* 0x0000005850417220 */ /* 0x000fe20000400000 */
[----:B------:R-:W-:Y:S01]  /*107b0*/  FFMA R63, R89, R2, R63 ;  /* 0x00000002593f7223 */ /* 0x000fe2000000003f */
[--C-:B------:R-:W-:Y:S02]  /*107c0*/  HADD2.F32 R2, -RZ, R128.reuse.H0_H0 ;  /* 0x20000080ff027230 */ /* 0x100fe40000004100 */
[-C--:B------:R-:W-:Y:S01]  /*107d0*/  FMUL R66, R81, R88.reuse ;  /* 0x0000005851427220 */ /* 0x080fe20000400000 */
[----:B------:R-:W-:Y:S02]  /*107e0*/  HADD2.F32 R3, -RZ, R128.H1_H1 ;  /* 0x30000080ff037230 */ /* 0x000fe40000004100 */
[----:B------:R-:W-:Y:S01]  /*107f0*/  FMUL R67, R82, R88 ;  /* 0x0000005852437220 */ /* 0x000fe20000400000 */
[C---:B------:R-:W-:Y:S01]  /*10800*/  FFMA R64, R89.reuse, R0, R64 ;  /* 0x0000000059407223 */ /* 0x040fe20000000040 */
[C---:B------:R-:W-:Y:S01]  /*10810*/  FFMA R65, R89.reuse, R2, R65 ;  /* 0x0000000259417223 */ /* 0x040fe20000000041 */
[----:B------:R-:W-:Y:S02]  /*10820*/  HADD2.F32 R0, -RZ, R129.H1_H1 ;  /* 0x30000081ff007230 */ /* 0x000fe40000004100 */
[----:B------:R-:W-:Y:S01]  /*10830*/  FFMA R66, R89, R3, R66 ;  /* 0x0000000359427223 */ /* 0x000fe20000000042 */
[----:B------:R-:W-:Y:S01]  /*10840*/  FMUL R68, R83, R88 ;  /* 0x0000005853447220 */ /* 0x000fe20000400000 */
[--C-:B------:R-:W-:Y:S02]  /*10850*/  HADD2.F32 R2, -RZ, R130.reuse.H0_H0 ;  /* 0x20000082ff027230 */ /* 0x100fe40000004100 */
[----:B------:R-:W-:Y:S01]  /*10860*/  FFMA R67, R89, R4, R67 ;  /* 0x0000000459437223 */ /* 0x000fe20000000043 */
        /* <DEDUP_REMOVED lines=40> */
[----:B--2---:R-:W-:Y:S04]  /*10af0*/  DEPBAR.LE SB0, 0x1 ;  /* 0x000080400000791a */ /* 0x004fe80000000000 */
.L_x_288:
[----:B------:R-:W-:Y:S05]  /*10b00*/  BSYNC.RECONVERGENT B0 ;  /* 0x0000000000007941 */ /* 0x000fea0003800200 */
.L_x_287:
[----:B------:R-:W-:Y:S01]  /*10b10*/  UISETP.NE.AND UP0, UPT, UR40, 0x4, UPT ;  /* 0x000000042800788c */ /* 0x000fe2000bf05270 */
[----:B------:R-:W-:Y:S01]  /*10b20*/  BAR.SYNC.DEFER_BLOCKING 0x1, 0x80 ;  /* 0x0042000000007b1d */ /* 0x000fe20000010000 */
[----:B------:R-:W-:Y:S02]  /*10b30*/  SHF.L.U32 R3, R142, 0x1f, RZ ;  /* 0x0000001f8e037819 */ /* 0x000fe400000006ff */
[----:B------:R-:W-:Y:S01]  /*10b40*/  USEL UR5, UR40, URZ, UP0 ;  /* 0x000000ff28057287 */ /* 0x000fe20008000000 */
[----:B------:R-:W-:Y:S02]  /*10b50*/  FSETP.NEU.AND P1, PT, R89, RZ, PT ;  /* 0x000000ff5900720b */ /* 0x000fe40003f2d000 */
[----:B------:R-:W-:Y:S01]  /*10b60*/  ISETP.GE.AND P0, PT, R124, 0x1, PT ;  /* 0x000000017c00780c */ /* 0x000fe20003f06270 */
[----:B------:R-:W-:Y:S02]  /*10b70*/  ULEA UR4, UR5, UR43, 0x3 ;  /* 0x0000002b05047291 */ /* 0x000fe4000f8e18ff */
[----:B------:R-:W-:Y:S02]  /*10b80*/  UIADD3 UR5, UPT, UPT, UR5, 0x1, URZ ;  /* 0x0000000105057890 */ /* 0x000fe4000fffe0ff */
[----:B------:R-:W-:Y:S02]  /*10b90*/  UIADD3 UR4, UPT, UPT, UR4, 0x60, URZ ;  /* 0x0000006004047890 */ /* 0x000fe4000fffe0ff */
[----:B------:R-:W-:Y:S02]  /*10ba0*/  UISETP.NE.AND UP0, UPT, UR5, 0x4, UPT ;  /* 0x000000040500788c */ /* 0x000fe4000bf05270 */
[----:B------:R-:W-:Y:S02]  /*10bb0*/  UPRMT UR4, UR52, 0x654, UR4 ;  /* 0x0000065434047896 */ /* 0x000fe40008000004 */
[----:B------:R-:W-:Y:S07]  /*10bc0*/  USEL UR53, UR5, URZ, UP0 ;  /* 0x000000ff05357287 */ /* 0x000fee0008000000 */
[----:B------:R-:W-:Y:S01]  /*10bd0*/  SYNCS.ARRIVE.TRANS64.RED.A1T0 RZ, [UR4], RZ ;  /* 0x000000ffffff79a7 */ /* 0x000fe20008100404 */
[----:B------:R-:W-:Y:S01]  /*10be0*/  BSSY B0, `(.L_x_289) ;  /* 0x0000005000007945 */ /* 0x000fe20003800000 */
[----:B------:R-:W2:Y:S03]  /*10bf0*/  SYNCS.PHASECHK.TRANS64.TRYWAIT P2, [UR43+0x58], R3 ;  /* 0x00005803ff0075a7 */ /* 0x000ea6000804112b */
[----:B--2---:R-:W-:Y:S05]  /*10c00*/  @P2 BRA `(.L_x_290) ;  /* 0x0000000000082947 */ /* 0x004fea0003800000 */
[----:B------:R-:W2:Y:S02]  /*10c10*/  SYNCS.PHASECHK.TRANS64.TRYWAIT P2, [UR43+0x58], R3 ;  /* 0x00005803ff0075a7 */ /* 0x000ea4000804112b */
[----:B--2---:R-:W-:Y:S05]  /*10c20*/  @!P2 BRA `(.L_x_291) ;  /* 0x0000005400c8a947 */ /* 0x004fea0003800000 */
.L_x_290:
[----:B------:R-:W-:Y:S05]  /*10c30*/  BSYNC B0 ;  /* 0x0000000000007941 */ /* 0x000fea0003800000 */
.L_x_289:
[----:B------:R-:W-:Y:S05]  /*10c40*/  @P1 WARPSYNC.ALL ;  /* 0x0000000000001948 */ /* 0x000fea0003800000 */
        /* <DEDUP_REMOVED lines=14> */
[----:B-1----:R-:W-:Y:S02]  /*10d30*/  CS2R R34, SRZ ;  /* 0x0000000000227805 */ /* 0x002fe4000001ff00 */
        /* <DEDUP_REMOVED lines=36> */
[----:B------:R-:W5:Y:S01]  /*10f80*/  LDCU.64 UR6, c[0x4][0xe8] ;  /* 0x01001d00ff0677ac */ /* 0x000f620008000a00 */
[----:B------:R-:W1:Y:S01]  /*10f90*/  LDC.64 R2, c[0x4][R3] ;  /* 0x0100000003027b82 */ /* 0x000e620000000a00 */
[----:B------:R-:W3:Y:S01]  /*10fa0*/  LDCU.64 UR4, c[0x4][0x58] ;  /* 0x01000b00ff0477ac */ /* 0x000ee20008000a00 */
[----:B--2---:R-:W-:Y:S01]  /*10fb0*/  MOV R5, UR9 ;  /* 0x0000000900057c02 */ /* 0x004fe20008000f00 */
[----:B------:R-:W-:Y:S01]  /*10fc0*/  IMAD.U32 R4, RZ, RZ, UR8 ;  /* 0x00000008ff047e24 */ /* 0x000fe2000f8e00ff */
[----:B-----5:R-:W-:Y:S01]  /*10fd0*/  MOV R7, UR7 ;  /* 0x0000000700077c02 */ /* 0x020fe20008000f00 */
[----:B------:R-:W-:Y:S01]  /*10fe0*/  IMAD.U32 R6, RZ, RZ, UR6 ;  /* 0x00000006ff067e24 */ /* 0x000fe2000f8e00ff */
[----:B---3--:R-:W-:Y:S01]  /*10ff0*/  MOV R11, UR5 ;  /* 0x00000005000b7c02 */ /* 0x008fe20008000f00 */
[----:B------:R-:W-:Y:S02]  /*11000*/  IMAD.U32 R10, RZ, RZ, UR4 ;  /* 0x00000004ff0a7e24 */ /* 0x000fe4000f8e00ff */
[----:B------:R-:W-:Y:S07]  /*11010*/  LEPC R20, `(.L_x_293) ;  /* 0x000000001014794e */ /* 0x000fee0000000000 */
[----:B-1--4-:R-:W-:Y:S05]  /*11020*/  CALL.ABS.NOINC R2 ;  /* 0x0000000002007343 */ /* 0x012fea0003c00000 */
.L_x_293:
        /* <DEDUP_REMOVED lines=23> */
.L_x_294:
[----:B------:R-:W-:Y:S05]  /*111a0*/  WARPSYNC.ALL ;  /* 0x0000000000007948 */ /* 0x000fea0003800000 */
[----:B------:R-:W-:Y:S11]  /*111b0*/  R2UR UR4, R95 ;  /* 0x000000005f0472ca */ /* 0x000ff600000e0000 */
[----:B------:R-:W-:Y:S02]  /*111c0*/  @!UPT UIADD3 URZ, UPT, UPT, URZ, URZ, URZ ;  /* 0x000000fffffff290 */ /* 0x000fe4000fffe0ff */
[----:B------:R-:W2:Y:S02]  /*111d0*/  LDTM.16dp256bit.x8 R56, tmem[UR4+0x1000c0] ;  /* 0x1000c004003879ee */ /* 0x000ea400081a0000 */
[----:B--2---:R-:W-:Y:S01]  /*111e0*/  NOP ;  /* 0x0000000000007918 */ /* 0x004fe20000000000 */
.L_x_292:
[----:B------:R-:W-:Y:S01]  /*111f0*/  HADD2.F32 R90, -RZ, R103.H1_H1 ;  /* 0x30000067ff5a7230 */ /* 0x000fe20000004100 */
[----:B------:R-:W-:Y:S01]  /*11200*/  ISETP.GE.AND P0, PT, R124, 0x1, PT ;  /* 0x000000017c00780c */ /* 0x000fe20003f06270 */
[-C--:B------:R-:W-:Y:S01]  /*11210*/  FMUL R22, R44, R88.reuse ;  /* 0x000000582c167220 */ /* 0x080fe20000400000 */
[-C--:B------:R-:W-:Y:S01]  /*11220*/  FMUL R0, R24, R88.reuse ;  /* 0x0000005818007220 */ /* 0x080fe20000400000 */
[-C--:B------:R-:W-:Y:S01]  /*11230*/  FMUL R23, R45, R88.reuse ;  /* 0x000000582d177220 */ /* 0x080fe20000400000 */
[----:B------:R-:W-:Y:S02]  /*11240*/  HADD2.F32 R91, -RZ, R96.H0_H0 ;  /* 0x20000060ff5b7230 */ /* 0x000fe40000004100 */
[-C--:B------:R-:W-:Y:S01]  /*11250*/  FMUL R44, R66, R88.reuse ;  /* 0x00000058422c7220 */ /* 0x080fe20000400000 */
[-C--:B------:R-:W-:Y:S01]  /*11260*/  FMUL R2, R25, R88.reuse ;  /* 0x0000005819027220 */ /* 0x080fe20000400000 */
[--C-:B------:R-:W-:Y:S02]  /*11270*/  HADD2.F32 R66, -RZ, R116.reuse.H0_H0 ;  /* 0x20000074ff427230 */ /* 0x100fe40000004100 */
[-C--:B------:R-:W-:Y:S01]  /*11280*/  FMUL R24, R46, R88.reuse ;  /* 0x000000582e187220 */ /* 0x080fe20000400000 */
[-C--:B------:R-:W-:Y:S01]  /*11290*/  FMUL R45, R67, R88.reuse ;  /* 0x00000058432d7220 */ /* 0x080fe20000400000 */
[----:B------:R-:W-:Y:S02]  /*112a0*/  HADD2.F32 R67, -RZ, R116.H1_H1 ;  /* 0x30000074ff437230 */ /* 0x000fe40000004100 */
[----:B------:R-:W-:Y:S01]  /*112b0*/  FMUL R3, R26, R88 ;  /* 0x000000581a037220 */ /* 0x000fe20000400000 */
[C---:B------:R-:W-:Y:S01]  /*112c0*/  FFMA R0, R89.reuse, R66, R0 ;  /* 0x0000004259007223 */ /* 0x040fe20000000000 */
[----:B------:R-:W-:Y:S01]  /*112d0*/  HADD2.F32 R92, -RZ, R96.H1_H1 ;  /* 0x30000060ff5c7230 */ /* 0x000fe20000004100 */
[----:B------:R-:W-:Y:S05]  /*112e0*/  @P0 WARPSYNC.ALL ;  /* 0x0000000000000948 */ /* 0x000fea0003800000 */
[----:B------:R-:W-:Y:S01]  /*112f0*/  @P0 NOP ;  /* 0x0000000000000918 */ /* 0x000fe20000000000 */
[----:B------:R-:W-:Y:S01]  /*11300*/  FFMA R2, R89, R67, R2 ;  /* 0x0000004359027223 */ /* 0x000fe20000000002 */
[----:B------:R-:W-:Y:S01]  /*11310*/  @P0 IADD3 R149, PT, PT, R149, 0x120, RZ ;  /* 0x0000012095950810 */ /* 0x000fe20007ffe0ff */
[-C--:B------:R-:W-:Y:S01]  /*11320*/  FMUL R25, R47, R88.reuse ;  /* 0x000000582f197220 */ /* 0x080fe20000400000 */
[----:B------:R-:W-:Y:S02]  /*11330*/  HADD2.F32 R93, -RZ, R97.H0_H0 ;  /* 0x20000061ff5d7230 */ /* 0x000fe40000004100 */
[-C--:B------:R-:W-:Y:S01]  /*11340*/  FMUL R46, R68, R88.reuse ;  /* 0x00000058442e7220 */ /* 0x080fe20000400000 */
[----:B------:R-:W-:Y:S01]  /*11350*/  @P0 LOP3.LUT R149, R149, 0xfefffff8, RZ, 0xc0, !PT ;  /* 0xfefffff895950812 */ /* 0x000fe200078ec0ff */
[----:B------:R-:W-:Y:S02]  /*11360*/  HADD2.F32 R68, -RZ, R117.H0_H0 ;  /* 0x20000075ff447230 */ /* 0x000fe40000004100 */
[-C--:B------:R-:W-:Y:S01]  /*11370*/  FMUL R4, R27, R88.reuse ;  /* 0x000000581b047220 */ /* 0x080fe20000400000 */
[----:B------:R-:W-:Y:S01]  /*11380*/  FMUL R26, R48, R88 ;  /* 0x00000058301a7220 */ /* 0x000fe20000400000 */
[----:B------:R2:W-:Y:S06]  /*11390*/  @P0 SYNCS.ARRIVE.TRANS64.RED.A1T0 RZ, [R149+URZ], RZ ;  /* 0x000000ff95ff09a7 */ /* 0x0005ec00081004ff */
[----:B------:R-:W-:Y:S05]  /*113a0*/  WARPSYNC.ALL ;  /* 0x0000000000007948 */ /* 0x000fea0003800000 */
[----:B------:R-:W-:Y:S01]  /*113b0*/  FFMA R3, R89, R68, R3 ;  /* 0x0000004459037223 */ /* 0x000fe20000000003 */
[----:B------:R-:W-:Y:S01]  /*113c0*/  HADD2.F32 R94, -RZ, R97.H1_H1 ;  /* 0x30000061ff5e7230 */ /* 0x000fe20000004100 */
[----:B------:R-:W-:Y:S01]  /*113d0*/  F2FP.F16.F32.PACK_AB R68, R2, R0 ;  /* 0x000000000244723e */ /* 0x000fe200000000ff */
[-C--:B------:R-:W-:Y:S01]  /*113e0*/  FMUL R47, R69, R88.reuse ;  /* 0x00000058452f7220 */ /* 0x080fe20000400000 */
[----:B------:R-:W-:Y:S02]  /*113f0*/  HADD2.F32 R69, -RZ, R117.H1_H1 ;  /* 0x30000075ff457230 */ /* 0x000fe40000004100 */
[-C--:B------:R-:W-:Y:S01]  /*11400*/  FMUL R5, R28, R88.reuse ;  /* 0x000000581c057220 */ /* 0x080fe20000400000 */
[-C--:B------:R-:W-:Y:S01]  /*11410*/  FMUL R27, R49, R88.reuse ;  /* 0x00000058311b7220 */ /* 0x080fe20000400000 */
[----:B------:R-:W-:Y:S01]  /*11420*/  FMUL R48, R70, R88 ;  /* 0x0000005846307220 */ /* 0x000fe20000400000 */
[----:B------:R-:W-:-:S02]  /*11430*/  HADD2.F32 R70, -RZ, R118.H0_H0 ;  /* 0x20000076ff467230 */ /* 0x000fc40000004100 */
[----:B------:R-:W-:Y:S01]  /*11440*/  FFMA R4, R89, R69, R4 ;  /* 0x0000004559047223 */ /* 0x000fe20000000004 */
[-C--:B------:R-:W-:Y:S01]  /*11450*/  FMUL R6, R29, R88.reuse ;  /* 0x000000581d067220 */ /* 0x080fe20000400000 */
[--C-:B------:R-:W-:Y:S02]  /*11460*/  HADD2.F32 R95, -RZ, R98.reuse.H0_H0 ;  /* 0x20000062ff5f7230 */ /* 0x100fe40000004100 */
[----:B------:R-:W-:Y:S01]  /*11470*/  FMUL R28, R50, R88 ;  /* 0x00000058321c7220 */ /* 0x000fe20000400000 */
        /* <DEDUP_REMOVED lines=17> */
[----:B------:R-:W-:Y:S01]  /*11590*/  FMUL R9, R32, R88 ;  /* 0x0000005820097220 */ /* 0x000fe20000400000 */
[----:B------:R-:W-:-:S02]  /*115a0*/  HADD2.F32 R73, -RZ, R119.H1_H1 ;  /* 0x30000077ff497230 */ /* 0x000fc40000004100 */
[-C--:B------:R-:W-:Y:S01]  /*115b0*/  FMUL R31, R53, R88.reuse ;  /* 0x00000058351f7220 */ /* 0x080fe20000400000 */
[-C--:B------:R-:W-:Y:S01]  /*115c0*/  FMUL R52, R74, R88.reuse ;  /* 0x000000584a347220 */ /* 0x080fe20000400000 */
[----:B------:R-:W-:Y:S02]  /*115d0*/  HADD2.F32 R74, -RZ, R108.H0_H0 ;  /* 0x2000006cff4a7230 */ /* 0x000fe40000004100 */
[-C--:B------:R-:W-:Y:S01]  /*115e0*/  FMUL R10, R33, R88.reuse ;  /* 0x00000058210a7220 */ /* 0x080fe20000400000 */
[C---:B------:R-:W-:Y:S01]  /*115f0*/  FFMA R8, R89.reuse, R73, R8 ;  /* 0x0000004959087223 */ /* 0x040fe20000000008 */
[----:B-1----:R-:W-:Y:S02]  /*11600*/  HADD2.F32 R99, -RZ, R104.H0_H0 ;  /* 0x20000068ff637230 */ /* 0x002fe40000004100 */
        /* <DEDUP_REMOVED lines=8> */
[----:B------:R-:W-:Y:S01]  /*11690*/  STSM.16.MT88.4 [R148+0xd000], R68 ;  /* 0x00d0004494007844 */ /* 0x000fe20000004200 */
[-C--:B------:R-:W-:Y:S01]  /*116a0*/  FMUL R54, R76, R88.reuse ;  /* 0x000000584c367220 */ /* 0x080fe20000400000 */
[--C-:B------:R-:W-:Y:S02]  /*116b0*/  HADD2.F32 R76, -RZ, R109.reuse.H0_H0 ;  /* 0x2000006dff4c7230 */ /* 0x100fe40000004100 */
[----:B------:R-:W-:Y:S01]  /*116c0*/  FFMA R10, R89, R75, R10 ;  /* 0x0000004b590a7223 */ /* 0x000fe2000000000a */
[-C--:B------:R-:W-:Y:S01]  /*116d0*/  FMUL R11, R34, R88.reuse ;  /* 0x00000058220b7220 */ /* 0x080fe20000400000 */
[----:B------:R-:W-:Y:S02]  /*116e0*/  HADD2.F32 R108, -RZ, R112.H1_H1 ;  /* 0x30000070ff6c7230 */ /* 0x000fe40000004100 */
[-C--:B------:R-:W-:Y:S01]  /*116f0*/  FMUL R35, R57, R88.reuse ;  /* 0x0000005839237220 */ /* 0x080fe20000400000 */
[----:B------:R-:W-:Y:S01]  /*11700*/  FMUL R55, R77, R88 ;  /* 0x000000584d377220 */ /* 0x000fe20000400000 */
[----:B------:R-:W-:Y:S01]  /*11710*/  HADD2.F32 R77, -RZ, R109.H1_H1 ;  /* 0x3000006dff4d7230 */ /* 0x000fe20000004100 */
[----:B------:R-:W-:Y:S01]  /*11720*/  F2FP.F16.F32.PACK_AB R4, R10, R9 ;  /* 0x000000090a04723e */ /* 0x000fe200000000ff */
[----:B------:R-:W-:Y:S01]  /*11730*/  FFMA R11, R89, R76, R11 ;  /* 0x0000004c590b7223 */ /* 0x000fe2000000000b */
[----:B------:R-:W-:Y:S01]  /*11740*/  FMUL R15, R37, R88 ;  /* 0x00000058250f7220 */ /* 0x000fe20000400000 */
[----:B------:R-:W-:-:S02]  /*11750*/  HADD2.F32 R109, -RZ, R113.H0_H0 ;  /* 0x20000071ff6d7230 */ /* 0x000fc40000004100 */
[----:B------:R-:W-:Y:S01]  /*11760*/  FFMA R12, R89, R77, R12 ;  /* 0x0000004d590c7223 */ /* 0x000fe2000000000c */
[-C--:B------:R-:W-:Y:S01]  /*11770*/  FMUL R34, R56, R88.reuse ;  /* 0x0000005838227220 */ /* 0x080fe20000400000 */
[----:B------:R-:W-:Y:S02]  /*11780*/  HADD2.F32 R117, -RZ, R121.H0_H0 ;  /* 0x20000079ff757230 */ /* 0x000fe40000004100 */
[-C--:B------:R-:W-:Y:S01]  /*11790*/  FMUL R57, R79, R88.reuse ;  /* 0x000000584f397220 */ /* 0x080fe20000400000 */
[-C--:B------:R-:W-:Y:S01]  /*117a0*/  FMUL R14, R36, R88.reuse ;  /* 0x00000058240e7220 */ /* 0x080fe20000400000 */
[--C-:B------:R-:W-:Y:S01]  /*117b0*/  HADD2.F32 R79, -RZ, R110.reuse.H0_H0 ;  /* 0x2000006eff4f7230 */ /* 0x100fe20000004100 */
[----:B------:R-:W-:Y:S01]  /*117c0*/  F2FP.F16.F32.PACK_AB R5, R12, R11 ;  /* 0x0000000b0c05723e */ /* 0x000fe200000000ff */
[-C--:B------:R-:W-:Y:S01]  /*117d0*/  FMUL R37, R59, R88.reuse ;  /* 0x000000583b257220 */ /* 0x080fe20000400000 */
[----:B------:R-:W-:Y:S01]  /*117e0*/  FMUL R56, R78, R88 ;  /* 0x000000584e387220 */ /* 0x000fe20000400000 */
[----:B------:R-:W-:-:S02]  /*117f0*/  HADD2.F32 R78, -RZ, R110.H1_H1 ;  /* 0x3000006eff4e7230 */ /* 0x000fc40000004100 */
[C---:B------:R-:W-:Y:S01]  /*11800*/  FFMA R14, R89.reuse, R79, R14 ;  /* 0x0000004f590e7223 */ /* 0x040fe2000000000e */
[-C--:B------:R-:W-:Y:S01]  /*11810*/  FMUL R16, R38, R88.reuse ;  /* 0x0000005826107220 */ /* 0x080fe20000400000 */
[----:B------:R-:W-:Y:S02]  /*11820*/  HADD2.F32 R110, -RZ, R113.H1_H1 ;  /* 0x30000071ff6e7230 */ /* 0x000fe40000004100 */
[----:B------:R-:W-:Y:S01]  /*11830*/  FMUL R36, R58, R88 ;  /* 0x000000583a247220 */ /* 0x000fe20000400000 */
[----:B------:R-:W-:Y:S01]  /*11840*/  FFMA R15, R89, R78, R15 ;  /* 0x0000004e590f7223 */ /* 0x000fe2000000000f */
[----:B------:R-:W-:Y:S02]  /*11850*/  HADD2.F32 R113, -RZ, R115.H0_H0 ;  /* 0x20000073ff717230 */ /* 0x000fe40000004100 */
[-C--:B------:R-:W-:Y:S01]  /*11860*/  FMUL R59, R81, R88.reuse ;  /* 0x00000058513b7220 */ /* 0x080fe20000400000 */
[----:B------:R-:W-:Y:S01]  /*11870*/  FMUL R18, R40, R88 ;  /* 0x0000005828127220 */ /* 0x000fe20000400000 */
[--C-:B------:R-:W-:Y:S01]  /*11880*/  HADD2.F32 R81, -RZ, R111.reuse.H0_H0 ;  /* 0x2000006fff517230 */ /* 0x100fe20000004100 */
[----:B------:R-:W-:Y:S01]  /*11890*/  F2FP.F16.F32.PACK_AB R6, R15, R14 ;  /* 0x0000000e0f06723e */ /* 0x000fe200000000ff */
[-C--:B------:R-:W-:Y:S01]  /*118a0*/  FMUL R38, R60, R88.reuse ;  /* 0x000000583c267220 */ /* 0x080fe20000400000 */
[----:B------:R-:W-:Y:S01]  /*118b0*/  FMUL R58, R80, R88 ;  /* 0x00000058503a7220 */ /* 0x000fe20000400000 */
[----:B------:R-:W-:-:S02]  /*118c0*/  HADD2.F32 R80, -RZ, R111.H1_H1 ;  /* 0x3000006fff507230 */ /* 0x000fc40000004100 */
[----:B------:R-:W-:Y:S01]  /*118d0*/  FFMA R16, R89, R81, R16 ;  /* 0x0000005159107223 */ /* 0x000fe20000000010 */
[-C--:B------:R-:W-:Y:S01]  /*118e0*/  FMUL R17, R39, R88.reuse ;  /* 0x0000005827117220 */ /* 0x080fe20000400000 */
[----:B------:R-:W-:Y:S02]  /*118f0*/  HADD2.F32 R111, -RZ, R114.H0_H0 ;  /* 0x20000072ff6f7230 */ /* 0x000fe40000004100 */
[-C--:B------:R-:W-:Y:S01]  /*11900*/  FMUL R40, R62, R88.reuse ;  /* 0x000000583e287220 */ /* 0x080fe20000400000 */
[----:B------:R-:W-:Y:S01]  /*11910*/  FMUL R60, R82, R88 ;  /* 0x00000058523c7220 */ /* 0x000fe20000400000 */
[----:B------:R-:W-:Y:S02]  /*11920*/  HADD2.F32 R82, -RZ, R100.H0_H0 ;  /* 0x20000064ff527230 */ /* 0x000fe40000004100 */
[----:B------:R-:W-:Y:S01]  /*11930*/  FFMA R17, R89, R80, R17 ;  /* 0x0000005059117223 */ /* 0x000fe20000000011 */
[----:B------:R-:W-:Y:S01]  /*11940*/  FMUL R20, R42, R88 ;  /* 0x000000582a147220 */ /* 0x000fe20000400000 */
[----:B------:R-:W-:-:S02]  /*11950*/  HADD2.F32 R118, -RZ, R121.H1_H1 ;  /* 0x30000079ff767230 */ /* 0x000fc40000004100 */
[----:B------:R-:W-:Y:S01]  /*11960*/  FMUL R39, R61, R88 ;  /* 0x000000583d277220 */ /* 0x000fe20000400000 */
[----:B------:R-:W-:Y:S01]  /*11970*/  FFMA R18, R89, R82, R18 ;  /* 0x0000005259127223 */ /* 0x000fe20000000012 */
[----:B------:R-:W-:Y:S01]  /*11980*/  F2FP.F16.F32.PACK_AB R7, R17, R16 ;  /* 0x000000101107723e */ /* 0x000fe200000000ff */
[----:B------:R-:W-:Y:S02]  /*11990*/  HADD2.F32 R119, -RZ, R122.H0_H0 ;  /* 0x2000007aff777230 */ /* 0x000fe40000004100 */
[-C--:B------:R-:W-:Y:S01]  /*119a0*/  FMUL R62, R84, R88.reuse ;  /* 0x00000058543e7220 */ /* 0x080fe20000400000 */
[-C--:B------:R-:W-:Y:S01]  /*119b0*/  FMUL R19, R41, R88.reuse ;  /* 0x0000005829137220 */ /* 0x080fe20000400000 */
[----:B------:R-:W-:Y:S01]  /*119c0*/  ISETP.NE.AND P2, PT, R125, RZ, PT ;  /* 0x000000ff7d00720c */ /* 0x000fe20003f45270 */
[----:B------:R-:W-:Y:S01]  /*119d0*/  HADD2.F32 R84, -RZ, R100.H1_H1 ;  /* 0x30000064ff547230 */ /* 0x000fe20000004100 */
[----:B------:R1:W-:Y:S01]  /*119e0*/  STSM.16.MT88.4 [R148+0xd800], R4 ;  /* 0x00d8000494007844 */ /* 0x0003e20000004200 */
[-C--:B------:R-:W-:Y:S01]  /*119f0*/  FMUL R42, R64, R88.reuse ;  /* 0x00000058402a7220 */ /* 0x080fe20000400000 */
[----:B------:R-:W-:Y:S01]  /*11a00*/  FMUL R61, R83, R88 ;  /* 0x00000058533d7220 */ /* 0x000fe20000400000 */
[----:B------:R-:W-:Y:S01]  /*11a10*/  @P0 IADD3 R0, PT, PT, R141, 0x1, RZ ;  /* 0x000000018d000810 */ /* 0x000fe20007ffe0ff */
[----:B------:R-:W-:-:S02]  /*11a20*/  HADD2.F32 R83, -RZ, R101.H0_H0 ;  /* 0x20000065ff537230 */ /* 0x000fc40000004100 */
[----:B------:R-:W-:Y:S01]  /*11a30*/  FFMA R19, R89, R84, R19 ;  /* 0x0000005459137223 */ /* 0x000fe20000000013 */
[----:B------:R-:W-:Y:S01]  /*11a40*/  FMUL R21, R43, R88 ;  /* 0x000000582b157220 */ /* 0x000fe20000400000 */
[----:B------:R-:W-:Y:S01]  /*11a50*/  @P0 ISETP.NE.AND P1, PT, R0, 0x2, PT ;  /* 0x000000020000080c */ /* 0x000fe20003f25270 */
[----:B------:R-:W-:Y:S02]  /*11a60*/  HADD2.F32 R100, -RZ, R104.H1_H1 ;  /* 0x30000068ff647230 */ /* 0x000fe40000004100 */
[----:B------:R-:W-:Y:S01]  /*11a70*/  FFMA R20, R89, R83, R20 ;  /* 0x0000005359147223 */ /* 0x000fe20000000014 */
[----:B------:R-:W-:Y:S01]  /*11a80*/  F2FP.F16.F32.PACK_AB R8, R19, R18 ;  /* 0x000000121308723e */ /* 0x000fe200000000ff */
[-C--:B------:R-:W-:Y:S01]  /*11a90*/  FMUL R41, R63, R88.reuse ;  /* 0x000000583f297220 */ /* 0x080fe20000400000 */
[----:B------:R-:W-:Y:S02]  /*11aa0*/  HADD2.F32 R104, -RZ, R106.H1_H1 ;  /* 0x3000006aff687230 */ /* 0x000fe40000004100 */
[-C--:B------:R-:W-:Y:S01]  /*11ab0*/  FMUL R64, R86, R88.reuse ;  /* 0x0000005856407220 */ /* 0x080fe20000400000 */
[----:B------:R-:W-:Y:S01]  /*11ac0*/  FMUL R43, R65, R88 ;  /* 0x00000058412b7220 */ /* 0x000fe20000400000 */
[----:B------:R-:W-:Y:S01]  /*11ad0*/  @P0 SEL R2, RZ, 0x1, P1 ;  /* 0x00000001ff020807 */ /* 0x000fe20000800000 */
[----:B------:R-:W-:-:S02]  /*11ae0*/  HADD2.F32 R86, -RZ, R101.H1_H1 ;  /* 0x30000065ff567230 */ /* 0x000fc40000004100 */
[-C--:B------:R-:W-:Y:S01]  /*11af0*/  FMUL R63, R85, R88.reuse ;  /* 0x00000058553f7220 */ /* 0x080fe20000400000 */
[----:B------:R-:W-:Y:S01]  /*11b00*/  FMUL R65, R87, R88 ;  /* 0x0000005857417220 */ /* 0x000fe20000400000 */
[--C-:B------:R-:W-:Y:S01]  /*11b10*/  HADD2.F32 R85, -RZ, R102.reuse.H0_H0 ;  /* 0x20000066ff557230 */ /* 0x100fe20000004100 */
[----:B------:R-:W-:Y:S01]  /*11b20*/  BSSY.RECONVERGENT B0, `(.L_x_295) ;  /* 0x0000072000007945 */ /* 0x000fe20003800200 */
[----:B------:R-:W-:Y:S02]  /*11b30*/  HADD2.F32 R88, -RZ, R102.H1_H1 ;  /* 0x30000066ff587230 */ /* 0x000fe40000004100 */
[C---:B------:R-:W-:Y:S01]  /*11b40*/  FFMA R21, R89.reuse, R86, R21 ;  /* 0x0000005659157223 */ /* 0x040fe20000000015 */
[----:B------:R-:W-:Y:S02]  /*11b50*/  HADD2.F32 R87, -RZ, R103.H0_H0 ;  /* 0x20000067ff577230 */ /* 0x000fe40000004100 */
[----:B------:R-:W-:Y:S01]  /*11b60*/  FFMA R22, R89, R85, R22 ;  /* 0x0000005559167223 */ /* 0x000fe20000000016 */
[----:B------:R-:W-:-:S02]  /*11b70*/  HADD2.F32 R101, -RZ, R105.H0_H0 ;  /* 0x20000069ff657230 */ /* 0x000fc40000004100 */
[----:B------:R-:W-:Y:S01]  /*11b80*/  FFMA R23, R89, R88, R23 ;  /* 0x0000005859177223 */ /* 0x000fe20000000017 */
[----:B------:R-:W-:Y:S01]  /*11b90*/  F2FP.F16.F32.PACK_AB R9, R21, R20 ;  /* 0x000000141509723e */ /* 0x000fe200000000ff */
[C---:B------:R-:W-:Y:S01]  /*11ba0*/  FFMA R24, R89.reuse, R87, R24 ;  /* 0x0000005759187223 */ /* 0x040fe20000000018 */
[C---:B------:R-:W-:Y:S01]  /*11bb0*/  FFMA R25, R89.reuse, R90, R25 ;  /* 0x0000005a59197223 */ /* 0x040fe20000000019 */
[----:B------:R-:W-:Y:S01]  /*11bc0*/  FFMA R26, R89, R91, R26 ;  /* 0x0000005b591a7223 */ /* 0x000fe2000000001a */
[----:B------:R-:W-:Y:S01]  /*11bd0*/  F2FP.F16.F32.PACK_AB R10, R23, R22 ;  /* 0x00000016170a723e */ /* 0x000fe200000000ff */
        /* <DEDUP_REMOVED lines=9> */
[----:B------:R-:W-:Y:S01]  /*11c70*/  HADD2.F32 R102, -RZ, R105.H1_H1 ;  /* 0x30000069ff667230 */ /* 0x000fe20000004100 */
[----:B------:R5:W-:Y:S01]  /*11c80*/  STSM.16.MT88.4 [R148+0xe000], R8 ;  /* 0x00e0000894007844 */ /* 0x000be20000004200 */
[----:B------:R-:W-:Y:S01]  /*11c90*/  F2FP.F16.F32.PACK_AB R14, R31, R30 ;  /* 0x0000001e1f0e723e */ /* 0x000fe200000000ff */
[----:B------:R-:W-:-:S02]  /*11ca0*/  HADD2.F32 R103, -RZ, R106.H0_H0 ;  /* 0x2000006aff677230 */ /* 0x000fc40000004100 */
[C---:B------:R-:W-:Y:S01]  /*11cb0*/  FFMA R33, R89.reuse, R98, R33 ;  /* 0x0000006259217223 */ /* 0x040fe20000000021 */
[C---:B------:R-:W-:Y:S01]  /*11cc0*/  FFMA R34, R89.reuse, R99, R34 ;  /* 0x0000006359227223 */ /* 0x040fe20000000022 */
[C---:B------:R-:W-:Y:S01]  /*11cd0*/  FFMA R35, R89.reuse, R100, R35 ;  /* 0x0000006459237223 */ /* 0x040fe20000000023 */
[C---:B------:R-:W-:Y:S01]  /*11ce0*/  FFMA R36, R89.reuse, R101, R36 ;  /* 0x0000006559247223 */ /* 0x040fe20000000024 */
[----:B------:R-:W-:Y:S01]  /*11cf0*/  FFMA R37, R89, R102, R37 ;  /* 0x0000006659257223 */ /* 0x000fe20000000025 */
[----:B------:R-:W-:Y:S01]  /*11d00*/  F2FP.F16.F32.PACK_AB R15, R33, R32 ;  /* 0x00000020210f723e */ /* 0x000fe200000000ff */
[--C-:B------:R-:W-:Y:S01]  /*11d10*/  HADD2.F32 R105, -RZ, R107.reuse.H0_H0 ;  /* 0x2000006bff697230 */ /* 0x100fe20000004100 */
[----:B-1----:R-:W-:Y:S01]  /*11d20*/  F2FP.F16.F32.PACK_AB R4, R35, R34 ;  /* 0x000000222304723e */ /* 0x002fe200000000ff */
[----:B------:R-:W-:Y:S01]  /*11d30*/  FFMA R38, R89, R103, R38 ;  /* 0x0000006759267223 */ /* 0x000fe20000000026 */
[----:B------:R-:W-:Y:S01]  /*11d40*/  F2FP.F16.F32.PACK_AB R5, R37, R36 ;  /* 0x000000242505723e */ /* 0x000fe200000000ff */
[----:B------:R1:W-:Y:S01]  /*11d50*/  STSM.16.MT88.4 [R148+0xe800], R12 ;  /* 0x00e8000c94007844 */ /* 0x0003e20000004200 */
[----:B------:R-:W-:-:S02]  /*11d60*/  HADD2.F32 R106, -RZ, R107.H1_H1 ;  /* 0x3000006bff6a7230 */ /* 0x000fc40000004100 */
[C---:B------:R-:W-:Y:S01]  /*11d70*/  FFMA R39, R89.reuse, R104, R39 ;  /* 0x0000006859277223 */ /* 0x040fe20000000027 */
[----:B------:R-:W-:Y:S02]  /*11d80*/  HADD2.F32 R107, -RZ, R112.H0_H0 ;  /* 0x20000070ff6b7230 */ /* 0x000fe40000004100 */
[C---:B------:R-:W-:Y:S01]  /*11d90*/  FFMA R40, R89.reuse, R105, R40 ;  /* 0x0000006959287223 */ /* 0x040fe20000000028 */
[----:B------:R-:W-:Y:S02]  /*11da0*/  HADD2.F32 R112, -RZ, R114.H1_H1 ;  /* 0x30000072ff707230 */ /* 0x000fe40000004100 */
[C---:B------:R-:W-:Y:S01]  /*11db0*/  FFMA R41, R89.reuse, R106, R41 ;  /* 0x0000006a59297223 */ /* 0x040fe20000000029 */
[----:B------:R-:W-:Y:S02]  /*11dc0*/  HADD2.F32 R114, -RZ, R115.H1_H1 ;  /* 0x30000073ff727230 */ /* 0x000fe40000004100 */
[C---:B------:R-:W-:Y:S01]  /*11dd0*/  FFMA R42, R89.reuse, R107, R42 ;  /* 0x0000006b592a7223 */ /* 0x040fe2000000002a */
[C---:B------:R-:W-:Y:S01]  /*11de0*/  FFMA R43, R89.reuse, R108, R43 ;  /* 0x0000006c592b7223 */ /* 0x040fe2000000002b */
[C---:B------:R-:W-:Y:S01]  /*11df0*/  FFMA R44, R89.reuse, R109, R44 ;  /* 0x0000006d592c7223 */ /* 0x040fe2000000002c */
[----:B------:R-:W-:Y:S01]  /*11e00*/  FFMA R45, R89, R110, R45 ;  /* 0x0000006e592d7223 */ /* 0x000fe2000000002d */
[----:B------:R-:W-:-:S02]  /*11e10*/  HADD2.F32 R115, -RZ, R120.H0_H0 ;  /* 0x20000078ff737230 */ /* 0x000fc40000004100 */
[C---:B------:R-:W-:Y:S01]  /*11e20*/  FFMA R46, R89.reuse, R111, R46 ;  /* 0x0000006f592e7223 */ /* 0x040fe2000000002e */
[C---:B------:R-:W-:Y:S01]  /*11e30*/  FFMA R47, R89.reuse, R112, R47 ;  /* 0x00000070592f7223 */ /* 0x040fe2000000002f */
[C---:B------:R-:W-:Y:S01]  /*11e40*/  FFMA R48, R89.reuse, R113, R48 ;  /* 0x0000007159307223 */ /* 0x040fe20000000030 */
[C---:B------:R-:W-:Y:S01]  /*11e50*/  FFMA R49, R89.reuse, R114, R49 ;  /* 0x0000007259317223 */ /* 0x040fe20000000031 */
[C---:B------:R-:W-:Y:S01]  /*11e60*/  FFMA R50, R89.reuse, R115, R50 ;  /* 0x0000007359327223 */ /* 0x040fe20000000032 */
[----:B------:R-:W-:Y:S02]  /*11e70*/  HADD2.F32 R120, -RZ, R122.H1_H1 ;  /* 0x3000007aff787230 */ /* 0x000fe40000004100 */
[C---:B------:R-:W-:Y:S01]  /*11e80*/  FFMA R51, R89.reuse, R116, R51 ;  /* 0x0000007459337223 */ /* 0x040fe20000000033 */
[--C-:B------:R-:W-:Y:S02]  /*11e90*/  HADD2.F32 R121, -RZ, R123.reuse.H0_H0 ;  /* 0x2000007bff797230 */ /* 0x100fe40000004100 */
[----:B------:R-:W-:Y:S01]  /*11ea0*/  FFMA R52, R89, R117, R52 ;  /* 0x0000007559347223 */ /* 0x000fe20000000034 */
[----:B------:R-:W-:-:S02]  /*11eb0*/  HADD2.F32 R122, -RZ, R123.H1_H1 ;  /* 0x3000007bff7a7230 */ /* 0x000fc40000004100 */
[C---:B------:R-:W-:Y:S01]  /*11ec0*/  FFMA R53, R89.reuse, R118, R53 ;  /* 0x0000007659357223 */ /* 0x040fe20000000035 */
[--C-:B------:R-:W-:Y:S02]  /*11ed0*/  HADD2.F32 R67, -RZ, R128.reuse.H0_H0 ;  /* 0x20000080ff437230 */ /* 0x100fe40000004100 */
[C---:B------:R-:W-:Y:S01]  /*11ee0*/  FFMA R54, R89.reuse, R119, R54 ;  /* 0x0000007759367223 */ /* 0x040fe20000000036 */
[----:B------:R-:W-:Y:S02]  /*11ef0*/  HADD2.F32 R66, -RZ, R128.H1_H1 ;  /* 0x30000080ff427230 */ /* 0x000fe40000004100 */
[C---:B------:R-:W-:Y:S01]  /*11f00*/  FFMA R55, R89.reuse, R120, R55 ;  /* 0x0000007859377223 */ /* 0x040fe20000000037 */
[--C-:B------:R-:W-:Y:S02]  /*11f10*/  HADD2.F32 R123, -RZ, R129.reuse.H0_H0 ;  /* 0x20000081ff7b7230 */ /* 0x100fe40000004100 */
[----:B------:R-:W-:Y:S01]  /*11f20*/  FFMA R56, R89, R121, R56 ;  /* 0x0000007959387223 */ /* 0x000fe20000000038 */
[----:B------:R-:W-:-:S02]  /*11f30*/  HADD2.F32 R124, -RZ, R129.H1_H1 ;  /* 0x30000081ff7c7230 */ /* 0x000fc40000004100 */
[----:B------:R-:W-:Y:S01]  /*11f40*/  FFMA R57, R89, R122, R57 ;  /* 0x0000007a59397223 */ /* 0x000fe20000000039 */
[--C-:B------:R-:W-:Y:S01]  /*11f50*/  HADD2.F32 R125, -RZ, R130.reuse.H0_H0 ;  /* 0x20000082ff7d7230 */ /* 0x100fe20000004100 */
[----:B------:R-:W-:Y:S01]  /*11f60*/  F2FP.F16.F32.PACK_AB R6, R39, R38 ;  /* 0x000000262706723e */ /* 0x000fe200000000ff */
[----:B------:R-:W-:Y:S01]  /*11f70*/  FFMA R58, R89, R67, R58 ;  /* 0x00000043593a7223 */ /* 0x000fe2000000003a */
[----:B------:R-:W-:Y:S01]  /*11f80*/  F2FP.F16.F32.PACK_AB R7, R41, R40 ;  /* 0x000000282907723e */ /* 0x000fe200000000ff */
[----:B------:R-:W-:Y:S02]  /*11f90*/  HADD2.F32 R126, -RZ, R130.H1_H1 ;  /* 0x30000082ff7e7230 */ /* 0x000fe40000004100 */
[C---:B------:R-:W-:Y:S01]  /*11fa0*/  FFMA R59, R89.reuse, R66, R59 ;  /* 0x00000042593b7223 */ /* 0x040fe2000000003b */
[--C-:B------:R-:W-:Y:S02]  /*11fb0*/  HADD2.F32 R127, -RZ, R131.reuse.H0_H0 ;  /* 0x20000083ff7f7230 */ /* 0x100fe40000004100 */
[----:B------:R-:W-:Y:S01]  /*11fc0*/  FFMA R60, R89, R123, R60 ;  /* 0x0000007b593c7223 */ /* 0x000fe2000000003c */
[----:B------:R2:W-:Y:S01]  /*11fd0*/  STSM.16.MT88.4 [R150+0xc000], R4 ;  /* 0x00c0000496007844 */ /* 0x0005e20000004200 */
[----:B------:R-:W-:-:S02]  /*11fe0*/  HADD2.F32 R128, -RZ, R131.H1_H1 ;  /* 0x30000083ff807230 */ /* 0x000fc40000004100 */
[----:B------:R-:W-:Y:S01]  /*11ff0*/  FFMA R61, R89, R124, R61 ;  /* 0x0000007c593d7223 */ /* 0x000fe2000000003d */
[----:B-----5:R-:W-:Y:S01]  /*12000*/  F2FP.F16.F32.PACK_AB R8, R43, R42 ;  /* 0x0000002a2b08723e */ /* 0x020fe200000000ff */
[----:B------:R-:W-:Y:S01]  /*12010*/  FFMA R62, R89, R125, R62 ;  /* 0x0000007d593e7223 */ /* 0x000fe2000000003e */
[----:B------:R-:W-:Y:S01]  /*12020*/  F2FP.F16.F32.PACK_AB R9, R45, R44 ;  /* 0x0000002c2d09723e */ /* 0x000fe200000000ff */
[----:B------:R-:W-:Y:S01]  /*12030*/  FFMA R63, R89, R126, R63 ;  /* 0x0000007e593f7223 */ /* 0x000fe2000000003f */
[----:B------:R-:W-:Y:S01]  /*12040*/  F2FP.F16.F32.PACK_AB R10, R47, R46 ;  /* 0x0000002e2f0a723e */ /* 0x000fe200000000ff */
[----:B------:R-:W-:Y:S01]  /*12050*/  FFMA R64, R89, R127, R64 ;  /* 0x0000007f59407223 */ /* 0x000fe20000000040 */
[----:B------:R-:W-:Y:S01]  /*12060*/  F2FP.F16.F32.PACK_AB R11, R49, R48 ;  /* 0x00000030310b723e */ /* 0x000fe200000000ff */
[----:B------:R-:W-:Y:S01]  /*12070*/  FFMA R65, R89, R128, R65 ;  /* 0x0000008059417223 */ /* 0x000fe20000000041 */
[----:B-1----:R-:W-:Y:S02]  /*12080*/  F2FP.F16.F32.PACK_AB R12, R51, R50 ;  /* 0x00000032330c723e */ /* 0x002fe400000000ff */
[----:B------:R-:W-:Y:S01]  /*12090*/  F2FP.F16.F32.PACK_AB R13, R53, R52 ;  /* 0x00000034350d723e */ /* 0x000fe200000000ff */
[----:B------:R2:W-:Y:S01]  /*120a0*/  STSM.16.MT88.4 [R150+0xc800], R8 ;  /* 0x00c8000896007844 */ /* 0x0005e20000004200 */
[----:B------:R-:W-:-:S02]  /*120b0*/  F2FP.F16.F32.PACK_AB R14, R55, R54 ;  /* 0x00000036370e723e */ /* 0x000fc400000000ff */
[----:B------:R-:W-:Y:S02]  /*120c0*/  F2FP.F16.F32.PACK_AB R15, R57, R56 ;  /* 0x00000038390f723e */ /* 0x000fe400000000ff */
[----:B------:R-:W-:Y:S02]  /*120d0*/  F2FP.F16.F32.PACK_AB R16, R59, R58 ;  /* 0x0000003a3b10723e */ /* 0x000fe400000000ff */
[----:B------:R-:W-:Y:S01]  /*120e0*/  F2FP.F16.F32.PACK_AB R17, R61, R60 ;  /* 0x0000003c3d11723e */ /* 0x000fe200000000ff */
[----:B------:R2:W-:Y:S01]  /*120f0*/  STSM.16.MT88.4 [R150+0xd000], R12 ;  /* 0x00d0000c96007844 */ /* 0x0005e20000004200 */
[----:B------:R-:W-:Y:S02]  /*12100*/  F2FP.F16.F32.PACK_AB R18, R63, R62 ;  /* 0x0000003e3f12723e */ /* 0x000fe400000000ff */
[----:B------:R-:W-:-:S05]  /*12110*/  F2FP.F16.F32.PACK_AB R19, R65, R64 ;  /* 0x000000404113723e */ /* 0x000fca00000000ff */
[----:B------:R2:W-:Y:S01]  /*12120*/  STSM.16.MT88.4 [R150+0xd800], R16 ;  /* 0x00d8001096007844 */ /* 0x0005e20000004200 */
[----:B------:R-:W-:Y:S01]  /*12130*/  @!PT LDS RZ, [RZ] ;  /* 0x00000000fffff984 */ /* 0x000fe20000000800 */
[----:B------:R-:W-:Y:S01]  /*12140*/  @!PT LDS RZ, [RZ] ;  /* 0x00000000fffff984 */ /* 0x000fe20000000800 */
[----:B------:R-:W-:Y:S01]  /*12150*/  @!PT LDS RZ, [RZ] ;  /* 0x00000000fffff984 */ /* 0x000fe20000000800 */
[----:B------:R-:W-:Y:S01]  /*12160*/  @!PT LDS RZ, [RZ] ;  /* 0x00000000fffff984 */ /* 0x000fe20000000800 */
[----:B------:R1:W-:Y:S06]  /*12170*/  MEMBAR.ALL.CTA ;  /* 0x0000000000007992 */ /* 0x0003ec0000008000 */
        /* <DEDUP_REMOVED lines=10> */
[----:B------:R1:W-:Y:S02]  /*12220*/  UTMASTG.2D [UR4], [UR56] ;  /* 0x00000004380073b5 */ /* 0x0003e40008008000 */
[----:B-1----:R0:W-:Y:S02]  /*12230*/  UTMACMDFLUSH ;  /* 0x00000000000079b7 */ /* 0x0021e40000000000 */
.L_x_296:
[----:B------:R-:W-:Y:S05]  /*12240*/  BSYNC.RECONVERGENT B0 ;  /* 0x0000000000007941 */ /* 0x000fea0003800200 */
.L_x_295:
[----:B------:R-:W-:Y:S01]  /*12250*/  @P0 SEL R141, R0, RZ, P1 ;  /* 0x000000ff008d0207 */ /* 0x000fe20000800000 */
[----:B------:R-:W-:Y:S01]  /*12260*/  BSSY.RECONVERGENT B0, `(.L_x_297) ;  /* 0x0000004000007945 */ /* 0x000fe20003800200 */
[----:B------:R-:W-:Y:S03]  /*12270*/  @P0 LOP3.LUT R139, R139, R2, RZ, 0x3c, !PT ;  /* 0x000000028b8b0212 */ /* 0x000fe600078e3cff */
[----:B------:R-:W-:Y:S05]  /*12280*/  @!P2 BRA `(.L_x_298) ;  /* 0x000000000004a947 */ /* 0x000fea0003800000 */
[----:B------:R-:W-:Y:S04]  /*12290*/  DEPBAR.LE SB0, 0x1 ;  /* 0x000080400000791a */ /* 0x000fe80000000000 */
.L_x_298:
[----:B------:R-:W-:Y:S05]  /*122a0*/  BSYNC.RECONVERGENT B0 ;  /* 0x0000000000007941 */ /* 0x000fea0003800200 */
.L_x_297:
[----:B------:R-:W-:Y:S01]  /*122b0*/  UISETP.NE.AND UP1, UPT, UR54, -0x4, UPT ;  /* 0xfffffffc3600788c */ /* 0x000fe2000bf25270 */
[----:B------:R-:W-:Y:S01]  /*122c0*/  BAR.SYNC.DEFER_BLOCKING 0x1, 0x80 ;  /* 0x0042000000007b1d */ /* 0x000fe20000010000 */
[----:B------:R-:W-:Y:S01]  /*122d0*/  UISETP.NE.AND UP0, UPT, UR55, 0x8, UPT ;  /* 0x000000083700788c */ /* 0x000fe2000bf05270 */
[----:B----4-:R-:W-:Y:S01]  /*122e0*/  R2UR UR20, R137 ;  /* 0x00000000891472ca */ /* 0x010fe200000e0000 */
[----:B------:R-:W-:Y:S01]  /*122f0*/  UIADD3 UR54, UPT, UPT, UR54, 0x4, URZ ;  /* 0x0000000436367890 */ /* 0x000fe2000fffe0ff */
[----:B------:R-:W-:Y:S01]  /*12300*/  R2UR UR21, R136 ;  /* 0x00000000881572ca */ /* 0x000fe200000e0000 */
[----:B------:R-:W-:Y:S01]  /*12310*/  USEL UR6, URZ, 0x1, UP0 ;  /* 0x00000001ff067887 */ /* 0x000fe20008000000 */
[----:B------:R-:W-:Y:S01]  /*12320*/  PLOP3.LUT P0, PT, PT, PT, UP1, 0x80, 0x8 ;  /* 0x000000000008781c */ /* 0x000fe20003f0f018 */
[----:B------:R-:W-:Y:S01]  /*12330*/  USEL UR5, UR55, URZ, UP0 ;  /* 0x000000ff37057287 */ /* 0x000fe20008000000 */
[----:B------:R-:W-:Y:S01]  /*12340*/  PLOP3.LUT P2, PT, PT, PT, PT, 0x8, 0x80 ;  /* 0x000000000080781c */ /* 0x000fe20003f4e170 */
[----:B--2---:R-:W-:Y:S01]  /*12350*/  IMAD.MOV.U32 R16, RZ, RZ, R135 ;  /* 0x000000ffff107224 */ /* 0x004fe200078e0087 */
[----:B------:R-:W-:Y:S01]  /*12360*/  @UP1 ULEA UR4, UR53, UR43, 0x3 ;  /* 0x0000002b35041291 */ /* 0x000fe2000f8e18ff */
[----:B------:R-:W-:Y:S03]  /*12370*/  LOP3.LUT R138, R138, UR6, RZ, 0x3c, !PT ;  /* 0x000000068a8a7c12 */ /* 0x000fe6000f8e3cff */
[----:B------:R-:W-:Y:S04]  /*12380*/  @UP1 UIADD3 UR4, UPT, UPT, UR4, 0x60, URZ ;  /* 0x0000006004041890 */ /* 0x000fe8000fffe0ff */
[----:B------:R-:W-:Y:S09]  /*12390*/  @UP1 UPRMT UR4, UR52, 0x654, UR4 ;  /* 0x0000065434041896 */ /* 0x000ff20008000004 */
[----:B------:R-:W-:Y:S01]  /*123a0*/  @P0 SYNCS.ARRIVE.TRANS64.RED.A1T0 RZ, [UR4], RZ ;  /* 0x000000ffffff09a7 */ /* 0x000fe20008100404 */
[----:B------:R-:W-:Y:S01]  /*123b0*/  @UP1 UIADD3 UR4, UPT, UPT, UR53, 0x1, URZ ;  /* 0x0000000135041890 */ /* 0x000fe2000fffe0ff */
[----:B------:R-:W-:Y:S03]  /*123c0*/  ISETP.NE.AND P0, PT, R134, RZ, PT ;  /* 0x000000ff8600720c */ /* 0x000fe60003f05270 */
[----:B------:R-:W-:Y:S04]  /*123d0*/  @UP1 UISETP.NE.AND UP0, UPT, UR4, 0x4, UPT ;  /* 0x000000040400188c */ /* 0x000fe8000bf05270 */
[----:B------:R-:W-:Y:S06]  /*123e0*/  @UP1 USEL UR53, UR4, URZ, UP0 ;  /* 0x000000ff04351287 */ /* 0x000fec0008000000 */
[----:B------:R-:W-:Y:S06]  /*123f0*/  @P0 BRA `(.L_x_299) ;  /* 0xffffff9400540947 */ /* 0x000fec000383ffff */
[----:B------:R-:W-:Y:S01]  /*12400*/  ULEA UR4, UR53, UR43, 0x3 ;  /* 0x0000002b35047291 */ /* 0x000fe2000f8e18ff */
[----:B------:R-:W-:-:S04]  /*12410*/  DEPBAR.LE SB0, 0x0 ;  /* 0x000080000000791a */ /* 0x000fc80000000000 */
[----:B------:R-:W-:-:S04]  /*12420*/  UIADD3 UR4, UPT, UPT, UR4, 0x60, URZ ;  /* 0x0000006004047890 */ /* 0x000fc8000fffe0ff */
[----:B------:R-:W-:-:S09]  /*12430*/  UPRMT UR4, UR52, 0x654, UR4 ;  /* 0x0000065434047896 */ /* 0x000fd20008000004 */
[----:B------:R-:W-:Y:S01]  /*12440*/  SYNCS.ARRIVE.TRANS64.RED.A1T0 RZ, [UR4], RZ ;  /* 0x000000ffffff79a7 */ /* 0x000fe20008100404 */
[----:B------:R-:W-:Y:S05]  /*12450*/  EXIT ;  /* 0x000000000000794d */ /* 0x000fea0003800000 */
.L_x_243:
[----:B------:R-:W-:-:S08]  /*12460*/  NOP ;  /* 0x0000000000007918 */ /* 0x000fd00000000000 */
[----:B-----5:R-:W-:-:S00]  /*12470*/  USETMAXREG.DEALLOC.CTAPOOL 0x88 ;  /* 0x00000088000079c8 */ /* 0x020fc000080e0500 */
[----:B------:R-:W-:Y:S05]  /*12480*/  EXIT ;  /* 0x000000000000794d */ /* 0x000fea0003800000 */
.L_x_782:
[----:B------:R-:W-:-:S08]  /*12490*/  NOP ;  /* 0x0000000000007918 */ /* 0x000fd00000000000 */
[----:B-----5:R-:W1:-:S00]  /*124a0*/  USETMAXREG.DEALLOC.CTAPOOL 0x88 ;  /* 0x00000088000079c8 */ /* 0x020e4000080e0500 */
[----:B-1----:R-:W1:Y:S06]  /*124b0*/  SHFL.IDX PT, R132, R132, RZ, 0x1f ;  /* 0x00001fff84847589 */ /* 0x002e6c00000e0000 */
[----:B------:R-:W2:Y:S01]  /*124c0*/  LDC.64 R8, c[0x0][0x900] ;  /* 0x00024000ff087b82 */ /* 0x000ea20000000a00 */
[----:B------:R-:W-:Y:S01]  /*124d0*/  ELECT P0, URZ, PT ;  /* 0x0000000000ff782f */ /* 0x000fe20003800000 */
[----:B------:R-:W-:Y:S01]  /*124e0*/  BSSY.RECONVERGENT B0, `(.L_x_300) ;  /* 0x000003c000007945 */ /* 0x000fe20003800200 */
[----:B------:R-:W-:Y:S02]  /*124f0*/  UMOV UR4, 0x400 ;  /* 0x0000040000047882 */ /* 0x000fe40000000000 */
[----:B------:R-:W-:-:S03]  /*12500*/  ULEA UR4, UR5, UR4, 0x18 ;  /* 0x0000000405047291 */ /* 0x000fc6000f8ec0ff */
[----:B------:R-:W3:Y:S08]  /*12510*/  LDC.64 R10, c[0x0][0x908] ;  /* 0x00024200ff0a7b82 */ /* 0x000ef00000000a00 */
[----:B------:R-:W4:Y:S01]  /*12520*/  LDC.64 R4, c[0x0][0x910] ;  /* 0x00024400ff047b82 */ /* 0x000f220000000a00 */
[----:B-1----:R-:W-:-:S07]  /*12530*/  R2UR UR7, R132 ;  /* 0x00000000840772ca */ /* 0x002fce00000e0000 */
[----:B------:R-:W1:Y:S06]  /*12540*/  LDC.64 R6, c[0x0][0x918] ;  /* 0x00024600ff067b82 */ /* 0x000e6c0000000a00 */
[----:B------:R-:W-:Y:S02]  /*12550*/  USHF.R.U32.HI UR6, URZ, 0x3, UR7 ;  /* 0x00000003ff067899 */ /* 0x000fe40008011607 */
[----:B------:R-:W-:Y:S02]  /*12560*/  ULEA UR21, UR7, UR4, 0x9 ;  /* 0x0000000407157291 */ /* 0x000fe4000f8e48ff */
[----:B------:R-:W-:-:S06]  /*12570*/  ULOP3.LUT UR6, UR6, 0x1, URZ, 0xc0, !UPT ;  /* 0x0000000106067892 */ /* 0x000fcc000f8ec0ff */
[----:B------:R-:W-:Y:S01]  /*12580*/  IMAD.U32 R0, RZ, RZ, UR6 ;  /* 0x00000006ff007e24 */ /* 0x000fe2000f8e00ff */
[----:B------:R-:W-:Y:S06]  /*12590*/  @!P0 BRA `(.L_x_301) ;  /* 0x0000000000c08947 */ /* 0x000fec0003800000 */
[----:B------:R-:W5:Y:S08]  /*125a0*/  LDC.64 R20, c[0x0][R64+0x380] ;  /* 0x0000e00040147b82 */ /* 0x000f700000000a00 */
[----:B------:R-:W5:Y:S08]  /*125b0*/  LDC.64 R22, c[0x0][R64+0x388] ;  /* 0x0000e20040167b82 */ /* 0x000f700000000a00 */
[----:B------:R-:W2:Y:S08]  /*125c0*/  LDC.64 R16, c[0x0][R64+0x390] ;  /* 0x0000e40040107b82 */ /* 0x000eb00000000a00 */
[----:B------:R-:W2:Y:S08]  /*125d0*/  LDC.64 R18, c[0x0][R64+0x398] ;  /* 0x0000e60040127b82 */ /* 0x000eb00000000a00 */
[----:B------:R-:W3:Y:S01]  /*125e0*/  LDC.64 R12, c[0x0][R64+0x3a0] ;  /* 0x0000e800400c7b82 */ /* 0x000ee20000000a00 */
[----:B-----5:R5:W-:Y:S07]  /*125f0*/  STS.128 [UR21+-0x980], R20 ;  /* 0xfff68014ff007988 */ /* 0x020bee0008000c15 */
[----:B------:R-:W3:Y:S01]  /*12600*/  LDC.64 R14, c[0x0][R64+0x3a8] ;  /* 0x0000ea00400e7b82 */ /* 0x000ee20000000a00 */
[----:B--2---:R2:W-:Y:S07]  /*12610*/  STS.128 [UR21+-0x970], R16 ;  /* 0xfff69010ff007988 */ /* 0x0045ee0008000c15 */
[----:B------:R-:W4:Y:S08]  /*12620*/  LDC.64 R60, c[0x0][R64+0x3b0] ;  /* 0x0000ec00403c7b82 */ /* 0x000f300000000a00 */
[----:B------:R-:W4:Y:S01]  /*12630*/  LDC.64 R62, c[0x0][R64+0x3b8] ;  /* 0x0000ee00403e7b82 */ /* 0x000f220000000a00 */
[----:B---3--:R3:W-:Y:S07]  /*12640*/  STS.128 [UR21+-0x960], R12 ;  /* 0xfff6a00cff007988 */ /* 0x0087ee0008000c15 */
[----:B------:R-:W1:Y:S08]  /*12650*/  LDC.64 R56, c[0x0][R64+0x3c0] ;  /* 0x0000f00040387b82 */ /* 0x000e700000000a00 */
[----:B------:R-:W1:Y:S08]  /*12660*/  LDC.64 R58, c[0x0][R64+0x3c8] ;  /* 0x0000f200403a7b82 */ /* 0x000e700000000a00 */
[----:B------:R-:W5:Y:S01]  /*12670*/  LDC.64 R52, c[0x0][R64+0x3d0] ;  /* 0x0000f40040347b82 */ /* 0x000f620000000a00 */
[----:B----4-:R4:W-:Y:S07]  /*12680*/  STS.128 [UR21+-0x950], R60 ;  /* 0xfff6b03cff007988 */ /* 0x0109ee0008000c15 */
[----:B------:R-:W5:Y:S08]  /*12690*/  LDC.64 R54, c[0x0][R64+0x3d8] ;  /* 0x0000f60040367b82 */ /* 0x000f700000000a00 */
[----:B------:R-:W2:Y:S01]  /*126a0*/  LDC.64 R48, c[0x0][R64+0x3e0] ;  /* 0x0000f80040307b82 */ /* 0x000ea20000000a00 */
[----:B-1----:R4:W-:Y:S07]  /*126b0*/  STS.128 [UR21+-0x940], R56 ;  /* 0xfff6c038ff007988 */ /* 0x0029ee0008000c15 */
[----:B------:R-:W2:Y:S08]  /*126c0*/  LDC.64 R50, c[0x0][R64+0x3e8] ;  /* 0x0000fa0040327b82 */ /* 0x000eb00000000a00 */
[----:B------:R-:W1:Y:S01]  /*126d0*/  LDC.64 R44, c[0x0][R64+0x3f0] ;  /* 0x0000fc00402c7b82 */ /* 0x000e620000000a00 */
[----:B-----5:R4:W-:Y:S07]  /*126e0*/  STS.128 [UR21+-0x930], R52 ;  /* 0xfff6d034ff007988 */ /* 0x0209ee0008000c15 */
[----:B------:R-:W1:Y:S08]  /*126f0*/  LDC.64 R46, c[0x0][R64+0x3f8] ;  /* 0x0000fe00402e7b82 */ /* 0x000e700000000a00 */
[----:B------:R-:W5:Y:S01]  /*12700*/  LDC.64 R40, c[0x0][R2+0x380] ;  /* 0x0000e00002287b82 */ /* 0x000f620000000a00 */
[----:B--2---:R4:W-:Y:S07]  /*12710*/  STS.128 [UR21+-0x920], R48 ;  /* 0xfff6e030ff007988 */ /* 0x0049ee0008000c15 */
        /* <DEDUP_REMOVED lines=19> */
[----:B---3--:R-:W2:Y:S01]  /*12850*/  LDC.64 R12, c[0x0][R2+0x3f0] ;  /* 0x0000fc00020c7b82 */ /* 0x008ea20000000a00 */
[----:B-1----:R4:W-:Y:S07]  /*12860*/  STS.128 [UR21+-0x8b0], R20 ;  /* 0xfff75014ff007988 */ /* 0x0029ee0008000c15 */
[----:B------:R-:W2:Y:S01]  /*12870*/  LDC.64 R14, c[0x0][R2+0x3f8] ;  /* 0x0000fe00020e7b82 */ /* 0x000ea20000000a00 */
[----:B-----5:R4:W-:Y:S04]  /*12880*/  STS.128 [UR21+-0x8a0], R16 ;  /* 0xfff76010ff007988 */ /* 0x0209e80008000c15 */
[----:B--2---:R4:W-:Y:S02]  /*12890*/  STS.128 [UR21+-0x890], R12 ;  /* 0xfff7700cff007988 */ /* 0x0049e40008000c15 */
.L_x_301:
[----:B------:R-:W-:Y:S05]  /*128a0*/  BSYNC.RECONVERGENT B0 ;  /* 0x0000000000007941 */ /* 0x000fea0003800200 */
.L_x_300:
[----:B----4-:R-:W4:Y:S01]  /*128b0*/  LDC.64 R12, c[0x0][0x920] ;  /* 0x00024800ff0c7b82 */ /* 0x010f220000000a00 */
[----:B------:R-:W-:Y:S01]  /*128c0*/  ELECT P1, URZ, PT ;  /* 0x0000000000ff782f */ /* 0x000fe20003820000 */
[----:B------:R-:W-:-:S06]  /*128d0*/  NOP ;  /* 0x0000000000007918 */ /* 0x000fcc0000000000 */
[----:B------:R-:W4:Y:S01]  /*128e0*/  LDC.64 R14, c[0x0][0x928] ;  /* 0x00024a00ff0e7b82 */ /* 0x000f220000000a00 */
[----:B------:R-:W-:Y:S01]  /*128f0*/  ELECT P0, URZ, PT ;  /* 0x0000000000ff782f */ /* 0x000fe20003800000 */
[----:B------:R-:W5:Y:S04]  /*12900*/  LDCU UR20, c[0x0][0xc1c] ;  /* 0x00018380ff1477ac */ /* 0x000f680008000800 */
[----:B--23--:R-:W-:Y:S01]  /*12910*/  @P1 STS.128 [UR21+-0xa80], R8 ;  /* 0xfff58008ff001988 */ /* 0x00cfe20008000c15 */
[----:B------:R-:W-:Y:S01]  /*12920*/  ULOP3.LUT UR7, UR7, 0x7, URZ, 0xc0, !UPT ;  /* 0x0000000707077892 */ /* 0x000fe2000f8ec0ff */
[----:B------:R-:W2:Y:S01]  /*12930*/  LDC.64 R52, c[0x0][0x930] ;  /* 0x00024c00ff347b82 */ /* 0x000ea20000000a00 */
[----:B------:R-:W-:Y:S01]  /*12940*/  UIADD3 UR19, UPT, UPT, UR21, -0x980, URZ ;  /* 0xfffff68015137890 */ /* 0x000fe2000fffe0ff */
[----:B-1----:R-:W-:Y:S01]  /*12950*/  @P1 STS.128 [UR21+-0xa70], R4 ;  /* 0xfff59004ff001988 */ /* 0x002fe20008000c15 */
[----:B------:R-:W-:-:S02]  /*12960*/  UIADD3 UR18, UPT, UPT, UR21, -0x900, URZ ;  /* 0xfffff70015127890 */ /* 0x000fc4000fffe0ff */
[----:B------:R-:W-:Y:S02]  /*12970*/  UIADD3 UR22, UPT, UPT, UR21, -0xa80, URZ ;  /* 0xfffff58015167890 */ /* 0x000fe4000fffe0ff */
[----:B------:R-:W-:Y:S01]  /*12980*/  UIMAD UR9, UR40, 0xe, URZ ;  /* 0x0000000e280978a4 */ /* 0x000fe2000f8e02ff */
[----:B------:R-:W2:Y:S01]  /*12990*/  LDC.64 R54, c[0x0][0x938] ;  /* 0x00024e00ff367b82 */ /* 0x000ea20000000a00 */
[----:B------:R-:W1:Y:S01]  /*129a0*/  LDCU.64 UR10, c[0x0][0xb18] ;  /* 0x00016300ff0a77ac */ /* 0x000e620008000a00 */
[----:B-----5:R-:W-:Y:S01]  /*129b0*/  UIADD3 UR20, UPT, UPT, UR40, UR20, URZ ;  /* 0x0000001428147290 */ /* 0x020fe2000fffe0ff */
[----:B------:R-:W3:Y:S05]  /*129c0*/  LDCU.64 UR12, c[0x0][0xb20] ;  /* 0x00016400ff0c77ac */ /* 0x000eea0008000a00 */
[----:B------:R-:W5:Y:S01]  /*129d0*/  LDC.64 R48, c[0x0][0x940] ;  /* 0x00025000ff307b82 */ /* 0x000f620000000a00 */
[----:B----4-:R4:W-:Y:S01]  /*129e0*/  @P1 STS.128 [UR21+-0xa60], R12 ;  /* 0xfff5a00cff001988 */ /* 0x0109e20008000c15 */
[----:B------:R-:W1:Y:S01]  /*129f0*/  LDCU.64 UR16, c[0x0][0x820] ;  /* 0x00010400ff1077ac */ /* 0x000e620008000a00 */
[----:B------:R-:W1:Y:S05]  /*12a00*/  LDCU.64 UR14, c[0x0][0xb00] ;  /* 0x00016000ff0e77ac */ /* 0x000e6a0008000a00 */
[----:B------:R-:W5:Y:S01]  /*12a10*/  LDC.64 R50, c[0x0][0x948] ;  /* 0x00025200ff327b82 */ /* 0x000f620000000a00 */
[----:B------:R-:W-:Y:S01]  /*12a20*/  UIMAD UR20, UR20, 0xe, URZ ;  /* 0x0000000e141478a4 */ /* 0x000fe2000f8e02ff */
[----:B------:R-:W-:-:S06]  /*12a30*/  UMOV UR8, UR7 ;  /* 0x0000000700087c82 */ /* 0x000fcc0008000000 */
[----:B------:R-:W3:Y:S01]  /*12a40*/  LDC.64 R44, c[0x0][0x950] ;  /* 0x00025400ff2c7b82 */ /* 0x000ee20000000a00 */
[----:B--2---:R-:W-:Y:S07]  /*12a50*/  @P1 STS.128 [UR21+-0xa50], R52 ;  /* 0xfff5b034ff001988 */ /* 0x004fee0008000c15 */
[----:B------:R-:W3:Y:S08]  /*12a60*/  LDC.64 R46, c[0x0][0x958] ;  /* 0x00025600ff2e7b82 */ /* 0x000ef00000000a00 */
[----:B------:R-:W2:Y:S01]  /*12a70*/  LDC.64 R40, c[0x0][0x960] ;  /* 0x00025800ff287b82 */ /* 0x000ea20000000a00 */
[----:B-----5:R-:W-:Y:S07]  /*12a80*/  @P1 STS.128 [UR21+-0xa40], R48 ;  /* 0xfff5c030ff001988 */ /* 0x020fee0008000c15 */
[----:B------:R-:W2:Y:S08]  /*12a90*/  LDC.64 R42, c[0x0][0x968] ;  /* 0x00025a00ff2a7b82 */ /* 0x000eb00000000a00 */
[----:B------:R-:W5:Y:S01]  /*12aa0*/  LDC.64 R36, c[0x0][0x970] ;  /* 0x00025c00ff247b82 */ /* 0x000f620000000a00 */
[----:B---3--:R-:W-:Y:S07]  /*12ab0*/  @P1 STS.128 [UR21+-0xa30], R44 ;  /* 0xfff5d02cff001988 */ /* 0x008fee0008000c15 */
[----:B------:R-:W5:Y:S08]  /*12ac0*/  LDC.64 R38, c[0x0][0x978] ;  /* 0x00025e00ff267b82 */ /* 0x000f700000000a00 */
[----:B------:R-:W3:Y:S01]  /*12ad0*/  LDC.64 R28, c[0x0][0xa10] ;  /* 0x00028400ff1c7b82 */ /* 0x000ee20000000a00 */
[----:B--2---:R-:W-:Y:S07]  /*12ae0*/  @P1 STS.128 [UR21+-0xa20], R40 ;  /* 0xfff5e028ff001988 */ /* 0x004fee0008000c15 */
[----:B------:R-:W3:Y:S08]  /*12af0*/  LDC.64 R30, c[0x0][0xa18] ;  /* 0x00028600ff1e7b82 */ /* 0x000ef00000000a00 */
[----:B------:R-:W2:Y:S01]  /*12b00*/  LDC.64 R32, c[0x0][0xa00] ;  /* 0x00028000ff207b82 */ /* 0x000ea20000000a00 */
[----:B-----5:R5:W-:Y:S01]  /*12b10*/  @P1 STS.128 [UR21+-0xa10], R36 ;  /* 0xfff5f024ff001988 */ /* 0x020be20008000c15 */
[----:B------:R-:W-:-:S06]  /*12b20*/  NOP ;  /* 0x0000000000007918 */ /* 0x000fcc0000000000 */
[----:B------:R-:W2:Y:S08]  /*12b30*/  LDC.64 R34, c[0x0][0xa08] ;  /* 0x00028200ff227b82 */ /* 0x000eb00000000a00 */
[----:B------:R-:W1:Y:S01]  /*12b40*/  LDC.64 R24, c[0x0][0xa20] ;  /* 0x00028800ff187b82 */ /* 0x000e620000000a00 */
[----:B---3--:R3:W-:Y:S07]  /*12b50*/  @P0 STS.128 [UR21+-0x9f0], R28 ;  /* 0xfff6101cff000988 */ /* 0x0087ee0008000c15 */
[----:B------:R-:W1:Y:S08]  /*12b60*/  LDC.64 R26, c[0x0][0xa28] ;  /* 0x00028a00ff1a7b82 */ /* 0x000e700000000a00 */
[----:B------:R-:W5:Y:S01]  /*12b70*/  LDC.64 R20, c[0x0][0xa30] ;  /* 0x00028c00ff147b82 */ /* 0x000f620000000a00 */
[----:B--2---:R-:W-:Y:S07]  /*12b80*/  @P0 STS.128 [UR21+-0xa00], R32 ;  /* 0xfff60020ff000988 */ /* 0x004fee0008000c15 */
[----:B------:R-:W5:Y:S08]  /*12b90*/  LDC.64 R22, c[0x0][0xa38] ;  /* 0x00028e00ff167b82 */ /* 0x000f700000000a00 */
[----:B------:R-:W2:Y:S01]  /*12ba0*/  LDC.64 R16, c[0x0][0xa40] ;  /* 0x00029000ff107b82 */ /* 0x000ea20000000a00 */
[----:B-1----:R-:W-:Y:S07]  /*12bb0*/  @P0 STS.128 [UR21+-0x9e0], R24 ;  /* 0xfff62018ff000988 */ /* 0x002fee0008000c15 */
[----:B------:R-:W2:Y:S08]  /*12bc0*/  LDC.64 R18, c[0x0][0xa48] ;  /* 0x00029200ff127b82 */ /* 0x000eb00000000a00 */
[----:B----4-:R-:W1:Y:S01]  /*12bd0*/  LDC.64 R12, c[0x0][0xa50] ;  /* 0x00029400ff0c7b82 */ /* 0x010e620000000a00 */
[----:B-----5:R-:W-:Y:S07]  /*12be0*/  @P0 STS.128 [UR21+-0x9d0], R20 ;  /* 0xfff63014ff000988 */ /* 0x020fee0008000c15 */
[----:B------:R-:W1:Y:S08]  /*12bf0*/  LDC.64 R14, c[0x0][0xa58] ;  /* 0x00029600ff0e7b82 */ /* 0x000e700000000a00 */
[----:B------:R-:W4:Y:S01]  /*12c00*/  LDC.64 R8, c[0x0][0xa60] ;  /* 0x00029800ff087b82 */ /* 0x000f220000000a00 */
[----:B--2---:R-:W-:Y:S07]  /*12c10*/  @P0 STS.128 [UR21+-0x9c0], R16 ;  /* 0xfff64010ff000988 */ /* 0x004fee0008000c15 */
[----:B------:R-:W4:Y:S08]  /*12c20*/  LDC.64 R10, c[0x0][0xa68] ;  /* 0x00029a00ff0a7b82 */ /* 0x000f300000000a00 */
[----:B------:R-:W2:Y:S01]  /*12c30*/  LDC.64 R4, c[0x0][0xa70] ;  /* 0x00029c00ff047b82 */ /* 0x000ea20000000a00 */
[----:B-1----:R1:W-:Y:S07]  /*12c40*/  @P0 STS.128 [UR21+-0x9b0], R12 ;  /* 0xfff6500cff000988 */ /* 0x0023ee0008000c15 */
[----:B------:R-:W2:Y:S08]  /*12c50*/  LDC.64 R6, c[0x0][0xa78] ;  /* 0x00029e00ff067b82 */ /* 0x000eb00000000a00 */
[----:B------:R-:W2:Y:S01]  /*12c60*/  LDC.64 R36, c[0x0][0x390] ;  /* 0x0000e400ff247b82 */ /* 0x000ea20000000a00 */
[----:B----4-:R4:W-:Y:S07]  /*12c70*/  @P0 STS.128 [UR21+-0x9a0], R8 ;  /* 0xfff66008ff000988 */ /* 0x0109ee0008000c15 */
[----:B---3--:R-:W3:Y:S01]  /*12c80*/  LDC.64 R28, c[0x0][0xb08] ;  /* 0x0002c200ff1c7b82 */ /* 0x008ee20000000a00 */
[----:B-1----:R-:W-:-:S07]  /*12c90*/  LOP3.LUT R15, R0, 0x1, RZ, 0x3c, !PT ;  /* 0x00000001000f7812 */ /* 0x002fce00078e3cff */
[----:B------:R-:W1:Y:S01]  /*12ca0*/  LDC.64 R2, c[0x0][0xb10] ;  /* 0x0002c400ff027b82 */ /* 0x000e620000000a00 */
[----:B--2---:R4:W-:Y:S01]  /*12cb0*/  @P0 STS.128 [UR21+-0x990], R4 ;  /* 0xfff67004ff000988 */ /* 0x0049e20008000c15 */
[----:B------:R-:W-:Y:S01]  /*12cc0*/  UIADD3 UR21, UPT, UPT, UR21, -0xa00, URZ ;  /* 0xfffff60015157890 */ /* 0x000fe2000fffe0ff */
[----:B------:R-:W-:-:S06]  /*12cd0*/  NOP ;  /* 0x0000000000007918 */ /* 0x000fcc0000000000 */
.L_x_315:
[----:B------:R-:W-:Y:S09]  /*12ce0*/  UISETP.NE.AND UP0, UPT, UR37, 0x1, UPT ;  /* 0x000000012500788c */ /* 0x000ff2000bf05270 */
[----:B----4-:R-:W-:Y:S05]  /*12cf0*/  BRA.U UP0, `(.L_x_302) ;  /* 0x0000000100047547 */ /* 0x010fea000b800000 */
[----:B------:R-:W-:Y:S05]  /*12d00*/  BPT.TRAP 0x1 ;  /* 0x000000040000795c */ /* 0x000fea0000300000 */
.L_x_302:
[----:B------:R-:W-:Y:S01]  /*12d10*/  ULEA UR23, UR7, UR4, 0x3 ;  /* 0x0000000407177291 */ /* 0x000fe2000f8e18ff */
[----:B----4-:R-:W-:Y:S08]  /*12d20*/  SHF.L.U32 R5, R15, 0x1f, RZ ;  /* 0x0000001f0f057819 */ /* 0x010ff000000006ff */
[----:B------:R-:W2:Y:S02]  /*12d30*/  SYNCS.PHASECHK.TRANS64.TRYWAIT P0, [UR23+0x90], R5 ;  /* 0x00009005ff0075a7 */ /* 0x000ea40008001117 */
[----:B--2---:R-:W-:Y:S05]  /*12d40*/  @!P0 BRA `(.L_x_303) ;  /* 0x0000003400988947 */ /* 0x004fea0003800000 */
.L_x_421:
[----:B------:R-:W-:Y:S09]  /*12d50*/  UIMAD UR6, UR7, 0x14, UR36 ;  /* 0x00000014070678a4 */ /* 0x000ff2000f8e0224 */
[----:B------:R-:W4:Y:S04]  /*12d60*/  LDS R10, [UR6+0x10] ;  /* 0x00001006ff0a7984 */ /* 0x000f280008000800 */
[----:B------:R-:W1:Y:S04]  /*12d70*/  LDS R14, [UR6] ;  /* 0x00000006ff0e7984 */ /* 0x000e680008000800 */
        /* <DEDUP_REMOVED lines=9> */
[----:B----4-:R-:W-:Y:S01]  /*12e10*/  PRMT R19, R10, 0x7632, R19 ;  /* 0x000076320a137816 */ /* 0x010fe20000000013 */
[----:B------:R-:W-:Y:S06]  /*12e20*/  BRA.U UP0, `(.L_x_304) ;  /* 0x0000000100047547 */ /* 0x000fec000b800000 */
[----:B------:R-:W-:Y:S05]  /*12e30*/  BPT.TRAP 0x1 ;  /* 0x000000040000795c */ /* 0x000fea0000300000 */
.L_x_304:
[----:B------:R-:W-:Y:S02]  /*12e40*/  UIADD3 UR6, UPT, UPT, UR23, 0xd0, URZ ;  /* 0x000000d017067890 */ /* 0x000fe4000fffe0ff */
[----:B------:R-:W-:Y:S02]  /*12e50*/  UISETP.NE.AND UP0, UPT, UR37, 0x8, UPT ;  /* 0x000000082500788c */ /* 0x000fe4000bf05270 */
[----:B------:R-:W-:Y:S09]  /*12e60*/  UPRMT UR6, UR5, 0x654, UR6 ;  /* 0x0000065405067896 */ /* 0x000ff20008000006 */
[----:B-1----:R-:W-:Y:S01]  /*12e70*/  SYNCS.ARRIVE.TRANS64.RED.A1T0 RZ, [UR6], RZ ;  /* 0x000000ffffff79a7 */ /* 0x002fe20008100406 */
[----:B------:R-:W-:Y:S05]  /*12e80*/  BRA.U !UP0, `(.L_x_305) ;  /* 0x0000000108047547 */ /* 0x000fea000b800000 */
[----:B------:R-:W-:Y:S05]  /*12e90*/  BPT.TRAP 0x1 ;  /* 0x000000040000795c */ /* 0x000fea0000300000 */
.L_x_305:
[----:B------:R-:W-:Y:S01]  /*12ea0*/  ULEA UR23, UR8, UR4, 0x3 ;  /* 0x0000000408177291 */ /* 0x000fe2000f8e18ff */
[----:B--2---:R-:W-:Y:S02]  /*12eb0*/  SHF.L.U32 R5, R0, 0x1f, RZ ;  /* 0x0000001f00057819 */ /* 0x004fe400000006ff */
[----:B------:R-:W-:Y:S04]  /*12ec0*/  PRMT R4, R10, 0x9910, RZ ;  /* 0x000099100a047816 */ /* 0x000fe800000000ff */
[----:B------:R-:W-:Y:S02]  /*12ed0*/  ISETP.NE.AND P0, PT, R4, RZ, PT ;  /* 0x000000ff0400720c */ /* 0x000fe40003f05270 */
[----:B------:R-:W1:Y:S02]  /*12ee0*/  SYNCS.PHASECHK.TRANS64.TRYWAIT P1, [UR23+0x190], R5 ;  /* 0x00019005ff0075a7 */ /* 0x000e640008021117 */
[----:B------:R-:W-:Y:S01]  /*12ef0*/  ISETP.EQ.OR P0, PT, R11, RZ, !P0 ;  /* 0x000000ff0b00720c */ /* 0x000fe20004702670 */
[----:B------:R-:W-:Y:S01]  /*12f00*/  @!UPT UIADD3 URZ, UPT, UPT, URZ, URZ, URZ ;  /* 0x000000fffffff290 */ /* 0x000fe2000fffe0ff */
[----:B-1----:R-:W-:Y:S11]  /*12f10*/  @!P1 BRA `(.L_x_306) ;  /* 0x00000034003c9947 */ /* 0x002ff60003800000 */
.L_x_423:
[----:B------:R-:W-:Y:S05]  /*12f20*/  @P0 BRA `(.L_x_307) ;  /* 0x0000000c00a40947 */ /* 0x000fea0003800000 */
[----:B------:R-:W-:Y:S01]  /*12f30*/  ELECT P0, URZ, PT ;  /* 0x0000000000ff782f */ /* 0x000fe20003800000 */
[----:B------:R-:W2:Y:S01]  /*12f40*/  LDC.64 R8, c[0x0][0x838] ;  /* 0x00020e00ff087b82 */ /* 0x000ea20000000a00 */
[----:B------:R-:W-:Y:S07]  /*12f50*/  BSSY.RECONVERGENT B0, `(.L_x_308) ;  /* 0x0000098000007945 */ /* 0x000fee0003800200 */
[----:B-1----:R-:W1:Y:S08]  /*12f60*/  LDC.64 R4, c[0x0][0x830] ;  /* 0x00020c00ff047b82 */ /* 0x002e700000000a00 */
[----:B------:R-:W4:Y:S08]  /*12f70*/  @P0 LDC.64 R30, c[0x0][0x828] ;  /* 0x00020a00ff1e0b82 */ /* 0x000f300000000a00 */
[----:B------:R-:W5:Y:S08]  /*12f80*/  @P0 LDC.64 R26, c[0x0][0x390] ;  /* 0x0000e400ff1a0b82 */ /* 0x000f700000000a00 */
[----:B------:R-:W3:Y:S02]  /*12f90*/  @P0 LDC.64 R6, c[0x0][0x840] ;  /* 0x00021000ff060b82 */ /* 0x000ee40000000a00 */
[C---:B---3--:R-:W-:Y:S04]  /*12fa0*/  @P0 IMAD.WIDE R6, R12.reuse, 0x8, R6 ;  /* 0x000000080c060825 */ /* 0x048fe800078e0206 */
[C---:B----4-:R-:W-:Y:S01]  /*12fb0*/  @P0 IMAD.WIDE R30, R12.reuse, 0x8, R30 ;  /* 0x000000080c1e0825 */ /* 0x050fe200078e021e */
[----:B------:R-:W3:Y:S03]  /*12fc0*/  @P0 LDG.E.64 R16, desc[UR50][R6.64] ;  /* 0x0000003206100981 */ /* 0x000ee6000c1e1b00 */
[C---:B--2---:R-:W-:Y:S02]  /*12fd0*/  @P0 IMAD.WIDE R8, R12.reuse, 0x8, R8 ;  /* 0x000000080c080825 */ /* 0x044fe400078e0208 */
[----:B------:R-:W2:Y:S02]  /*12fe0*/  @P0 LDG.E.64 R30, desc[UR50][R30.64] ;  /* 0x000000321e1e0981 */ /* 0x000ea4000c1e1b00 */
[C---:B-1----:R-:W-:Y:S02]  /*12ff0*/  @P0 IMAD.WIDE R4, R12.reuse, 0x8, R4 ;  /* 0x000000080c040825 */ /* 0x042fe400078e0204 */
[----:B------:R-:W4:Y:S02]  /*13000*/  @P0 LDG.E.64 R8, desc[UR50][R8.64] ;  /* 0x0000003208080981 */ /* 0x000f24000c1e1b00 */
[----:B-----5:R-:W-:Y:S02]  /*13010*/  @P0 IMAD.WIDE R26, R12, 0xc, R26 ;  /* 0x0000000c0c1a0825 */ /* 0x020fe400078e021a */
[----:B------:R-:W5:Y:S04]  /*13020*/  @P0 LDG.E.64 R22, desc[UR50][R4.64] ;  /* 0x0000003204160981 */ /* 0x000f68000c1e1b00 */
[----:B------:R-:W5:Y:S04]  /*13030*/  @P0 LDG.E R18, desc[UR50][R26.64+0x4] ;  /* 0x000004321a120981 */ /* 0x000f68000c1e1900 */
[----:B------:R-:W5:Y:S04]  /*13040*/  @P0 LDG.E R5, desc[UR50][R26.64] ;  /* 0x000000321a050981 */ /* 0x000f68000c1e1900 */
[----:B------:R-:W5:Y:S01]  /*13050*/  @P0 LDG.E R4, desc[UR50][R26.64+0x8] ;  /* 0x000008321a040981 */ /* 0x000f62000c1e1900 */
[----:B---3--:R-:W-:Y:S03]  /*13060*/  @P0 LOP3.LUT R17, R17, 0x1fffffff, RZ, 0xc0, !PT ;  /* 0x1fffffff11110812 */ /* 0x008fe600078ec0ff */
[----:B--2---:R-:W-:Y:S04]  /*13070*/  @P0 STS.64 [UR19], R30 ;  /* 0x0000001eff000988 */ /* 0x004fe80008000a13 */
[----:B----4-:R-:W-:Y:S04]  /*13080*/  @P0 STS.64 [UR18], R8 ;  /* 0x00000008ff000988 */ /* 0x010fe80008000a12 */
[----:B------:R-:W1:Y:S01]  /*13090*/  @P0 LDS R7, [UR19+0x1c] ;  /* 0x00001c13ff070984 */ /* 0x000e620008000800 */
[----:B-----5:R-:W-:Y:S03]  /*130a0*/  @P0 LOP3.LUT R21, R23, 0x1fffffff, RZ, 0xc0, !PT ;  /* 0x1fffffff17150812 */ /* 0x020fe600078ec0ff */
[----:B------:R-:W-:Y:S01]  /*130b0*/  @P0 STS [UR19+0x30], RZ ;  /* 0x000030ffff000988 */ /* 0x000fe20008000813 */
[--C-:B------:R-:W-:Y:S02]  /*130c0*/  @P0 SHF.R.U32.HI R6, RZ, 0x4, R21.reuse ;  /* 0x00000004ff060819 */ /* 0x100fe40000011615 */
[----:B------:R-:W-:Y:S05]  /*130d0*/  @P0 SHF.R.U64 R21, R22, 0x4, R21 ;  /* 0x0000000416150819 */ /* 0x000fea0000001215 */
[----:B------:R-:W-:Y:S01]  /*130e0*/  @P0 STS [UR19+0xc], R21 ;  /* 0x00000c15ff000988 */ /* 0x000fe20008000813 */
[----:B------:R-:W-:Y:S02]  /*130f0*/  @P0 VIADD R5, R5, 0xffffffff ;  /* 0xffffffff05050836 */ /* 0x000fe40000000000 */
[----:B------:R-:W-:Y:S01]  /*13100*/  @P0 VIADD R4, R4, 0xffffffff ;  /* 0xffffffff04040836 */ /* 0x000fe20000000000 */
[----:B-1----:R-:W-:Y:S01]  /*13110*/  @P0 LOP3.LUT R24, R7, 0xf, R6, 0xb8, !PT ;  /* 0x0000000f07180812 */ /* 0x002fe200078eb806 */
[----:B------:R-:W-:Y:S04]  /*13120*/  IMAD.U32 R7, RZ, RZ, UR19 ;  /* 0x00000013ff077e24 */ /* 0x000fe8000f8e00ff */
[----:B------:R-:W-:Y:S01]  /*13130*/  @P0 STS [UR19+0x1c], R24 ;  /* 0x00001c18ff000988 */ /* 0x000fe20008000813 */
[----:B------:R-:W-:Y:S03]  /*13140*/  @P0 SHF.R.U64 R8, R7, 0x4, RZ ;  /* 0x0000000407080819 */ /* 0x000fe600000012ff */
[----:B------:R-:W1:Y:S04]  /*13150*/  @P0 LDS R6, [UR19+0x1c] ;  /* 0x00001c13ff060984 */ /* 0x000e680008000800 */
[----:B------:R-:W-:Y:S04]  /*13160*/  @P0 STS [UR19+0x10], R8 ;  /* 0x00001008ff000988 */ /* 0x000fe80008000813 */
[----:B------:R-:W-:Y:S01]  /*13170*/  @P0 STS [UR19+0x14], R8 ;  /* 0x00001408ff000988 */ /* 0x000fe20008000813 */
[----:B-1----:R-:W-:Y:S05]  /*13180*/  @P0 LOP3.LUT R23, R6, 0xf0, RZ, 0xb8, !PT ;  /* 0x000000f006170812 */ /* 0x002fea00078eb8ff */
[----:B------:R-:W-:Y:S04]  /*13190*/  @P0 STS [UR19+0x1c], R23 ;  /* 0x00001c17ff000988 */ /* 0x000fe80008000813 */
[----:B------:R-:W1:Y:S02]  /*131a0*/  @P0 LDS R6, [UR19+0x1c] ;  /* 0x00001c13ff060984 */ /* 0x000e640008000800 */
[----:B-1----:R-:W-:Y:S02]  /*131b0*/  @P0 LOP3.LUT R9, R6, 0xf00, RZ, 0xb8, !PT ;  /* 0x00000f0006090812 */ /* 0x002fe400078eb8ff */
[----:B------:R-:W-:Y:S03]  /*131c0*/  CS2R R6, SRZ ;  /* 0x0000000000067805 */ /* 0x000fe6000001ff00 */
[----:B------:R1:W-:Y:S04]  /*131d0*/  @P0 STS.64 [UR19+0x18], R8 ;  /* 0x00001808ff000988 */ /* 0x0003e80008000a13 */
[----:B------:R-:W2:Y:S04]  /*131e0*/  @P0 LDS R20, [UR19+0x1c] ;  /* 0x00001c13ff140984 */ /* 0x000ea80008000800 */
[----:B------:R3:W-:Y:S01]  /*131f0*/  @P0 STS.128 [UR19+0x20], R4 ;  /* 0x00002004ff000988 */ /* 0x0007e20008000c13 */
[--C-:B-1----:R-:W-:Y:S02]  /*13200*/  @P0 SHF.R.U32.HI R9, RZ, 0x4, R17.reuse ;  /* 0x00000004ff090819 */ /* 0x102fe40000011611 */
[----:B------:R-:W-:Y:S01]  /*13210*/  @P0 SHF.R.U64 R17, R16, 0x4, R17 ;  /* 0x0000000410110819 */ /* 0x000fe20000001211 */
[----:B---3--:R-:W-:Y:S01]  /*13220*/  IMAD.U32 R7, RZ, RZ, UR18 ;  /* 0x00000012ff077e24 */ /* 0x008fe2000f8e00ff */
[----:B------:R-:W-:Y:S04]  /*13230*/  PRMT R5, R10, 0x7732, RZ ;  /* 0x000077320a057816 */ /* 0x000fe800000000ff */
[----:B------:R-:W-:Y:S02]  /*13240*/  @P0 SHF.R.U64 R8, R7, 0x4, RZ ;  /* 0x0000000407080819 */ /* 0x000fe400000012ff */
[----:B--2---:R-:W-:Y:S02]  /*13250*/  @P0 LOP3.LUT R20, R20, 0xf000, RZ, 0xb8, !PT ;  /* 0x0000f00014140812 */ /* 0x004fe400078eb8ff */
[----:B------:R-:W-:Y:S03]  /*13260*/  SHF.R.U32.HI R5, RZ, 0x1, R5 ;  /* 0x00000001ff057819 */ /* 0x000fe60000011605 */
[----:B------:R1:W-:Y:S01]  /*13270*/  @P0 STS [UR19+0x1c], R20 ;  /* 0x00001c14ff000988 */ /* 0x0003e20008000813 */
[----:B------:R-:W-:Y:S03]  /*13280*/  LOP3.LUT R5, R5, 0xffff, RZ, 0xc0, !PT ;  /* 0x0000ffff05057812 */ /* 0x000fe600078ec0ff */
[----:B------:R-:W2:Y:S02]  /*13290*/  @P0 LDS R22, [UR18+0x1c] ;  /* 0x00001c12ff160984 */ /* 0x000ea40008000800 */
[----:B------:R-:W-:Y:S02]  /*132a0*/  IMAD R5, R5, 0x4925, RZ ;  /* 0x0000492505057824 */ /* 0x000fe400078e02ff */
[----:B------:R-:W-:Y:S03]  /*132b0*/  @P0 STS [UR18+0x10], R8 ;  /* 0x00001008ff000988 */ /* 0x000fe60008000812 */
[----:B------:R-:W-:Y:S01]  /*132c0*/  SHF.R.U32.HI R5, RZ, 0x11, R5 ;  /* 0x00000011ff057819 */ /* 0x000fe20000011605 */
[----:B------:R-:W-:Y:S03]  /*132d0*/  @P0 STS [UR18+0x14], R8 ;  /* 0x00001408ff000988 */ /* 0x000fe60008000812 */
[----:B------:R-:W-:Y:S01]  /*132e0*/  PRMT R5, R5, 0x9910, RZ ;  /* 0x0000991005057816 */ /* 0x000fe200000000ff */
[----:B------:R-:W-:Y:S04]  /*132f0*/  @P0 STS [UR18+0xc], R17 ;  /* 0x00000c11ff000988 */ /* 0x000fe80008000812 */
[----:B------:R-:W-:Y:S01]  /*13300*/  @P0 STS [UR18+0x30], RZ ;  /* 0x000030ffff000988 */ /* 0x000fe20008000812 */
[----:B------:R-:W-:Y:S01]  /*13310*/  IMAD R5, R5, 0xe, RZ ;  /* 0x0000000e05057824 */ /* 0x000fe200078e02ff */
[----:B-1----:R-:W1:Y:S01]  /*13320*/  S2R R20, SR_LANEID ;  /* 0x0000000000147919 */ /* 0x002e620000000000 */
[----:B--2---:R-:W-:Y:S02]  /*13330*/  @P0 LOP3.LUT R24, R22, 0xf, R9, 0xb8, !PT ;  /* 0x0000000f16180812 */ /* 0x004fe400078eb809 */
[----:B------:R-:W-:Y:S02]  /*13340*/  IMAD.MOV R22, RZ, RZ, -R5 ;  /* 0x000000ffff167224 */ /* 0x000fe400078e0a05 */
[----:B------:R-:W-:Y:S01]  /*13350*/  @P0 VIADD R5, R18, 0xffffffff ;  /* 0xffffffff12050836 */ /* 0x000fe20000000000 */
[----:B------:R-:W-:Y:S02]  /*13360*/  @P0 STS [UR18+0x1c], R24 ;  /* 0x00001c18ff000988 */ /* 0x000fe40008000812 */
[----:B------:R-:W-:Y:S02]  /*13370*/  PRMT R22, R22, 0x7710, RZ ;  /* 0x0000771016167816 */ /* 0x000fe400000000ff */
[----:B------:R-:W2:Y:S03]  /*13380*/  @P0 LDS R9, [UR18+0x1c] ;  /* 0x00001c12ff090984 */ /* 0x000ea60008000800 */
[----:B------:R-:W-:Y:S02]  /*13390*/  IMAD.IADD R19, R19, 0x1, R22 ;  /* 0x0000000113137824 */ /* 0x000fe400078e0216 */
[----:B-1----:R-:W-:Y:S03]  /*133a0*/  IMAD.SHL.U32 R20, R20, 0x4, RZ ;  /* 0x0000000414147824 */ /* 0x002fe600078e00ff */
[----:B------:R-:W-:Y:S11]  /*133b0*/  R2UR UR26, R19 ;  /* 0x00000000131a72ca */ /* 0x000ff600000e0000 */
[----:B------:R-:W-:Y:S02]  /*133c0*/  @!UPT UIADD3 URZ, UPT, UPT, URZ, URZ, URZ ;  /* 0x000000fffffff290 */ /* 0x000fe4000fffe0ff */
[----:B------:R-:W-:Y:S04]  /*133d0*/  ULOP3.LUT UR26, UR26, 0xffff, URZ, 0xc0, !UPT ;  /* 0x0000ffff1a1a7892 */ /* 0x000fe8000f8ec0ff */
[----:B------:R-:W-:Y:S02]  /*133e0*/  UIADD3 UR27, UP1, UPT, UR9, UR26, URZ ;  /* 0x0000001a091b7290 */ /* 0x000fe4000ff3e0ff */
[----:B------:R-:W-:Y:S02]  /*133f0*/  UIADD3 UR26, UP2, UPT, UR20, UR26, URZ ;  /* 0x0000001a141a7290 */ /* 0x000fe4000ff5e0ff */
[----:B------:R-:W-:Y:S02]  /*13400*/  USHF.L.U32 UR24, UR27, 0x7, URZ ;  /* 0x000000071b187899 */ /* 0x000fe400080006ff */
[----:B------:R-:W-:Y:S02]  /*13410*/  UIADD3.X UR25, UPT, UPT, URZ, URZ, URZ, UP1, !UPT ;  /* 0x000000ffff197290 */ /* 0x000fe40008ffe4ff */
[----:B------:R-:W-:Y:S02]  /*13420*/  UIADD3.X UR28, UPT, UPT, URZ, URZ, URZ, UP2, !UPT ;  /* 0x000000ffff1c7290 */ /* 0x000fe400097fe4ff */
[----:B------:R-:W-:Y:S02]  /*13430*/  UIADD3 UR30, UP2, UPT, UR24, UR16, URZ ;  /* 0x00000010181e7290 */ /* 0x000fe4000ff5e0ff */
[----:B------:R-:W-:Y:S02]  /*13440*/  USHF.L.U32 UR6, UR26, 0x7, URZ ;  /* 0x000000071a067899 */ /* 0x000fe400080006ff */
[----:B------:R-:W-:Y:S01]  /*13450*/  USHF.L.U64.HI UR25, UR27, 0x7, UR25 ;  /* 0x000000071b197899 */ /* 0x000fe20008010219 */
[----:B--2---:R-:W-:Y:S01]  /*13460*/  @P0 LOP3.LUT R23, R9, 0xf0, RZ, 0xb8, !PT ;  /* 0x000000f009170812 */ /* 0x004fe200078eb8ff */
[----:B------:R-:W-:Y:S02]  /*13470*/  USHF.L.U64.HI UR28, UR26, 0x7, UR28 ;  /* 0x000000071a1c7899 */ /* 0x000fe4000801021c */
[----:B------:R-:W-:Y:S02]  /*13480*/  UIADD3 UR26, UP1, UPT, UR6, UR16, URZ ;  /* 0x00000010061a7290 */ /* 0x000fe4000ff3e0ff */
[----:B------:R-:W-:Y:S01]  /*13490*/  @P0 STS [UR18+0x1c], R23 ;  /* 0x00001c17ff000988 */ /* 0x000fe20008000812 */
[----:B------:R-:W-:Y:S02]  /*134a0*/  UIADD3.X UR29, UPT, UPT, UR25, UR17, URZ, UP2, !UPT ;  /* 0x00000011191d7290 */ /* 0x000fe400097fe4ff */
[----:B------:R-:W-:Y:S01]  /*134b0*/  UIADD3.X UR27, UPT, UPT, UR28, UR17, URZ, UP1, !UPT ;  /* 0x000000111c1b7290 */ /* 0x000fe20008ffe4ff */
[----:B------:R-:W1:Y:S02]  /*134c0*/  @P0 LDS R6, [UR18+0x1c] ;  /* 0x00001c12ff060984 */ /* 0x000e640008000800 */
[----:B-1----:R-:W-:Y:S02]  /*134d0*/  @P0 LOP3.LUT R9, R6, 0xf00, RZ, 0xb8, !PT ;  /* 0x00000f0006090812 */ /* 0x002fe400078eb8ff */
[----:B------:R-:W-:Y:S03]  /*134e0*/  CS2R R6, SRZ ;  /* 0x0000000000067805 */ /* 0x000fe6000001ff00 */
[----:B------:R-:W-:Y:S04]  /*134f0*/  @P0 STS.64 [UR18+0x18], R8 ;  /* 0x00001808ff000988 */ /* 0x000fe80008000a12 */
[----:B------:R-:W1:Y:S04]  /*13500*/  @P0 LDS R21, [UR18+0x1c] ;  /* 0x00001c12ff150984 */ /* 0x000e680008000800 */
[----:B------:R2:W-:Y:S02]  /*13510*/  @P0 STS.128 [UR18+0x20], R4 ;  /* 0x00002004ff000988 */ /* 0x0005e40008000c12 */
[C---:B--2---:R-:W-:Y:S05]  /*13520*/  IADD3 R6, P1, PT, R20.reuse, UR30, RZ ;  /* 0x0000001e14067c10 */ /* 0x044fea000ff3e0ff */
[----:B------:R-:W-:Y:S01]  /*13530*/  IMAD.X R7, RZ, RZ, UR29, P1 ;  /* 0x0000001dff077e24 */ /* 0x000fe200088e06ff */
[----:B-1----:R-:W-:Y:S05]  /*13540*/  @P0 LOP3.LUT R21, R21, 0xf000, RZ, 0xb8, !PT ;  /* 0x0000f00015150812 */ /* 0x002fea00078eb8ff */
[----:B------:R-:W-:Y:S01]  /*13550*/  @P0 STS [UR18+0x1c], R21 ;  /* 0x00001c15ff000988 */ /* 0x000fe20008000812 */
[----:B------:R-:W-:Y:S03]  /*13560*/  NOP ;  /* 0x0000000000007918 */ /* 0x000fe60000000000 */
[----:B------:R-:W1:Y:S01]  /*13570*/  LDS R16, [R20+UR19] ;  /* 0x0000001314107984 */ /* 0x000e620008000800 */
[----:B------:R-:W-:Y:S03]  /*13580*/  IADD3 R4, P0, PT, R20, UR26, RZ ;  /* 0x0000001a14047c10 */ /* 0x000fe6000ff1e0ff */
[----:B------:R-:W2:Y:S02]  /*13590*/  LDS R9, [R20+UR19+0x80] ;  /* 0x0000801314097984 */ /* 0x000ea40008000800 */
[----:B------:R-:W-:Y:S02]  /*135a0*/  IMAD.X R5, RZ, RZ, UR27, P0 ;  /* 0x0000001bff057e24 */ /* 0x000fe400080e06ff */
[----:B-1----:R1:W3:Y:S04]  /*135b0*/  ATOMG.E.EXCH.STRONG.GPU PT, RZ, [R6], R16 ;  /* 0x0000001006ff73a8 */ /* 0x0022e800041ee100 */
[----:B--2---:R1:W3:Y:S02]  /*135c0*/  ATOMG.E.EXCH.STRONG.GPU PT, RZ, [R4], R9 ;  /* 0x0000000904ff73a8 */ /* 0x0042e400041ee100 */
[----:B---3--:R-:W-:Y:S11]  /*135d0*/  ELECT P0, URZ, PT ;  /* 0x0000000000ff782f */ /* 0x008ff60003800000 */
[----:B------:R-:W-:Y:S02]  /*135e0*/  @!UPT UIADD3 URZ, UPT, UPT, URZ, URZ, URZ ;  /* 0x000000fffffff290 */ /* 0x000fe4000fffe0ff */
[----:B------:R-:W-:Y:S05]  /*135f0*/  @!P0 BRA `(.L_x_309) ;  /* 0x0000000000b48947 */ /* 0x000fea0003800000 */
[----:B------:R-:W-:Y:S01]  /*13600*/  STS [UR22+0x30], RZ ;  /* 0x000030ffff007988 */ /* 0x000fe20008000816 */
[----:B------:R-:W-:Y:S01]  /*13610*/  ISETP.NE.U32.AND P0, PT, R2, RZ, PT ;  /* 0x000000ff0200720c */ /* 0x000fe20003f05070 */
[----:B-1----:R-:W-:Y:S01]  /*13620*/  IMAD.WIDE R8, R12, 0xc, R36 ;  /* 0x0000000c0c087825 */ /* 0x002fe200078e0224 */
[----:B------:R-:W-:Y:S02]  /*13630*/  ISETP.NE.U32.AND P1, PT, R28, RZ, PT ;  /* 0x000000ff1c00720c */ /* 0x000fe40003f25070 */
[----:B------:R-:W-:Y:S02]  /*13640*/  ISETP.NE.AND.EX P0, PT, R3, RZ, PT, P0 ;  /* 0x000000ff0300720c */ /* 0x000fe40003f05300 */
[----:B------:R-:W2:Y:S01]  /*13650*/  LDG.E R18, desc[UR50][R8.64] ;  /* 0x0000003208127981 */ /* 0x000ea2000c1e1900 */
[----:B------:R-:W-:Y:S10]  /*13660*/  ISETP.NE.AND.EX P1, PT, R29, RZ, PT, P1 ;  /* 0x000000ff1d00720c */ /* 0x000ff40003f25310 */
[----:B------:R-:W1:Y:S08]  /*13670*/  @P0 LDC.64 R4, c[0x0][0xb10] ;  /* 0x0002c400ff040b82 */ /* 0x000e700000000a00 */
[----:B------:R-:W3:Y:S01]  /*13680*/  @P1 LDC.64 R6, c[0x0][0xb08] ;  /* 0x0002c200ff061b82 */ /* 0x000ee20000000a00 */
[----:B--2---:R-:W-:Y:S01]  /*13690*/  SHF.R.S32.HI R19, RZ, 0x1f, R18 ;  /* 0x0000001fff137819 */ /* 0x004fe20000011412 */
[C---:B-1----:R-:W-:Y:S04]  /*136a0*/  @P0 IMAD.WIDE R4, R12.reuse, 0x8, R4 ;  /* 0x000000080c040825 */ /* 0x042fe800078e0204 */
[----:B---3--:R-:W-:Y:S01]  /*136b0*/  @P1 IMAD.WIDE R6, R12, 0x8, R6 ;  /* 0x000000080c061825 */ /* 0x008fe200078e0206 */
[----:B------:R-:W2:Y:S04]  /*136c0*/  @P0 LDG.E.64 R24, desc[UR50][R4.64] ;  /* 0x0000003204180981 */ /* 0x000ea8000c1e1b00 */
[----:B------:R1:W3:Y:S04]  /*136d0*/  @P1 LDG.E.64 R22, desc[UR50][R6.64] ;  /* 0x0000003206161981 */ /* 0x0002e8000c1e1b00 */
[----:B------:R4:W5:Y:S04]  /*136e0*/  LDG.E R5, desc[UR50][R8.64+0x4] ;  /* 0x0000043208057981 */ /* 0x000968000c1e1900 */
[----:B-1----:R-:W1:Y:S01]  /*136f0*/  LDS R7, [UR22+0x1c] ;  /* 0x00001c16ff077984 */ /* 0x002e620008000800 */
[----:B------:R-:W-:Y:S05]  /*13700*/  IMAD.U32 R6, RZ, RZ, UR22 ;  /* 0x00000016ff067e24 */ /* 0x000fea000f8e00ff */
[----:B----4-:R-:W-:Y:S05]  /*13710*/  SHF.R.U64 R8, R6, 0x4, RZ ;  /* 0x0000000406087819 */ /* 0x010fea00000012ff */
[----:B------:R-:W-:Y:S04]  /*13720*/  STS [UR22+0x10], R8 ;  /* 0x00001008ff007988 */ /* 0x000fe80008000816 */
[----:B------:R-:W-:Y:S01]  /*13730*/  STS [UR22+0x14], R8 ;  /* 0x00001408ff007988 */ /* 0x000fe20008000816 */
[----:B------:R-:W-:Y:S02]  /*13740*/  @!P0 IMAD.MOV.U32 R24, RZ, RZ, R18 ;  /* 0x000000ffff188224 */ /* 0x000fe400078e0012 */
[----:B------:R-:W-:Y:S01]  /*13750*/  @!P0 IMAD.MOV.U32 R25, RZ, RZ, R19 ;  /* 0x000000ffff198224 */ /* 0x000fe200078e0013 */
[----:B---3--:R-:W-:Y:S01]  /*13760*/  @P1 STS.64 [UR22], R22 ;  /* 0x00000016ff001988 */ /* 0x008fe20008000a16 */
[C---:B--2---:R-:W-:Y:S03]  /*13770*/  IMAD.SHL.U32 R19, R24.reuse, 0x2, RZ ;  /* 0x0000000218137824 */ /* 0x044fe600078e00ff */
[----:B------:R-:W-:Y:S02]  /*13780*/  SHF.L.U64.HI R16, R24, 0x1, R25 ;  /* 0x0000000118107819 */ /* 0x000fe40000010219 */
[----:B------:R-:W-:Y:S02]  /*13790*/  LOP3.LUT R19, R19, 0xfffffffe, RZ, 0xc0, !PT ;  /* 0xfffffffe13137812 */ /* 0x000fe400078ec0ff */
[----:B------:R-:W-:Y:S04]  /*137a0*/  LOP3.LUT R16, R16, 0x1fffffff, RZ, 0xc0, !PT ;  /* 0x1fffffff10107812 */ /* 0x000fe800078ec0ff */
[--C-:B------:R-:W-:Y:S02]  /*137b0*/  SHF.R.U32.HI R4, RZ, 0x4, R16.reuse ;  /* 0x00000004ff047819 */ /* 0x100fe40000011610 */
[----:B------:R-:W-:Y:S02]  /*137c0*/  SHF.R.U64 R16, R19, 0x4, R16 ;  /* 0x0000000413107819 */ /* 0x000fe40000001210 */
[----:B-1----:R-:W-:Y:S02]  /*137d0*/  LOP3.LUT R26, R7, 0xf, R4, 0xb8, !PT ;  /* 0x0000000f071a7812 */ /* 0x002fe400078eb804 */
[----:B------:R-:W-:Y:S01]  /*137e0*/  CS2R R6, SRZ ;  /* 0x0000000000067805 */ /* 0x000fe2000001ff00 */
[----:B------:R-:W-:Y:S01]  /*137f0*/  STS [UR22+0xc], R16 ;  /* 0x00000c10ff007988 */ /* 0x000fe20008000816 */
[----:B-----5:R-:W-:Y:S03]  /*13800*/  VIADD R5, R5, 0xffffffff ;  /* 0xffffffff05057836 */ /* 0x020fe60000000000 */
[----:B------:R-:W-:Y:S04]  /*13810*/  STS [UR22+0x1c], R26 ;  /* 0x00001c1aff007988 */ /* 0x000fe80008000816 */
[----:B------:R-:W1:Y:S02]  /*13820*/  LDS R4, [UR22+0x1c] ;  /* 0x00001c16ff047984 */ /* 0x000e640008000800 */
[----:B-1----:R-:W-:Y:S05]  /*13830*/  LOP3.LUT R21, R4, 0xf0, RZ, 0xb8, !PT ;  /* 0x000000f004157812 */ /* 0x002fea00078eb8ff */
        /* <DEDUP_REMOVED lines=9> */
.L_x_309:
[----:B------:R-:W-:Y:S05]  /*138d0*/  BSYNC.RECONVERGENT B0 ;  /* 0x0000000000007941 */ /* 0x000fea0003800200 */
.L_x_308:
[----:B------:R-:W-:Y:S01]  /*138e0*/  NOP ;  /* 0x0000000000007918 */ /* 0x000fe20000000000 */
[----:B-12---:R-:W1:Y:S01]  /*138f0*/  LDS R4, [R20+UR22] ;  /* 0x0000001614047984 */ /* 0x006e620008000800 */
[----:B------:R-:W-:Y:S01]  /*13900*/  UIADD3 UR24, UP1, UPT, UR24, UR14, URZ ;  /* 0x0000000e18187290 */ /* 0x000fe2000ff3e0ff */
[----:B------:R-:W-:Y:S03]  /*13910*/  BSSY.RECONVERGENT B0, `(.L_x_310) ;  /* 0x0000035000007945 */ /* 0x000fe60003800200 */
[----:B------:R-:W-:Y:S02]  /*13920*/  UIADD3.X UR25, UPT, UPT, UR25, UR15, URZ, UP1, !UPT ;  /* 0x0000000f19197290 */ /* 0x000fe40008ffe4ff */
[----:B------:R-:W-:Y:S05]  /*13930*/  IADD3 R6, P0, PT, R20, UR24, RZ ;  /* 0x0000001814067c10 */ /* 0x000fea000ff1e0ff */
[----:B------:R-:W-:Y:S05]  /*13940*/  IMAD.X R7, RZ, RZ, UR25, P0 ;  /* 0x00000019ff077e24 */ /* 0x000fea00080e06ff */
[----:B-1----:R1:W2:Y:S02]  /*13950*/  ATOMG.E.EXCH.STRONG.GPU PT, RZ, [R6], R4 ;  /* 0x0000000406ff73a8 */ /* 0x0022a400041ee100 */
[----:B--2---:R-:W-:Y:S11]  /*13960*/  ELECT P0, URZ, PT ;  /* 0x0000000000ff782f */ /* 0x004ff60003800000 */
[----:B------:R-:W-:Y:S02]  /*13970*/  @!UPT UIADD3 URZ, UPT, UPT, URZ, URZ, URZ ;  /* 0x000000fffffff290 */ /* 0x000fe4000fffe0ff */
[----:B------:R-:W-:Y:S05]  /*13980*/  @!P0 BRA `(.L_x_311) ;  /* 0x0000000000b48947 */ /* 0x000fea0003800000 */
[----:B------:R-:W-:Y:S01]  /*13990*/  STS [UR21+0x30], RZ ;  /* 0x000030ffff007988 */ /* 0x000fe20008000815 */
[----:B------:R-:W-:Y:S01]  /*139a0*/  ISETP.NE.U32.AND P1, PT, RZ, UR12, PT ;  /* 0x0000000cff007c0c */ /* 0x000fe2000bf25070 */
[C---:B------:R-:W-:Y:S01]  /*139b0*/  IMAD.WIDE R8, R12.reuse, 0xc, R36 ;  /* 0x0000000c0c087825 */ /* 0x040fe200078e0224 */
[C---:B-1----:R-:W-:Y:S02]  /*139c0*/  LEA R6, P0, R12.reuse, RZ, 0x3 ;  /* 0x000000ff0c067211 */ /* 0x042fe400078018ff */
[----:B------:R-:W-:Y:S02]  /*139d0*/  ISETP.NE.AND.EX P1, PT, RZ, UR13, PT, P1 ;  /* 0x0000000dff007c0c */ /* 0x000fe4000bf25310 */
[----:B------:R-:W2:Y:S01]  /*139e0*/  LDG.E R18, desc[UR50][R8.64] ;  /* 0x0000003208127981 */ /* 0x000ea2000c1e1900 */
[----:B------:R-:W-:Y:S03]  /*139f0*/  LEA.HI.X.SX32 R7, R12, RZ, 0x3, P0 ;  /* 0x000000ff0c077211 */ /* 0x000fe600000f1eff */
[----:B------:R1:W3:Y:S07]  /*13a00*/  LDG.E R5, desc[UR50][R8.64+0x4] ;  /* 0x0000043208057981 */ /* 0x0002ee000c1e1900 */
[C---:B------:R-:W-:Y:S04]  /*13a10*/  @P1 IADD3 R26, P0, PT, R6.reuse, UR12, RZ ;  /* 0x0000000c061a1c10 */ /* 0x040fe8000ff1e0ff */
[C---:B------:R-:W-:Y:S02]  /*13a20*/  @P1 IADD3.X R27, PT, PT, R7.reuse, UR13, RZ, P0, !PT ;  /* 0x0000000d071b1c10 */ /* 0x040fe400087fe4ff */
[----:B------:R-:W-:Y:S01]  /*13a30*/  IADD3 R22, P0, PT, R6, UR10, RZ ;  /* 0x0000000a06167c10 */ /* 0x000fe2000ff1e0ff */
[----:B------:R-:W-:Y:S02]  /*13a40*/  IMAD.U32 R6, RZ, RZ, UR21 ;  /* 0x00000015ff067e24 */ /* 0x000fe4000f8e00ff */
[----:B------:R-:W4:Y:S01]  /*13a50*/  @P1 LDG.E.64 R24, desc[UR50][R26.64] ;  /* 0x000000321a181981 */ /* 0x000f22000c1e1b00 */
[----:B------:R-:W-:Y:S03]  /*13a60*/  IADD3.X R23, PT, PT, R7, UR11, RZ, P0, !PT ;  /* 0x0000000b07177c10 */ /* 0x000fe600087fe4ff */
[----:B------:R-:W5:Y:S04]  /*13a70*/  LDS R7, [UR21+0x1c] ;  /* 0x00001c15ff077984 */ /* 0x000f680008000800 */
[----:B------:R-:W5:Y:S01]  /*13a80*/  LDG.E.64 R22, desc[UR50][R22.64] ;  /* 0x0000003216167981 */ /* 0x000f62000c1e1b00 */
[----:B-1----:R-:W-:Y:S05]  /*13a90*/  SHF.R.U64 R8, R6, 0x4, RZ ;  /* 0x0000000406087819 */ /* 0x002fea00000012ff */
[----:B------:R-:W-:Y:S04]  /*13aa0*/  STS [UR21+0x10], R8 ;  /* 0x00001008ff007988 */ /* 0x000fe80008000815 */
[----:B------:R-:W-:Y:S04]  /*13ab0*/  STS [UR21+0x14], R8 ;  /* 0x00001408ff007988 */ /* 0x000fe80008000815 */
[----:B-----5:R-:W-:Y:S01]  /*13ac0*/  STS.64 [UR21], R22 ;  /* 0x00000016ff007988 */ /* 0x020fe20008000a15 */
[--C-:B--2---:R-:W-:Y:S01]  /*13ad0*/  SHF.R.S32.HI R19, RZ, 0x1f, R18.reuse ;  /* 0x0000001fff137819 */ /* 0x104fe20000011412 */
[----:B------:R-:W-:Y:S02]  /*13ae0*/  @!P1 IMAD.MOV.U32 R24, RZ, RZ, R18 ;  /* 0x000000ffff189224 */ /* 0x000fe400078e0012 */
[----:B---3--:R-:W-:Y:S02]  /*13af0*/  VIADD R5, R5, 0xffffffff ;  /* 0xffffffff05057836 */ /* 0x008fe40000000000 */
[----:B------:R-:W-:Y:S02]  /*13b00*/  @!P1 IMAD.MOV.U32 R25, RZ, RZ, R19 ;  /* 0x000000ffff199224 */ /* 0x000fe400078e0013 */
[C---:B----4-:R-:W-:Y:S03]  /*13b10*/  IMAD.SHL.U32 R19, R24.reuse, 0x2, RZ ;  /* 0x0000000218137824 */ /* 0x050fe600078e00ff */
[----:B------:R-:W-:Y:S02]  /*13b20*/  SHF.L.U64.HI R16, R24, 0x1, R25 ;  /* 0x0000000118107819 */ /* 0x000fe40000010219 */
[----:B------:R-:W-:Y:S02]  /*13b30*/  LOP3.LUT R19, R19, 0xfffffffe, RZ, 0xc0, !PT ;  /* 0xfffffffe13137812 */ /* 0x000fe400078ec0ff */
[----:B------:R-:W-:Y:S04]  /*13b40*/  LOP3.LUT R16, R16, 0x1fffffff, RZ, 0xc0, !PT ;  /* 0x1fffffff10107812 */ /* 0x000fe800078ec0ff */
[--C-:B------:R-:W-:Y:S02]  /*13b50*/  SHF.R.U32.HI R4, RZ, 0x4, R16.reuse ;  /* 0x00000004ff047819 */ /* 0x100fe40000011610 */
[----:B------:R-:W-:Y:S02]  /*13b60*/  SHF.R.U64 R16, R19, 0x4, R16 ;  /* 0x0000000413107819 */ /* 0x000fe40000001210 */
[----:B------:R-:W-:Y:S02]  /*13b70*/  LOP3.LUT R26, R7, 0xf, R4, 0xb8, !PT ;  /* 0x0000000f071a7812 */ /* 0x000fe400078eb804 */
[----:B------:R-:W-:Y:S01]  /*13b80*/  CS2R R6, SRZ ;  /* 0x0000000000067805 */ /* 0x000fe2000001ff00 */
[----:B------:R-:W-:Y:S04]  /*13b90*/  STS [UR21+0xc], R16 ;  /* 0x00000c10ff007988 */ /* 0x000fe80008000815 */
        /* <DEDUP_REMOVED lines=12> */
.L_x_311:
[----:B------:R-:W-:Y:S05]  /*13c60*/  BSYNC.RECONVERGENT B0 ;  /* 0x0000000000007941 */ /* 0x000fea0003800200 */
.L_x_310:
[----:B------:R-:W-:Y:S01]  /*13c70*/  NOP ;  /* 0x0000000000007918 */ /* 0x000fe20000000000 */
[----:B-12---:R-:W1:Y:S01]  /*13c80*/  LDS R4, [R20+UR21] ;  /* 0x0000001514047984 */ /* 0x006e620008000800 */
[----:B------:R-:W-:Y:S04]  /*13c90*/  UIADD3 UR32, UP1, UPT, UR6, UR14, URZ ;  /* 0x0000000e06207290 */ /* 0x000fe8000ff3e0ff */
[----:B------:R-:W-:Y:S02]  /*13ca0*/  UIADD3.X UR33, UPT, UPT, UR28, UR15, URZ, UP1, !UPT ;  /* 0x0000000f1c217290 */ /* 0x000fe40008ffe4ff */
[----:B------:R-:W-:Y:S01]  /*13cb0*/  IADD3 R6, P0, PT, R20, UR32, RZ ;  /* 0x0000002014067c10 */ /* 0x000fe2000ff1e0ff */
[----:B------:R-:W-:Y:S03]  /*13cc0*/  UMOV UR28, UR30 ;  /* 0x0000001e001c7c82 */ /* 0x000fe60008000000 */
[----:B------:R-:W-:Y:S05]  /*13cd0*/  IADD3.X R7, PT, PT, RZ, UR33, RZ, P0, !PT ;  /* 0x00000021ff077c10 */ /* 0x000fea00087fe4ff */
[----:B-1----:R2:W5:Y:S01]  /*13ce0*/  ATOMG.E.EXCH.STRONG.GPU PT, RZ, [R6], R4 ;  /* 0x0000000406ff73a8 */ /* 0x00256200041ee100 */
[----:B------:R-:W-:Y:S04]  /*13cf0*/  DEPBAR {5,4,3,2,1,0} ;  /* 0x0000003f0000791a */ /* 0x000fe80000000000 */
[----:B------:R-:W1:Y:S02]  /*13d00*/  CCTL.E.C.LDCU.IV.DEEP [UR28] ;  /* 0x000000001c007540 */ /* 0x000e640009c08000 */
[----:B-1----:R2:W-:Y:S01]  /*13d10*/  UTMACCTL.IV [UR28] ;  /* 0x000000001c0079b9 */ /* 0x0025e20008000000 */
        /* <DEDUP_REMOVED lines=9> */
[----:B------:R-:W-:Y:S01]  /*13db0*/  NOP ;  /* 0x0000000000007918 */ /* 0x000fe20000000000 */
.L_x_307:
[----:B-----5:R-:W-:Y:S01]  /*13dc0*/  ELECT P0, URZ, PT ;  /* 0x0000000000ff782f */ /* 0x020fe20003800000 */
[----:B------:R-:W-:Y:S11]  /*13dd0*/  BSSY.RECONVERGENT B0, `(.L_x_312) ;  /* 0x0000011000007945 */ /* 0x000ff60003800200 */
[----:B------:R-:W-:Y:S01]  /*13de0*/  @!UPT UIADD3 URZ, UPT, UPT, URZ, URZ, URZ ;  /* 0x000000fffffff290 */ /* 0x000fe2000fffe0ff */
[----:B------:R-:W-:Y:S05]  /*13df0*/  @!P0 BRA `(.L_x_313) ;  /* 0x0000000000388947 */ /* 0x000fea0003800000 */
[----:B------:R0:W-:Y:S01]  /*13e00*/  UTMACMDFLUSH ;  /* 0x00000000000079b7 */ /* 0x0001e20000000000 */
[----:B------:R-:W-:Y:S09]  /*13e10*/  UIMAD UR6, UR8, 0x14, UR4 ;  /* 0x00000014080678a4 */ /* 0x000ff2000f8e0204 */
[----:B------:R4:W-:Y:S04]  /*13e20*/  STS [UR6+0x270], R14 ;  /* 0x0002700eff007988 */ /* 0x0009e80008000806 */
        /* <DEDUP_REMOVED lines=9> */
[----:B-----5:R-:W1:Y:S01]  /*13ec0*/  FENCE.VIEW.ASYNC.S ;  /* 0x00000000000073c6 */ /* 0x020e620000000000 */
[----:B------:R-:W-:Y:S04]  /*13ed0*/  DEPBAR.LE SB0, 0x0 ;  /* 0x000080000000791a */ /* 0x000fe80000000000 */
.L_x_313:
[----:B--2---:R-:W-:Y:S05]  /*13ee0*/  BSYNC.RECONVERGENT B0 ;  /* 0x0000000000007941 */ /* 0x004fea0003800200 */
.L_x_312:
[----:B------:R-:W-:Y:S05]  /*13ef0*/  BRA.U !UP0, `(.L_x_314) ;  /* 0x0000000108047547 */ /* 0x000fea000b800000 */
[----:B------:R-:W-:Y:S05]  /*13f00*/  BPT.TRAP 0x1 ;  /* 0x000000040000795c */ /* 0x000fea0000300000 */
.L_x_314:
[----:B------:R-:W-:Y:S01]  /*13f10*/  UIADD3 UR6, UPT, UPT, UR8, -0x4, URZ ;  /* 0xfffffffc08067890 */ /* 0x000fe2000fffe0ff */
[----:B-1----:R-:W-:Y:S01]  /*13f20*/  SYNCS.ARRIVE.TRANS64.A1T0 RZ, [UR23+0x150], RZ ;  /* 0x000150ffffff79a7 */ /* 0x002fe20008100017 */
[----:B------:R-:W-:Y:S01]  /*13f30*/  UIADD3 UR23, UPT, UPT, UR7, -0x4, URZ ;  /* 0xfffffffc07177890 */ /* 0x000fe2000fffe0ff */
[----:B------:R-:W-:Y:S01]  /*13f40*/  ISETP.NE.AND P0, PT, R11, RZ, PT ;  /* 0x000000ff0b00720c */ /* 0x000fe20003f05270 */
[----:B------:R-:W-:Y:S02]  /*13f50*/  UISETP.GE.U32.AND UP1, UPT, UR6, -0x8, UPT ;  /* 0xfffffff80600788c */ /* 0x000fe4000bf26070 */
[----:B------:R-:W-:Y:S02]  /*13f60*/  UISETP.GE.U32.AND UP0, UPT, UR23, -0x8, UPT ;  /* 0xfffffff81700788c */ /* 0x000fe4000bf06070 */
[----:B------:R-:W-:Y:S02]  /*13f70*/  USEL UR23, URZ, 0x1, UP1 ;  /* 0x00000001ff177887 */ /* 0x000fe40008800000 */
[----:B------:R-:W-:Y:S02]  /*13f80*/  USEL UR6, URZ, 0x1, UP0 ;  /* 0x00000001ff067887 */ /* 0x000fe40008000000 */
[----:B------:R-:W-:Y:S02]  /*13f90*/  ULOP3.LUT UR25, UR8, 0x7, URZ, 0xc0, !UPT ;  /* 0x0000000708197892 */ /* 0x000fe4000f8ec0ff */
[----:B------:R-:W-:Y:S01]  /*13fa0*/  ULOP3.LUT UR24, UR7, 0x7, URZ, 0xc0, !UPT ;  /* 0x0000000707187892 */ /* 0x000fe2000f8ec0ff */
[----:B------:R-:W-:Y:S01]  /*13fb0*/  LOP3.LUT R0, R0, UR23, RZ, 0x3c, !PT ;  /* 0x0000001700007c12 */ /* 0x000fe2000f8e3cff */
[----:B------:R-:W-:Y:S01]  /*13fc0*/  ULOP3.LUT UR8, UR25, 0x4, URZ, 0x3c, !UPT ;  /* 0x0000000419087892 */ /* 0x000fe2000f8e3cff */
[----:B------:R-:W-:Y:S01]  /*13fd0*/  LOP3.LUT R15, R15, UR6, RZ, 0x3c, !PT ;  /* 0x000000060f0f7c12 */ /* 0x000fe2000f8e3cff */
[----:B------:R-:W-:Y:S01]  /*13fe0*/  ULOP3.LUT UR7, UR24, 0x4, URZ, 0x3c, !UPT ;  /* 0x0000000418077892 */ /* 0x000fe2000f8e3cff */
[----:B------:R-:W-:Y:S11]  /*13ff0*/  @!P0 EXIT ;  /* 0x000000000000894d */ /* 0x000ff60003800000 */
[----:B------:R-:W-:Y:S05]  /*14000*/  BRA `(.L_x_315) ;  /* 0xffffffec00347947 */ /* 0x000fea000383ffff */
.L_x_774:
[----:B------:R-:W-:Y:S01]  /*14010*/  UMOV UR6, 0x40 ;  /* 0x0000004000067882 */ /* 0x000fe20000000000 */
[----:B------:R-:W-:Y:S01]  /*14020*/  NOP ;  /* 0x0000000000007918 */ /* 0x000fe20000000000 */
[----:B------:R-:W-:Y:S01]  /*14030*/  ULEA UR6, UR5, UR6, 0x18 ;  /* 0x0000000605067291 */ /* 0x000fe2000f8ec0ff */
[----:B------:R-:W-:Y:S01]  /*14040*/  UMOV UR4, 0x400 ;  /* 0x0000040000047882 */ /* 0x000fe20000000000 */
[----:B------:R-:W-:Y:S02]  /*14050*/  UISETP.NE.AND UP3, UPT, UR37, URZ, UPT ;  /* 0x000000ff2500728c */ /* 0x000fe4000bf65270 */
[----:B------:R-:W-:-:S05]  /*14060*/  ULEA UR4, UR5, UR4, 0x18 ;  /* 0x0000000405047291 */ /* 0x000fca000f8ec0ff */
[----:B------:R-:W1:Y:S02]  /*14070*/  LDS.U8 R0, [UR6+0x1c] ;  /* 0x00001c06ff007984 */ /* 0x000e640008000000 */
[----:B-1----:R-:W-:-:S13]  /*14080*/  ISETP.NE.AND P0, PT, R0, RZ, PT ;  /* 0x000000ff0000720c */ /* 0x002fda0003f05270 */
[----:B------:R-:W-:Y:S05]  /*14090*/  @P0 BRA `(.L_x_316) ;  /* 0x0000000400100947 */ /* 0x000fea0003800000 */
[----:B------:R-:W-:Y:S02]  /*140a0*/  ULOP3.LUT UR45, UR5, 0x1, URZ, 0xc0, !UPT ;  /* 0x00000001052d7892 */ /* 0x000fe4000f8ec0ff */
[----:B------:R-:W-:Y:S02]  /*140b0*/  ULOP3.LUT UR44, UR5, 0x1, URZ, 0x3c, !UPT ;  /* 0x00000001052c7892 */ /* 0x000fe4000f8e3cff */
[----:B------:R-:W-:Y:S02]  /*140c0*/  UISETP.NE.U32.AND UP0, UPT, UR45, 0x1, UPT ;  /* 0x000000012d00788c */ /* 0x000fe4000bf05070 */
[----:B------:R-:W-:-:S07]  /*140d0*/  UIADD3 UR7, UPT, UPT, UR6, 0x8, URZ ;  /* 0x0000000806077890 */ /* 0x000fce000fffe0ff */
[----:B------:R-:W-:Y:S05]  /*140e0*/  BRA.U !UP0, `(.L_x_317) ;  /* 0x00000001089c7547 */ /* 0x000fea000b800000 */
[----:B------:R-:W-:Y:S01]  /*140f0*/  ELECT P0, URZ, PT ;  /* 0x0000000000ff782f */ /* 0x000fe20003800000 */
[----:B------:R-:W-:-:S12]  /*14100*/  BSSY B0, `(.L_x_317) ;  /* 0x0000025000007945 */ /* 0x000fd80003800000 */
[----:B------:R-:W-:Y:S05]  /*14110*/  @!P0 BRA `(.L_x_318) ;  /* 0x00000000008c8947 */ /* 0x000fea0003800000 */
[----:B------:R-:W-:-:S05]  /*14120*/  UMOV UR5, 0x10 ;  /* 0x0000001000057882 */ /* 0x000fca0000000000 */
[----:B------:R-:W-:Y:S04]  /*14130*/  DEPBAR.LE SB1, 0x36 ;  /* 0x00009d800000791a */ /* 0x000fe80000000000 */
[----:B------:R-:W1:Y:S02]  /*14140*/  UTCATOMSWS.2CTA.FIND_AND_SET.ALIGN UP1, UR5, UR5 ;  /* 0x00000005000575e3 */ /* 0x000e640008220800 */
[----:B-1----:R-:W-:Y:S01]  /*14150*/  MOV R9, UR5 ;  /* 0x0000000500097c02 */ /* 0x002fe20008000f00 */
[----:B------:R-:W-:Y:S06]  /*14160*/  BRA.U UP1, `(.L_x_319) ;  /* 0x0000000101187547 */ /* 0x000fec000b800000 */
.L_x_320:
[----:B------:R-:W-:Y:S05]  /*14170*/  NANOSLEEP 0x64 ;  /* 0x000000640000795d */ /* 0x000fea0003800000 */
[----:B------:R-:W-:-:S05]  /*14180*/  UMOV UR5, 0x10 ;  /* 0x0000001000057882 */ /* 0x000fca0000000000 */
[----:B------:R-:W-:Y:S04]  /*14190*/  DEPBAR.LE SB1, 0x36 ;  /* 0x00009d800000791a */ /* 0x000fe80000000000 */
[----:B------:R-:W1:Y:S02]  /*141a0*/  UTCATOMSWS.2CTA.FIND_AND_SET.ALIGN UP1, UR5, UR5 ;  /* 0x00000005000575e3 */ /* 0x000e640008220800 */
[----:B-1----:R-:W-:Y:S01]  /*141b0*/  MOV R9, UR5 ;  /* 0x0000000500097c02 */ /* 0x002fe20008000f00 */
[----:B------:R-:W-:Y:S05]  /*141c0*/  BRA.U !UP1, `(.L_x_320) ;  /* 0xfffffffd09e87547 */ /* 0x000fea000b83ffff */
.L_x_319:
[----:B------:R-:W1:Y:S01]  /*141d0*/  LDS R5, [UR6+0x10] ;  /* 0x00001006ff057984 */ /* 0x000e620008000800 */
[----:B------:R-:W-:Y:S01]  /*141e0*/  IMAD.U32 R3, RZ, RZ, UR4 ;  /* 0x00000004ff037e24 */ /* 0x000fe2000f8e00ff */
[----:B------:R-:W-:-:S03]  /*141f0*/  MOV R2, UR44 ;  /* 0x0000002c00027c02 */ /* 0x000fc60008000f00 */
[----:B------:R-:W-:Y:S01]  /*14200*/  VIADD R3, R3, 0x310 ;  /* 0x0000031003037836 */ /* 0x000fe20000000000 */
[----:B-1----:R-:W-:-:S04]  /*14210*/  SHF.L.U32 R5, R5, 0x1f, RZ ;  /* 0x0000001f05057819 */ /* 0x002fc800000006ff */
[----:B------:R-:W1:Y:S02]  /*14220*/  SYNCS.PHASECHK.TRANS64.TRYWAIT P0, [UR6+0x8], R5 ;  /* 0x00000805ff0075a7 */ /* 0x000e640008001106 */
[----:B-1----:R-:W-:Y:S05]  /*14230*/  @P0 BRA `(.L_x_321) ;  /* 0x0000000000080947 */ /* 0x002fea0003800000 */
[----:B------:R-:W1:Y:S02]  /*14240*/  SYNCS.PHASECHK.TRANS64.TRYWAIT P0, [UR6+0x8], R5 ;  /* 0x00000805ff0075a7 */ /* 0x000e640008001106 */
[----:B-1----:R-:W-:Y:S05]  /*14250*/  @!P0 BRA `(.L_x_322) ;  /* 0x0000002000848947 */ /* 0x002fea0003800000 */
.L_x_321:
[----:B-1----:R-:W-:Y:S01]  /*14260*/  HFMA2 R0, -RZ, RZ, 0, 5.9604644775390625e-08 ;  /* 0x00000001ff007431 */ /* 0x002fe200000001ff */
[----:B------:R-:W-:Y:S01]  /*14270*/  UPRMT UR5, UR44, 0x654, UR7 ;  /* 0x000006542c057896 */ /* 0x000fe20008000007 */
[----:B------:R-:W-:Y:S01]  /*14280*/  IMAD.MOV.U32 R6, RZ, RZ, 0xffff ;  /* 0x0000ffffff067424 */ /* 0x000fe200078e00ff */
[----:B------:R-:W-:Y:S01]  /*14290*/  PRMT R2, R2, 0x654, R3 ;  /* 0x0000065402027816 */ /* 0x000fe20000000003 */
[----:B------:R-:W-:Y:S02]  /*142a0*/  IMAD.MOV.U32 R4, RZ, RZ, 0x4 ;  /* 0x00000004ff047424 */ /* 0x000fe400078e00ff */
[----:B-----5:R-:W-:Y:S01]  /*142b0*/  IMAD.SHL.U32 R7, R9, 0x20, RZ ;  /* 0x0000002009077824 */ /* 0x020fe200078e00ff */
[----:B------:R-:W-:Y:S02]  /*142c0*/  MOV R3, UR5 ;  /* 0x0000000500037c02 */ /* 0x000fe40008000f00 */
[-C--:B------:R-:W-:Y:S01]  /*142d0*/  SHF.L.U32 R6, R6, R9.reuse, RZ ;  /* 0x0000000906067219 */ /* 0x080fe200000006ff */
[----:B------:R1:W-:Y:S01]  /*142e0*/  SYNCS.ARRIVE.TRANS64.RED RZ, [UR5], R4 ;  /* 0x00000004ffff79a7 */ /* 0x0003e20008000405 */
[----:B------:R-:W-:Y:S01]  /*142f0*/  SHF.L.U32 R5, R0, R9, RZ ;  /* 0x0000000900057219 */ /* 0x000fe200000006ff */
[----:B------:R1:W-:Y:S04]  /*14300*/  STS [UR4+0x310], R7 ;  /* 0x00031007ff007988 */ /* 0x0003e80008000804 */
[----:B------:R1:W-:Y:S04]  /*14310*/  STAS [R2.64], R9 ;  /* 0x0000000902007dbd */ /* 0x0003e8000c0008ff */
[----:B------:R1:W-:Y:S04]  /*14320*/  ATOMS.OR RZ, [UR6+0x14], R6 ;  /* 0x00001406ffff798c */ /* 0x0003e8000b000006 */
[----:B------:R1:W-:Y:S04]  /*14330*/  ATOMS.OR RZ, [UR6+0x18], R5 ;  /* 0x00001805ffff798c */ /* 0x0003e8000b000006 */
[----:B------:R1:W-:Y:S02]  /*14340*/  ATOMS.XOR RZ, [UR6+0x10], R0 ;  /* 0x00001000ffff798c */ /* 0x0003e4000b800006 */
.L_x_318:
[----:B------:R-:W-:Y:S05]  /*14350*/  BSYNC B0 ;  /* 0x0000000000007941 */ /* 0x000fea0003800000 */
.L_x_317:
[----:B------:R-:W-:Y:S05]  /*14360*/  BRA.U UP0, `(.L_x_323) ;  /* 0x00000001006c7547 */ /* 0x000fea000b800000 */
[----:B------:R-:W-:-:S03]  /*14370*/  UMOV UR5, 0xffffffff ;  /* 0xffffffff00057882 */ /* 0x000fc60000000000 */
[----:B------:R-:W-:Y:S05]  /*14380*/  BRA.DIV UR5, `(.L_x_324) ;  /* 0x0000002205507947 */ /* 0x000fea000b800000 */
[----:B------:R-:W-:-:S13]  /*14390*/  ELECT P6, URZ, PT ;  /* 0x0000000000ff782f */ /* 0x000fda00038c0000 */
.L_x_426:
[----:B------:R-:W-:Y:S05]  /*143a0*/  @!P6 BRA `(.L_x_323) ;  /* 0x00000000005ce947 */ /* 0x000fea0003800000 */
[----:B-1----:R-:W1:Y:S02]  /*143b0*/  LDS R3, [UR6+0x10] ;  /* 0x00001006ff037984 */ /* 0x002e640008000800 */
[----:B-1----:R-:W-:-:S04]  /*143c0*/  SHF.L.U32 R3, R3, 0x1f, RZ ;  /* 0x0000001f03037819 */ /* 0x002fc800000006ff */
[----:B------:R-:W1:Y:S02]  /*143d0*/  SYNCS.PHASECHK.TRANS64.TRYWAIT P0, [UR6+0x8], R3 ;  /* 0x00000803ff0075a7 */ /* 0x000e640008001106 */
[----:B-1----:R-:W-:Y:S05]  /*143e0*/  @P0 BRA `(.L_x_325) ;  /* 0x0000000000080947 */ /* 0x002fea0003800000 */
[----:B------:R-:W1:Y:S02]  /*143f0*/  SYNCS.PHASECHK.TRANS64.TRYWAIT P0, [UR6+0x8], R3 ;  /* 0x00000803ff0075a7 */ /* 0x000e640008001106 */
[----:B-1----:R-:W-:Y:S05]  /*14400*/  @!P0 BRA `(.L_x_326) ;  /* 0x0000002000508947 */ /* 0x002fea0003800000 */
.L_x_325:
[----:B------:R-:W2:Y:S01]  /*14410*/  LDS R5, [UR4+0x310] ;  /* 0x00031004ff057984 */ /* 0x000ea20008000800 */
[----:B-1----:R-:W-:Y:S02]  /*14420*/  HFMA2 R0, -RZ, RZ, 0, 5.9604644775390625e-08 ;  /* 0x00000001ff007431 */ /* 0x002fe400000001ff */
[----:B------:R-:W-:Y:S01]  /*14430*/  IMAD.MOV.U32 R2, RZ, RZ, 0xffff ;  /* 0x0000ffffff027424 */ /* 0x000fe200078e00ff */
[----:B------:R-:W-:Y:S01]  /*14440*/  UPRMT UR5, UR44, 0x654, UR7 ;  /* 0x000006542c057896 */ /* 0x000fe20008000007 */
[----:B--2---:R-:W-:-:S03]  /*14450*/  IMAD.SHL.U32 R3, R5, 0x20, RZ ;  /* 0x0000002005037824 */ /* 0x004fc600078e00ff */
[-C--:B------:R-:W-:Y:S02]  /*14460*/  SHF.L.U32 R2, R2, R5.reuse, RZ ;  /* 0x0000000502027219 */ /* 0x080fe400000006ff */
[----:B------:R-:W-:Y:S01]  /*14470*/  SHF.L.U32 R5, R0, R5, RZ ;  /* 0x0000000500057219 */ /* 0x000fe200000006ff */
[----:B------:R2:W-:Y:S04]  /*14480*/  STS [UR4+0x310], R3 ;  /* 0x00031003ff007988 */ /* 0x0005e80008000804 */
[----:B------:R2:W-:Y:S04]  /*14490*/  ATOMS.OR RZ, [UR6+0x14], R2 ;  /* 0x00001402ffff798c */ /* 0x0005e8000b000006 */
[----:B------:R2:W-:Y:S01]  /*144a0*/  ATOMS.OR RZ, [UR6+0x18], R5 ;  /* 0x00001805ffff798c */ /* 0x0005e2000b000006 */
[----:B------:R-:W-:Y:S03]  /*144b0*/  SYNCS.ARRIVE.TRANS64.RED.A1T0 RZ, [UR5], RZ ;  /* 0x000000ffffff79a7 */ /* 0x000fe60008100405 */
[----:B------:R2:W-:Y:S01]  /*144c0*/  ATOMS.XOR RZ, [UR6+0x10], R0 ;  /* 0x00001000ffff798c */ /* 0x0005e2000b800006 */
[----:B------:R-:W-:Y:S05]  /*144d0*/  BRA `(.L_x_323) ;  /* 0x0000000000107947 */ /* 0x000fea0003800000 */
.L_x_316:
[----:B------:R-:W-:Y:S02]  /*144e0*/  MOV R0, 0xffffffff ;  /* 0xffffffff00007802 */ /* 0x000fe40000000f00 */
[----:B------:R-:W-:-:S03]  /*144f0*/  MOV R2, 0x14520 ;  /* 0x0001452000027802 */ /* 0x000fc60000000f00 */
[----:B------:R1:W-:Y:S04]  /*14500*/  STS [UR4+0x310], R0 ;  /* 0x00031000ff007988 */ /* 0x0003e80008000804 */
[----:B-1---5:R-:W-:Y:S05]  /*14510*/  CALL.REL.NOINC `($__internal_1_$__cuda_sm10x_tcgen05_guardrail_trap_phase_invalid_during_alloc) ;  /* 0x0000002000a87944 */ /* 0x022fea0003c00000 */
.L_x_323:
[----:B------:R-:W-:Y:S05]  /*14520*/  WARPSYNC.ALL ;  /* 0x0000000000007948 */ /* 0x000fea0003800000 */
[----:B------:R-:W3:Y:S01]  /*14530*/  S2UR UR5, SR_CgaCtaId ;  /* 0x00000000000579c3 */ /* 0x000ee20000008800 */
[----:B------:R-:W-:Y:S01]  /*14540*/  UMOV UR4, 0x400 ;  /* 0x0000040000047882 */ /* 0x000fe20000000000 */
[----:B------:R-:W-:-:S06]  /*14550*/  NOP ;  /* 0x0000000000007918 */ /* 0x000fcc0000000000 */
[----:B------:R-:W-:Y:S06]  /*14560*/  BAR.ARV 0x6, 0xa0 ;  /* 0x0182800000007b1d */ /* 0x000fec0000002000 */
[----:B---3--:R-:W-:-:S04]  /*14570*/  ULEA UR4, UR5, UR4, 0x18 ;  /* 0x0000000405047291 */ /* 0x008fc8000f8ec0ff */
[----:B------:R-:W-:Y:S02]  /*14580*/  UIADD3 UR6, UPT, UPT, UR4, 0x11400, URZ ;  /* 0x0001140004067890 */ /* 0x000fe4000fffe0ff */
[----:B------:R-:W-:Y:S02]  /*14590*/  UIADD3 UR7, UPT, UPT, UR4, 0x21400, URZ ;  /* 0x0002140004077890 */ /* 0x000fe4000fffe0ff */
[----:B------:R-:W-:Y:S01]  /*145a0*/  USHF.R.U32.HI UR6, URZ, 0x4, UR6 ;  /* 0x00000004ff067899 */ /* 0x000fe20008011606 */
[----:B-12---:R-:W1:Y:S01]  /*145b0*/  LDS R0, [UR4+0x310] ;  /* 0x00031004ff007984 */ /* 0x006e620008000800 */
[----:B------:R-:W-:Y:S02]  /*145c0*/  USHF.R.U32.HI UR7, URZ, 0x4, UR7 ;  /* 0x00000004ff077899 */ /* 0x000fe40008011607 */
[----:B------:R-:W-:Y:S02]  /*145d0*/  ULOP3.LUT UR6, UR6, 0x3fff, URZ, 0xc0, !UPT ;  /* 0x00003fff06067892 */ /* 0x000fe4000f8ec0ff */
[----:B------:R-:W-:-:S02]  /*145e0*/  ULOP3.LUT UR7, UR7, 0x3fff, URZ, 0xc0, !UPT ;  /* 0x00003fff07077892 */ /* 0x000fc4000f8ec0ff */
[----:B------:R-:W-:Y:S02]  /*145f0*/  ULOP3.LUT UR6, UR6, 0x10000, URZ, 0xfc, !UPT ;  /* 0x0001000006067892 */ /* 0x000fe4000f8efcff */
[----:B------:R-:W-:Y:S01]  /*14600*/  ULOP3.LUT UR7, UR7, 0x10000, URZ, 0xfc, !UPT ;  /* 0x0001000007077892 */ /* 0x000fe2000f8efcff */
[----:B-1----:R-:W-:Y:S01]  /*14610*/  R2UR UR8, R0 ;  /* 0x00000000000872ca */ /* 0x002fe200000e0000 */
[----:B-----5:R-:W1:-:S00]  /*14620*/  USETMAXREG.DEALLOC.CTAPOOL 0x88 ;  /* 0x00000088000079c8 */ /* 0x020e4000080e0500 */
[----:B-1----:R-:W-:Y:S01]  /*14630*/  HFMA2 R2, -RZ, RZ, 0, 0 ;  /* 0x00000000ff027431 */ /* 0x002fe200000001ff */
[----:B------:R-:W-:Y:S01]  /*14640*/  MOV R0, RZ ;  /* 0x000000ff00007202 */ /* 0x000fe20000000f00 */
[----:B------:R-:W-:Y:S01]  /*14650*/  UISETP.NE.AND UP3, UPT, UR39, 0x4, !UP3 ;  /* 0x000000042700788c */ /* 0x000fe2000df65270 */
[----:B------:R-:W-:Y:S01]  /*14660*/  UMOV UR20, 0x1 ;  /* 0x0000000100147882 */ /* 0x000fe20000000000 */
[----:B------:R-:W-:Y:S01]  /*14670*/  UMOV UR19, URZ ;  /* 0x000000ff00137c82 */ /* 0x000fe20008000000 */
[----:B------:R-:W-:Y:S01]  /*14680*/  UMOV UR18, URZ ;  /* 0x000000ff00127c82 */ /* 0x000fe20008000000 */
[----:B------:R-:W-:Y:S01]  /*14690*/  UMOV UR17, URZ ;  /* 0x000000ff00117c82 */ /* 0x000fe20008000000 */
[----:B------:R-:W-:-:S05]  /*146a0*/  UMOV UR16, URZ ;  /* 0x000000ff00107c82 */ /* 0x000fca0008000000 */
.L_x_337:
[----:B------:R-:W1:Y:S02]  /*146b0*/  LDC.64 R4, c[0x0][0x390] ;  /* 0x0000e400ff047b82 */ /* 0x000e640000000a00 */
[----:B-12---:R-:W-:-:S05]  /*146c0*/  IMAD.WIDE R4, R16, 0xc, R4 ;  /* 0x0000000c10047825 */ /* 0x006fca00078e0204 */
[----:B------:R-:W2:Y:S02]  /*146d0*/  LDG.E R3, desc[UR50][R4.64+0x8] ;  /* 0x0000083204037981 */ /* 0x000ea4000c1e1900 */
[----:B--2---:R-:W-:-:S13]  /*146e0*/  R2UR UR14, R3 ;  /* 0x00000000030e72ca */ /* 0x004fda00000e0000 */
[----:B------:R-:W-:Y:S02]  /*146f0*/  UISETP.GE.AND UP0, UPT, UR14, 0x1, UPT ;  /* 0x000000010e00788c */ /* 0x000fe4000bf06270 */
[----:B------:R-:W-:Y:S02]  /*14700*/  UIADD3 UR9, UPT, UPT, UR14, 0x7f, URZ ;  /* 0x0000007f0e097890 */ /* 0x000fe4000fffe0ff */
[----:B------:R-:W-:Y:S02]  /*14710*/  UISETP.NE.OR UP0, UPT, UR45, URZ, !UP0 ;  /* 0x000000ff2d00728c */ /* 0x000fe4000c705670 */
[----:B------:R-:W-:-:S04]  /*14720*/  USHF.R.S32.HI UR15, URZ, 0x1f, UR9 ;  /* 0x0000001fff0f7899 */ /* 0x000fc80008011409 */
[----:B------:R-:W-:-:S03]  /*14730*/  ULEA.HI UR15, UR15, UR9, URZ, 0x7 ;  /* 0x000000090f0f7291 */ /* 0x000fc6000f8f38ff */
[----:B---3--:R-:W-:Y:S09]  /*14740*/  BRA.U UP0, `(.L_x_327) ;  /* 0x0000000500447547 */ /* 0x008ff2000b800000 */
[----:B------:R-:W-:Y:S01]  /*14750*/  ULEA UR9, UR17, UR4, 0x3 ;  /* 0x0000000411097291 */ /* 0x000fe2000f8e18ff */
[----:B------:R-:W-:Y:S01]  /*14760*/  SHF.L.U32 R3, R0, 0x1f, RZ ;  /* 0x0000001f00037819 */ /* 0x000fe200000006ff */
[----:B------:R-:W-:Y:S02]  /*14770*/  USHF.R.S32.HI UR15, URZ, 0x7, UR15 ;  /* 0x00000007ff0f7899 */ /* 0x000fe4000801140f */
[----:B------:R-:W-:-:S05]  /*14780*/  ULEA UR13, UR19, UR8, 0x8 ;  /* 0x00000008130d7291 */ /* 0x000fca000f8e40ff */
[----:B------:R1:W2:Y:S01]  /*14790*/  SYNCS.PHASECHK.TRANS64.TRYWAIT P1, [UR9], R3 ;  /* 0x00000003ff0075a7 */ /* 0x0002a20008021109 */
[----:B------:R-:W-:Y:S06]  /*147a0*/  BRA.U UP3, `(.L_x_328) ;  /* 0x0000000103047547 */ /* 0x000fec000b800000 */
[----:B------:R-:W-:Y:S05]  /*147b0*/  BPT.TRAP 0x1 ;  /* 0x000000040000795c */ /* 0x000fea0000300000 */
.L_x_328:
[----:B------:R-:W-:Y:S01]  /*147c0*/  ULEA UR12, UR19, UR4, 0x3 ;  /* 0x00000004130c7291 */ /* 0x000fe2000f8e18ff */
[----:B------:R-:W-:-:S04]  /*147d0*/  MOV R4, UR20 ;  /* 0x0000001400047c02 */ /* 0x000fc80008000f00 */
[----:B------:R-:W-:-:S04]  /*147e0*/  SHF.L.U32 R4, R4, 0x1f, RZ ;  /* 0x0000001f04047819 */ /* 0x000fc800000006ff */
[----:B------:R-:W3:Y:S02]  /*147f0*/  SYNCS.PHASECHK.TRANS64.TRYWAIT P0, [UR12+0x120], R4 ;  /* 0x00012004ff0075a7 */ /* 0x000ee4000800110c */
[----:B---3--:R-:W-:Y:S05]  /*14800*/  @!P0 BRA `(.L_x_329) ;  /* 0x0000001c00688947 */ /* 0x008fea0003800000 */
.L_x_428:
[----:B-1----:R-:W-:Y:S01]  /*14810*/  LOP3.LUT R3, R10, 0xffff, RZ, 0xc0, !PT ;  /* 0x0000ffff0a037812 */ /* 0x002fe200078ec0ff */
[----:B------:R-:W-:Y:S02]  /*14820*/  UISETP.LT.AND UP0, UPT, UR15, 0x1, UPT ;  /* 0x000000010f00788c */ /* 0x000fe4000bf01270 */
[----:B------:R-:W-:Y:S01]  /*14830*/  UPLOP3.LUT UP2, UPT, UPT, UPT, UPT, 0x40, 0x4 ;  /* 0x000000000004789c */ /* 0x000fe20003f4e870 */
[----:B------:R-:W-:Y:S01]  /*14840*/  R2UR UR10, R3 ;  /* 0x00000000030a72ca */ /* 0x000fe200000e0000 */
[----:B------:R-:W-:Y:S01]  /*14850*/  USEL UR11, UR15, 0x1, UP0 ;  /* 0x000000010f0b7887 */ /* 0x000fe20008000000 */
[----:B------:R-:W-:Y:S01]  /*14860*/  UMOV UR21, UR17 ;  /* 0x0000001100157c82 */ /* 0x000fe20008000000 */
[----:B------:R-:W-:Y:S02]  /*14870*/  UMOV UR28, 0x0 ;  /* 0x00000000001c7882 */ /* 0x000fe40000000000 */
[----:B------:R-:W-:Y:S01]  /*14880*/  UIADD3 UR11, UPT, UPT, -UR11, UR16, UR15 ;  /* 0x000000100b0b7290 */ /* 0x000fe2000fffe10f */
[----:B------:R-:W-:Y:S01]  /*14890*/  UMOV UR29, 0x10400010 ;  /* 0x10400010001d7882 */ /* 0x000fe20000000000 */
[----:B------:R-:W-:-:S02]  /*148a0*/  UMOV UR26, 0x0 ;  /* 0x00000000001a7882 */ /* 0x000fc40000000000 */
[----:B------:R-:W-:Y:S01]  /*148b0*/  UIADD3 UR11, UPT, UPT, UR11, 0x1, URZ ;  /* 0x000000010b0b7890 */ /* 0x000fe2000fffe0ff */
[----:B------:R-:W-:Y:S01]  /*148c0*/  UMOV UR27, 0x10400010 ;  /* 0x10400010001b7882 */ /* 0x000fe20000000000 */
[----:B------:R-:W-:Y:S01]  /*148d0*/  UMOV UR24, 0x0 ;  /* 0x0000000000187882 */ /* 0x000fe20000000000 */
[----:B------:R-:W-:Y:S01]  /*148e0*/  UMOV UR25, 0x10400010 ;  /* 0x1040001000197882 */ /* 0x000fe20000000000 */
[----:B------:R-:W-:Y:S01]  /*148f0*/  UMOV UR22, 0x0 ;  /* 0x0000000000167882 */ /* 0x000fe20000000000 */
[----:B------:R-:W-:-:S07]  /*14900*/  UMOV UR23, 0x10400010 ;  /* 0x1040001000177882 */ /* 0x000fce0000000000 */
.L_x_332:
[----:B-1----:R-:W-:Y:S01]  /*14910*/  ULEA UR9, UR21, UR4, 0x3 ;  /* 0x0000000415097291 */ /* 0x002fe2000f8e18ff */
[----:B--23--:R-:W-:Y:S11]  /*14920*/  @P1 BRA `(.L_x_330) ;  /* 0x00000000000c1947 */ /* 0x00cff60003800000 */
[----:B------:R-:W-:Y:S04]  /*14930*/  SHF.L.U32 R4, R0, 0x1f, RZ ;  /* 0x0000001f00047819 */ /* 0x000fe800000006ff */
[----:B------:R-:W1:Y:S02]  /*14940*/  SYNCS.PHASECHK.TRANS64.TRYWAIT P0, [UR9], R4 ;  /* 0x00000004ff0075a7 */ /* 0x000e640008001109 */
[----:B-1----:R-:W-:Y:S05]  /*14950*/  @!P0 BRA `(.L_x_331) ;  /* 0x0000001c002c8947 */ /* 0x002fea0003800000 */
.L_x_330:
[----:B------:R-:W-:Y:S01]  /*14960*/  UISETP.NE.AND UP0, UPT, UR15, 0x1, UPT ;  /* 0x000000010f00788c */ /* 0x000fe2000bf05270 */
[----:B------:R-:W-:Y:S01]  /*14970*/  PLOP3.LUT P1, PT, PT, PT, PT, 0x80, 0x8 ;  /* 0x000000000008781c */ /* 0x000fe20003f2f070 */
[----:B------:R-:W-:Y:S02]  /*14980*/  UIADD3 UR17, UPT, UPT, UR21, 0x1, URZ ;  /* 0x0000000115117890 */ /* 0x000fe4000fffe0ff */
[----:B------:R-:W-:Y:S02]  /*14990*/  ULEA UR32, UR21, UR7, 0xa ;  /* 0x0000000715207291 */ /* 0x000fe4000f8e50ff */
[----:B------:R-:W-:Y:S01]  /*149a0*/  UISETP.NE.AND UP1, UPT, UR17, 0x4, UPT ;  /* 0x000000041100788c */ /* 0x000fe2000bf25270 */
[----:B------:R-:W-:Y:S01]  /*149b0*/  PLOP3.LUT P0, PT, PT, PT, UP0, 0x80, 0x8 ;  /* 0x000000000008781c */ /* 0x000fe20003f0f008 */
[----:B------:R-:W-:Y:S02]  /*149c0*/  UIADD3 UR48, UPT, UPT, UR32, 0x2, URZ ;  /* 0x0000000220307890 */ /* 0x000fe4000fffe0ff */
[----:B------:R-:W-:Y:S02]  /*149d0*/  USEL UR31, URZ, 0x1, UP1 ;  /* 0x00000001ff1f7887 */ /* 0x000fe40008800000 */
[----:B------:R-:W-:Y:S02]  /*149e0*/  USEL UR17, UR17, URZ, UP1 ;  /* 0x000000ff11117287 */ /* 0x000fe40008800000 */
[----:B------:R-:W-:Y:S02]  /*149f0*/  UIADD3 UR42, UPT, UPT, UR32, 0x4, URZ ;  /* 0x00000004202a7890 */ /* 0x000fe4000fffe0ff */
[----:B------:R-:W-:Y:S01]  /*14a00*/  @UP0 ULEA UR30, UR17, UR4, 0x3 ;  /* 0x00000004111e0291 */ /* 0x000fe2000f8e18ff */
[----:B------:R-:W-:Y:S01]  /*14a10*/  LOP3.LUT R0, R0, UR31, RZ, 0x3c, !PT ;  /* 0x0000001f00007c12 */ /* 0x000fe2000f8e3cff */
[----:B------:R-:W-:Y:S02]  /*14a20*/  UIADD3 UR38, UPT, UPT, UR32, 0x6, URZ ;  /* 0x0000000620267890 */ /* 0x000fe4000fffe0ff */
[----:B------:R-:W-:Y:S01]  /*14a30*/  UIADD3 UR9, UPT, UPT, UR9, 0x20, URZ ;  /* 0x0000002009097890 */ /* 0x000fe2000fffe0ff */
[----:B-1----:R-:W-:Y:S01]  /*14a40*/  @P0 SHF.L.U32 R3, R0, 0x1f, RZ ;  /* 0x0000001f00030819 */ /* 0x002fe200000006ff */
[----:B------:R-:W-:Y:S02]  /*14a50*/  UIADD3 UR16, UPT, UPT, UR16, 0x1, URZ ;  /* 0x0000000110107890 */ /* 0x000fe4000fffe0ff */
[----:B------:R-:W-:Y:S01]  /*14a60*/  UIADD3 UR15, UPT, UPT, UR15, -0x1, URZ ;  /* 0xffffffff0f0f7890 */ /* 0x000fe2000fffe0ff */
[----:B------:R1:W3:Y:S01]  /*14a70*/  @P0 SYNCS.PHASECHK.TRANS64.TRYWAIT P1, [UR30], R3 ;  /* 0x00000003ff0005a7 */ /* 0x0002e2000802111e */
[----:B------:R-:W-:Y:S02]  /*14a80*/  ULEA UR30, UR21, UR6, 0xa ;  /* 0x00000006151e7291 */ /* 0x000fe4000f8e50ff */
[----:B------:R-:W-:Y:S02]  /*14a90*/  UISETP.NE.AND UP0, UPT, UR16, UR11, UPT ;  /* 0x0000000b1000728c */ /* 0x000fe4000bf05270 */
[----:B------:R-:W-:Y:S02]  /*14aa0*/  UIADD3 UR46, UPT, UPT, UR30, 0x2, URZ ;  /* 0x000000021e2e7890 */ /* 0x000fe4000fffe0ff */
[----:B------:R-:W-:Y:S02]  /*14ab0*/  UIADD3 UR40, UPT, UPT, UR30, 0x4, URZ ;  /* 0x000000041e287890 */ /* 0x000fe4000fffe0ff */
[----:B------:R-:W-:Y:S01]  /*14ac0*/  UIADD3 UR34, UPT, UPT, UR30, 0x6, URZ ;  /* 0x000000061e227890 */ /* 0x000fe2000fffe0ff */
[----:B------:R-:W-:Y:S01]  /*14ad0*/  UMOV UR33, 0x40004040 ;  /* 0x4000404000217882 */ /* 0x000fe20000000000 */
[----:B------:R-:W-:Y:S01]  /*14ae0*/  UMOV UR31, 0x40004040 ;  /* 0x40004040001f7882 */ /* 0x000fe20000000000 */
[----:B------:R-:W-:Y:S01]  /*14af0*/  UMOV UR49, 0x40004040 ;  /* 0x4000404000317882 */ /* 0x000fe20000000000 */
[----:B------:R1:W-:Y:S01]  /*14b00*/  UTCQMMA.2CTA gdesc[UR30], gdesc[UR32], tmem[UR13], tmem[UR28], idesc[UR29], UP2 ;  /* 0x00ff1c201e0075ea */ /* 0x0003e2000920030d */
[----:B------:R-:W-:Y:S01]  /*14b10*/  UPLOP3.LUT UP2, UPT, UPT, UPT, UPT, 0x80, 0x8 ;  /* 0x000000000008789c */ /* 0x000fe20003f4f070 */
[----:B------:R-:W-:Y:S01]  /*14b20*/  UMOV UR47, 0x40004040 ;  /* 0x40004040002f7882 */ /* 0x000fe20000000000 */
[----:B------:R-:W-:Y:S01]  /*14b30*/  UMOV UR43, 0x40004040 ;  /* 0x40004040002b7882 */ /* 0x000fe20000000000 */
[----:B------:R1:W-:Y:S01]  /*14b40*/  UTCQMMA.2CTA gdesc[UR46], gdesc[UR48], tmem[UR13], tmem[UR26], idesc[UR27], UPT ;  /* 0x00ff1a302e0075ea */ /* 0x0003e2000ba0030d */
[----:B------:R-:W-:Y:S01]  /*14b50*/  UMOV UR41, 0x40004040 ;  /* 0x4000404000297882 */ /* 0x000fe20000000000 */
[----:B------:R-:W-:Y:S01]  /*14b60*/  UMOV UR39, 0x40004040 ;  /* 0x4000404000277882 */ /* 0x000fe20000000000 */
[----:B------:R-:W-:Y:S01]  /*14b70*/  UMOV UR35, 0x40004040 ;  /* 0x4000404000237882 */ /* 0x000fe20000000000 */
[----:B------:R1:W-:Y:S01]  /*14b80*/  UTCQMMA.2CTA gdesc[UR40], gdesc[UR42], tmem[UR13], tmem[UR24], idesc[UR25], UPT ;  /* 0x00ff182a280075ea */ /* 0x0003e2000ba0030d */
[----:B------:R1:W-:Y:S01]  /*14b90*/  UTCQMMA.2CTA gdesc[UR34], gdesc[UR38], tmem[UR13], tmem[UR22], idesc[UR23], UPT ;  /* 0x00ff1626220075ea */ /* 0x0003e2000ba0030d */
[----:B------:R1:W-:Y:S01]  /*14ba0*/  UTCBAR.2CTA.MULTICAST [UR9], URZ, UR10 ;  /* 0x000000ff090073e9 */ /* 0x0003e2000820080a */
[----:B------:R-:W-:Y:S01]  /*14bb0*/  UMOV UR21, UR17 ;  /* 0x0000001100157c82 */ /* 0x000fe20008000000 */
[----:B------:R-:W-:Y:S05]  /*14bc0*/  BRA.U UP0, `(.L_x_332) ;  /* 0xfffffffd00507547 */ /* 0x000fea000b83ffff */
[----:B------:R-:W-:Y:S05]  /*14bd0*/  BRA.U UP3, `(.L_x_333) ;  /* 0x0000000103047547 */ /* 0x000fea000b800000 */
[----:B-1----:R-:W-:Y:S05]  /*14be0*/  BPT.TRAP 0x1 ;  /* 0x000000040000795c */ /* 0x002fea0000300000 */
.L_x_333:
[----:B------:R-:W-:Y:S01]  /*14bf0*/  ELECT P0, URZ, PT ;  /* 0x0000000000ff782f */ /* 0x000fe20003800000 */
[----:B------:R-:W-:Y:S01]  /*14c00*/  UIADD3 UR12, UPT, UPT, UR12, 0x110, URZ ;  /* 0x000001100c0c7890 */ /* 0x000fe2000fffe0ff */
[----:B------:R-:W-:-:S11]  /*14c10*/  UMOV UR16, UR11 ;  /* 0x0000000b00107c82 */ /* 0x000fd60008000000 */
[----:B-1----:R-:W-:-:S04]  /*14c20*/  @P0 LOP3.LUT R3, R11, 0xffff, RZ, 0xc0, !PT ;  /* 0x0000ffff0b030812 */ /* 0x002fc800078ec0ff */
[----:B------:R-:W-:-:S13]  /*14c30*/  @P0 R2UR UR9, R3 ;  /* 0x00000000030902ca */ /* 0x000fda00000e0000 */
[----:B------:R1:W-:Y:S01]  /*14c40*/  UTCBAR.2CTA.MULTICAST [UR12], URZ, UR9 ;  /* 0x000000ff0c0073e9 */ /* 0x0003e20008200809 */
[----:B------:R-:W-:Y:S01]  /*14c50*/  NOP ;  /* 0x0000000000007918 */ /* 0x000fe20000000000 */
.L_x_327:
[----:B------:R-:W-:-:S11]  /*14c60*/  UISETP.GE.AND UP0, UPT, UR14, 0x1, UPT ;  /* 0x000000010e00788c */ /* 0x000fd6000bf06270 */
[----:B------:R-:W-:-:S04]  /*14c70*/  @UP0 UIADD3 UR10, UPT, UPT, UR19, 0x1, URZ ;  /* 0x00000001130a0890 */ /* 0x000fc8000fffe0ff */
[----:B------:R-:W-:-:S04]  /*14c80*/  @UP0 UISETP.NE.AND UP1, UPT, UR10, 0x2, UPT ;  /* 0x000000020a00088c */ /* 0x000fc8000bf25270 */
[----:B-1----:R-:W-:Y:S02]  /*14c90*/  @UP0 USEL UR9, URZ, 0x1, UP1 ;  /* 0x00000001ff090887 */ /* 0x002fe40008800000 */
[----:B------:R-:W-:Y:S02]  /*14ca0*/  @UP0 USEL UR19, UR10, URZ, UP1 ;  /* 0x000000ff0a130287 */ /* 0x000fe40008800000 */
[----:B------:R-:W-:Y:S02]  /*14cb0*/  @UP0 ULOP3.LUT UR20, UR20, UR9, URZ, 0x3c, !UPT ;  /* 0x0000000914140292 */ /* 0x000fe4000f8e3cff */
[----:B------:R-:W-:-:S09]  /*14cc0*/  UISETP.NE.AND UP0, UPT, UR37, 0x8, UPT ;  /* 0x000000082500788c */ /* 0x000fd2000bf05270 */
[----:B------:R-:W-:Y:S05]  /*14cd0*/  BRA.U UP0, `(.L_x_334) ;  /* 0x0000000100047547 */ /* 0x000fea000b800000 */
[----:B------:R-:W-:Y:S05]  /*14ce0*/  BPT.TRAP 0x1 ;  /* 0x000000040000795c */ /* 0x000fea0000300000 */
.L_x_334:
[----:B------:R-:W-:Y:S01]  /*14cf0*/  ULEA UR9, UR18, UR4, 0x3 ;  /* 0x0000000412097291 */ /* 0x000fe2000f8e18ff */
[----:B------:R-:W-:-:S08]  /*14d00*/  SHF.L.U32 R4, R2, 0x1f, RZ ;  /* 0x0000001f02047819 */ /* 0x000fd000000006ff */
[----:B------:R-:W1:Y:S02]  /*14d10*/  SYNCS.PHASECHK.TRANS64.TRYWAIT P0, [UR9+0x150], R4 ;  /* 0x00015004ff0075a7 */ /* 0x000e640008001109 */
[----:B-1----:R-:W-:Y:S05]  /*14d20*/  @!P0 BRA `(.L_x_335) ;  /* 0x0000001800508947 */ /* 0x002fea0003800000 */
.L_x_431:
[----:B------:R-:W-:-:S09]  /*14d30*/  UIMAD UR10, UR18, 0x14, UR36 ;  /* 0x00000014120a78a4 */ /* 0x000fd2000f8e0224 */
[----:B------:R-:W2:Y:S04]  /*14d40*/  LDS R16, [UR10+0x8] ;  /* 0x0000080aff107984 */ /* 0x000ea80008000800 */
[----:B-1----:R-:W1:Y:S01]  /*14d50*/  LDS R3, [UR10+0xc] ;  /* 0x00000c0aff037984 */ /* 0x002e620008000800 */
[----:B------:R-:W-:Y:S01]  /*14d60*/  @!PT LDS RZ, [RZ] ;  /* 0x00000000fffff984 */ /* 0x000fe20000000800 */
[----:B------:R-:W-:Y:S01]  /*14d70*/  @!PT LDS RZ, [RZ] ;  /* 0x00000000fffff984 */ /* 0x000fe20000000800 */
[----:B------:R-:W-:Y:S01]  /*14d80*/  @!PT LDS RZ, [RZ] ;  /* 0x00000000fffff984 */ /* 0x000fe20000000800 */
[----:B------:R-:W-:Y:S01]  /*14d90*/  @!PT LDS RZ, [RZ] ;  /* 0x00000000fffff984 */ /* 0x000fe20000000800 */
[----:B------:R4:W-:Y:S06]  /*14da0*/  MEMBAR.ALL.CTA ;  /* 0x0000000000007992 */ /* 0x0009ec0000008000 */
[----:B----4-:R-:W4:Y:S01]  /*14db0*/  FENCE.VIEW.ASYNC.S ;  /* 0x00000000000073c6 */ /* 0x010f220000000000 */
[----:B------:R-:W-:Y:S05]  /*14dc0*/  BRA.U UP0, `(.L_x_336) ;  /* 0x0000000100047547 */ /* 0x000fea000b800000 */
[----:B------:R-:W-:Y:S05]  /*14dd0*/  BPT.TRAP 0x1 ;  /* 0x000000040000795c */ /* 0x000fea0000300000 */
.L_x_336:
[----:B------:R-:W-:Y:S01]  /*14de0*/  UIADD3 UR9, UPT, UPT, UR9, 0x190, URZ ;  /* 0x0000019009097890 */ /* 0x000fe2000fffe0ff */
[----:B-1----:R-:W-:Y:S01]  /*14df0*/  ISETP.NE.AND P0, PT, R3, RZ, PT ;  /* 0x000000ff0300720c */ /* 0x002fe20003f05270 */
[----:B------:R-:W-:Y:S02]  /*14e00*/  UIADD3 UR18, UPT, UPT, UR18, 0x1, URZ ;  /* 0x0000000112127890 */ /* 0x000fe4000fffe0ff */
[----:B------:R-:W-:Y:S02]  /*14e10*/  UPRMT UR9, UR5, 0x654, UR9 ;  /* 0x0000065405097896 */ /* 0x000fe40008000009 */
[----:B------:R-:W-:-:S04]  /*14e20*/  UISETP.NE.AND UP0, UPT, UR18, 0x8, UPT ;  /* 0x000000081200788c */ /* 0x000fc8000bf05270 */
[----:B------:R-:W-:-:S03]  /*14e30*/  USEL UR18, UR18, URZ, UP0 ;  /* 0x000000ff12127287 */ /* 0x000fc60008000000 */
[----:B----4-:R-:W-:Y:S01]  /*14e40*/  SYNCS.ARRIVE.TRANS64.RED.A1T0 RZ, [UR9], RZ ;  /* 0x000000ffffff79a7 */ /* 0x010fe20008100409 */
[----:B------:R-:W-:-:S06]  /*14e50*/  USEL UR9, URZ, 0x1, UP0 ;  /* 0x00000001ff097887 */ /* 0x000fcc0008000000 */
[----:B------:R-:W-:Y:S01]  /*14e60*/  LOP3.LUT R2, R2, UR9, RZ, 0x3c, !PT ;  /* 0x0000000902027c12 */ /* 0x000fe2000f8e3cff */
[----:B------:R-:W-:Y:S06]  /*14e70*/  @P0 BRA `(.L_x_337) ;  /* 0xfffffff8000c0947 */ /* 0x000fec000383ffff */
[----:B------:R-:W1:Y:S01]  /*14e80*/  S2UR UR5, SR_CgaCtaId ;  /* 0x00000000000579c3 */ /* 0x000e620000008800 */
[----:B------:R-:W-:Y:S01]  /*14e90*/  ELECT P0, URZ, PT ;  /* 0x0000000000ff782f */ /* 0x000fe20003800000 */
[----:B------:R-:W-:Y:S01]  /*14ea0*/  HFMA2 R0, -RZ, RZ, 0, 5.9604644775390625e-08 ;  /* 0x00000001ff007431 */ /* 0x000fe200000001ff */
[----:B------:R-:W-:-:S05]  /*14eb0*/  UMOV UR6, 0x40 ;  /* 0x0000004000067882 */ /* 0x000fca0000000000 */
[----:B------:R-:W-:Y:S01]  /*14ec0*/  UVIRTCOUNT.DEALLOC.SMPOOL 0x80 ;  /* 0x000000800000784c */ /* 0x000fe20000000000 */
[----:B------:R-:W-:Y:S02]  /*14ed0*/  UISETP.NE.AND UP0, UPT, UR45, URZ, UPT ;  /* 0x000000ff2d00728c */ /* 0x000fe4000bf05270 */
[----:B-1----:R-:W-:-:S09]  /*14ee0*/  ULEA UR5, UR5, UR6, 0x18 ;  /* 0x0000000605057291 */ /* 0x002fd2000f8ec0ff */
[----:B------:R1:W-:Y:S01]  /*14ef0*/  @P0 STS.U8 [UR5+0x1c], R0 ;  /* 0x00001c00ff000988 */ /* 0x0003e20008000005 */
[----:B------:R-:W-:Y:S05]  /*14f00*/  BRA.U UP0, `(.L_x_338) ;  /* 0x00000001006c7547 */ /* 0x000fea000b800000 */
[----:B------:R-:W-:Y:S05]  /*14f10*/  BRA.U UP3, `(.L_x_339) ;  /* 0x0000000103047547 */ /* 0x000fea000b800000 */
[----:B------:R-:W-:Y:S05]  /*14f20*/  BPT.TRAP 0x1 ;  /* 0x000000040000795c */ /* 0x000fea0000300000 */
.L_x_339:
[----:B------:R-:W-:Y:S01]  /*14f30*/  ULEA UR6, UR19, UR4, 0x3 ;  /* 0x0000000413067291 */ /* 0x000fe2000f8e18ff */
[----:B------:R-:W-:Y:S01]  /*14f40*/  MOV R3, UR20 ;  /* 0x0000001400037c02 */ /* 0x000fe20008000f00 */
[----:B------:R-:W-:-:S03]  /*14f50*/  UIADD3 UR19, UPT, UPT, UR19, 0x1, URZ ;  /* 0x0000000113137890 */ /* 0x000fc6000fffe0ff */
[----:B------:R-:W-:-:S04]  /*14f60*/  SHF.L.U32 R3, R3, 0x1f, RZ ;  /* 0x0000001f03037819 */ /* 0x000fc800000006ff */
[----:B------:R-:W4:Y:S02]  /*14f70*/  SYNCS.PHASECHK.TRANS64.TRYWAIT P0, [UR6+0x120], R3 ;  /* 0x00012003ff0075a7 */ /* 0x000f240008001106 */
[----:B----4-:R-:W-:Y:S05]  /*14f80*/  @!P0 BRA `(.L_x_340) ;  /* 0x0000001400d08947 */ /* 0x010fea0003800000 */
.L_x_433:
[----:B------:R-:W-:Y:S05]  /*14f90*/  BRA.U UP3, `(.L_x_341) ;  /* 0x0000000103047547 */ /* 0x000fea000b800000 */
[----:B------:R-:W-:Y:S05]  /*14fa0*/  BPT.TRAP 0x1 ;  /* 0x000000040000795c */ /* 0x000fea0000300000 */
.L_x_341:
[----:B------:R-:W-:-:S04]  /*14fb0*/  UISETP.NE.AND UP1, UPT, UR19, 0x2, UPT ;  /* 0x000000021300788c */ /* 0x000fc8000bf25270 */
[----:B------:R-:W-:Y:S02]  /*14fc0*/  USEL UR6, URZ, 0x1, UP1 ;  /* 0x00000001ff067887 */ /* 0x000fe40008800000 */
[----:B------:R-:W-:Y:S02]  /*14fd0*/  USEL UR19, UR19, URZ, UP1 ;  /* 0x000000ff13137287 */ /* 0x000fe40008800000 */
[----:B------:R-:W-:Y:S02]  /*14fe0*/  ULOP3.LUT UR6, UR20, UR6, URZ, 0x3c, !UPT ;  /* 0x0000000614067292 */ /* 0x000fe4000f8e3cff */
[----:B------:R-:W-:-:S04]  /*14ff0*/  ULEA UR19, UR19, UR4, 0x3 ;  /* 0x0000000413137291 */ /* 0x000fc8000f8e18ff */
[----:B------:R-:W-:Y:S02]  /*15000*/  IMAD.U32 R2, RZ, RZ, UR6 ;  /* 0x00000006ff027e24 */ /* 0x000fe4000f8e00ff */
[----:B-1----:R-:W-:-:S03]  /*15010*/  MOV R0, UR19 ;  /* 0x0000001300007c02 */ /* 0x002fc60008000f00 */
[----:B------:R-:W-:-:S04]  /*15020*/  SHF.L.U32 R3, R2, 0x1f, RZ ;  /* 0x0000001f02037819 */ /* 0x000fc800000006ff */
[----:B------:R1:W4:Y:S03]  /*15030*/  SYNCS.PHASECHK.TRANS64.TRYWAIT P0, [R0+URZ+0x120], R3 ;  /* 0x00012003000075a7 */ /* 0x00032600080011ff */
[----:B----4-:R-:W-:Y:S05]  /*15040*/  @!P0 NANOSLEEP.SYNCS 0x989680 ;  /* 0x009896800000895d */ /* 0x010fea0003900000 */
[----:B------:R-:W4:Y:S02]  /*15050*/  @!P0 SYNCS.PHASECHK.TRANS64 P0, [R0+URZ+0x120], R3 ;  /* 0x00012003000085a7 */ /* 0x000f2400080010ff */
[----:B----4-:R-:W-:Y:S05]  /*15060*/  @P0 BRA `(.L_x_342) ;  /* 0x0000000000200947 */ /* 0x010fea0003800000 */
.L_x_343:
[----:B----4-:R4:W1:Y:S02]  /*15070*/  SYNCS.PHASECHK.TRANS64.TRYWAIT P0, [R0+URZ+0x120], R3 ;  /* 0x00012003000075a7 */ /* 0x01086400080011ff */
[----:B-1----:R-:W-:Y:S05]  /*15080*/  @!P0 NANOSLEEP.SYNCS 0x989680 ;  /* 0x009896800000895d */ /* 0x002fea0003900000 */
[----:B------:R-:W1:Y:S02]  /*15090*/  @!P0 SYNCS.PHASECHK.TRANS64 P0, [R0+URZ+0x120], R3 ;  /* 0x00012003000085a7 */ /* 0x000e6400080010ff */
[----:B-1----:R-:W-:Y:S05]  /*150a0*/  @!P0 BRA `(.L_x_343) ;  /* 0xfffffffc00f08947 */ /* 0x002fea000383ffff */
[----:B------:R-:W-:Y:S05]  /*150b0*/  BRA `(.L_x_342) ;  /* 0x00000000000c7947 */ /* 0x000fea0003800000 */
.L_x_338:
[----:B------:R-:W-:-:S04]  /*150c0*/  UIADD3 UR6, UPT, UPT, UR4, 0x140, URZ ;  /* 0x0000014004067890 */ /* 0x000fc8000fffe0ff */
[----:B------:R-:W-:-:S09]  /*150d0*/  UPRMT UR6, UR44, 0x654, UR6 ;  /* 0x000006542c067896 */ /* 0x000fd20008000006 */
[----:B------:R-:W-:Y:S03]  /*150e0*/  SYNCS.ARRIVE.TRANS64.RED.A1T0 RZ, [UR6], RZ ;  /* 0x000000ffffff79a7 */ /* 0x000fe60008100406 */
.L_x_342:
[----:B-1--4-:R-:W-:Y:S01]  /*150f0*/  SHF.L.U32 R3, RZ, 0x1f, RZ ;  /* 0x0000001fff037819 */ /* 0x012fe200000006ff */
[----:B------:R-:W-:Y:S01]  /*15100*/  UIADD3 UR6, UPT, UPT, UR4, 0x140, URZ ;  /* 0x0000014004067890 */ /* 0x000fe2000fffe0ff */
[----:B------:R-:W-:Y:S02]  /*15110*/  PLOP3.LUT P0, PT, PT, PT, UP0, 0x80, 0x8 ;  /* 0x000000000008781c */ /* 0x000fe40003f0f008 */
[----:B---3--:R-:W1:Y:S02]  /*15120*/  SYNCS.PHASECHK.TRANS64.TRYWAIT P1, [UR4+0x140], R3 ;  /* 0x00014003ff0075a7 */ /* 0x008e640008021104 */
[----:B-1----:R-:W-:Y:S09]  /*15130*/  @!P1 BRA `(.L_x_344) ;  /* 0x00000014007c9947 */ /* 0x002ff20003800000 */
.L_x_435:
[----:B------:R-:W-:Y:S01]  /*15140*/  @!UP0 UPRMT UR6, UR44, 0x654, UR6 ;  /* 0x000006542c068896 */ /* 0x000fe20008000006 */
[----:B------:R-:W-:-:S08]  /*15150*/  UMOV UR4, 0x1 ;  /* 0x0000000100047882 */ /* 0x000fd00000000000 */
[----:B------:R-:W-:Y:S01]  /*15160*/  @!P0 SYNCS.ARRIVE.TRANS64.RED.A1T0 RZ, [UR6], RZ ;  /* 0x000000ffffff89a7 */ /* 0x000fe20008100406 */
[----:B------:R-:W-:Y:S01]  /*15170*/  NOP ;  /* 0x0000000000007918 */ /* 0x000fe20000000000 */
[----:B-1----:R-:W1:Y:S01]  /*15180*/  LDS R0, [UR5+0x14] ;  /* 0x00001405ff007984 */ /* 0x002e620008000800 */
[----:B------:R-:W-:-:S03]  /*15190*/  ULOP3.LUT UR6, UR8, 0xffff, URZ, 0xc0, !UPT ;  /* 0x0000ffff08067892 */ /* 0x000fc6000f8ec0ff */
[----:B------:R-:W-:Y:S01]  /*151a0*/  UMOV UR8, 0xffff ;  /* 0x0000ffff00087882 */ /* 0x000fe20000000000 */
[----:B------:R-:W-:-:S04]  /*151b0*/  USHF.R.U32.HI UR6, URZ, 0x5, UR6 ;  /* 0x00000005ff067899 */ /* 0x000fc80008011606 */
[----:B------:R-:W-:Y:S02]  /*151c0*/  USHF.L.U32 UR8, UR8, UR6, URZ ;  /* 0x0000000608087299 */ /* 0x000fe400080006ff */
[----:B------:R-:W-:-:S04]  /*151d0*/  USHF.L.U32 UR4, UR4, UR6, URZ ;  /* 0x0000000604047299 */ /* 0x000fc800080006ff */
[----:B-1----:R-:W-:-:S04]  /*151e0*/  LOP3.LUT R0, R0, UR8, RZ, 0xc0, !PT ;  /* 0x0000000800007c12 */ /* 0x002fc8000f8ec0ff */
[----:B------:R-:W-:-:S13]  /*151f0*/  ISETP.NE.AND P0, PT, R0, UR8, PT ;  /* 0x0000000800007c0c */ /* 0x000fda000bf05270 */
[----:B------:R-:W-:Y:S05]  /*15200*/  @P0 BRA `(.L_x_345) ;  /* 0x0000000000580947 */ /* 0x000fea0003800000 */
[----:B------:R-:W1:Y:S02]  /*15210*/  LDS R0, [UR5+0x18] ;  /* 0x00001805ff007984 */ /* 0x000e640008000800 */
[----:B-1----:R-:W-:-:S04]  /*15220*/  LOP3.LUT R0, R0, UR4, RZ, 0xc0, !PT ;  /* 0x0000000400007c12 */ /* 0x002fc8000f8ec0ff */
[----:B------:R-:W-:-:S13]  /*15230*/  ISETP.NE.AND P0, PT, R0, UR4, PT ;  /* 0x0000000400007c0c */ /* 0x000fda000bf05270 */
[----:B------:R-:W-:Y:S05]  /*15240*/  @P0 BRA `(.L_x_346) ;  /* 0x00000000003c0947 */ /* 0x000fea0003800000 */
[----:B------:R-:W1:Y:S01]  /*15250*/  S2R R2, SR_LANEID ;  /* 0x0000000000027919 */ /* 0x000e620000000000 */
[----:B------:R-:W-:Y:S01]  /*15260*/  ULOP3.LUT UR8, URZ, UR8, URZ, 0x33, !UPT ;  /* 0x00000008ff087292 */ /* 0x000fe2000f8e33ff */
[----:B------:R-:W-:Y:S01]  /*15270*/  LOP3.LUT R4, RZ, UR4, RZ, 0x33, !PT ;  /* 0x00000004ff047c12 */ /* 0x000fe2000f8e33ff */
[----:B------:R-:W-:Y:S02]  /*15280*/  VOTEU.ANY UR7, UPT, PT ;  /* 0x0000000000077886 */ /* 0x000fe400038e0100 */
[----:B------:R-:W-:Y:S01]  /*15290*/  UFLO.U32 UR7, UR7 ;  /* 0x00000007000772bd */ /* 0x000fe200080e0000 */
[----:B------:R-:W3:Y:S01]  /*152a0*/  REDUX UR4, R4 ;  /* 0x00000000040473c4 */ /* 0x000ee20000000000 */
[----:B------:R-:W-:-:S06]  /*152b0*/  IMAD.U32 R0, RZ, RZ, UR8 ;  /* 0x00000008ff007e24 */ /* 0x000fcc000f8e00ff */
[----:B------:R4:W-:Y:S01]  /*152c0*/  UTCATOMSWS.AND URZ, UR8 ;  /* 0x0000000800ff79e3 */ /* 0x0009e20008000000 */
[----:B------:R-:W5:Y:S01]  /*152d0*/  REDUX UR6, R0 ;  /* 0x00000000000673c4 */ /* 0x000f620000000000 */
[----:B-1----:R-:W-:Y:S01]  /*152e0*/  ISETP.EQ.U32.AND P0, PT, R2, UR7, PT ;  /* 0x0000000702007c0c */ /* 0x002fe2000bf02070 */
[----:B---3--:R-:W-:Y:S01]  /*152f0*/  IMAD.U32 R2, RZ, RZ, UR4 ;  /* 0x00000004ff027e24 */ /* 0x008fe2000f8e00ff */
[----:B-----5:R-:W-:-:S11]  /*15300*/  MOV R3, UR6 ;  /* 0x0000000600037c02 */ /* 0x020fd60008000f00 */
[----:B------:R4:W-:Y:S04]  /*15310*/  @P0 ATOMS.AND RZ, [UR5+0x14], R3 ;  /* 0x00001403ffff098c */ /* 0x0009e8000a800005 */
[----:B------:R4:W-:Y:S01]  /*15320*/  @P0 ATOMS.AND RZ, [UR5+0x18], R2 ;  /* 0x00001802ffff098c */ /* 0x0009e2000a800005 */
[----:B------:R-:W-:Y:S05]  /*15330*/  BRA `(.L_x_347) ;  /* 0x0000000000147947 */ /* 0x000fea0003800000 */
.L_x_346:
[----:B------:R-:W-:Y:S02]  /*15340*/  MOV R2, 0x15360 ;  /* 0x0001536000027802 */ /* 0x000fe40000000f00 */
[----:B--2---:R-:W-:Y:S05]  /*15350*/  CALL.REL.NOINC `($__internal_0_$__cuda_sm10x_tcgen05_guardrail_trap_col_being_dealloced_not_returned_by_alloc) ;  /* 0x00000014000c7944 */ /* 0x004fea0003c00000 */
[----:B------:R-:W-:Y:S05]  /*15360*/  BRA `(.L_x_347) ;  /* 0x0000000000087947 */ /* 0x000fea0003800000 */
.L_x_345:
[----:B------:R-:W-:Y:S02]  /*15370*/  MOV R2, 0x15390 ;  /* 0x0001539000027802 */ /* 0x000fe40000000f00 */
[----:B--2---:R-:W-:Y:S05]  /*15380*/  CALL.REL.NOINC `($__internal_2_$__cuda_sm10x_tcgen05_guardrail_trap_unallocated_columns_being_dealloced) ;  /* 0x0000001400187944 */ /* 0x004fea0003c00000 */
.L_x_347:
[----:B------:R-:W-:Y:S01]  /*15390*/  NOP ;  /* 0x0000000000007918 */ /* 0x000fe20000000000 */
[----:B----4-:R-:W-:Y:S05]  /*153a0*/  EXIT ;  /* 0x000000000000794d */ /* 0x010fea0003800000 */
.L_x_89:
[----:B-1--4-:R-:W-:-:S07]  /*153b0*/  MOV R15, 0xffffffff ;  /* 0xffffffff000f7802 */ /* 0x012fce0000000f00 */
[----:B------:R-:W-:Y:S05]  /*153c0*/  WARPSYNC.COLLECTIVE R15, `(.L_x_348) ;  /* 0x000000000f0c7348 */ /* 0x000fea0003c00000 */
[----:B------:R-:W-:Y:S02]  /*153d0*/  ELECT P6, UR79, PT ;  /* 0x00000000004f782f */ /* 0x000fe400038c0000 */
[----:B------:R-:W-:Y:S01]  /*153e0*/  MOV R14, UR79 ;  /* 0x0000004f000e7c02 */ /* 0x000fe20008000f00 */
[----:B------:R-:W-:Y:S10]  /*153f0*/  ENDCOLLECTIVE ;  /* 0x000000000000791b */ /* 0x000ff40003800000 */
.L_x_348:
[----:B------:R-:W-:Y:S05]  /*15400*/  BRA `(.L_x_349) ;  /* 0xfffffeb400a07947 */ /* 0x000fea000383ffff */
.L_x_95:
[----:B-1--4-:R-:W-:Y:S01]  /*15410*/  HFMA2 R11, -RZ, RZ, 0, 1.847743988037109375e-06 ;  /* 0x0000001fff0b7431 */ /* 0x012fe200000001ff */
[----:B------:R-:W-:Y:S01]  /*15420*/  BSSY B0, `(.L_x_350) ;  /* 0x0000007000007945 */ /* 0x000fe20003800000 */
[----:B------:R-:W-:Y:S01]  /*15430*/  IMAD.MOV.U32 R13, RZ, RZ, R132 ;  /* 0x000000ffff0d7224 */ /* 0x000fe200078e0084 */
[----:B------:R-:W-:Y:S01]  /*15440*/  MOV R15, 0xffffffff ;  /* 0xffffffff000f7802 */ /* 0x000fe20000000f00 */
[----:B------:R-:W-:-:S07]  /*15450*/  IMAD.MOV.U32 R12, RZ, RZ, RZ ;  /* 0x000000ffff0c7224 */ /* 0x000fce00078e00ff */
[----:B--23--:R-:W-:Y:S05]  /*15460*/  WARPSYNC.COLLECTIVE R15, `(.L_x_351) ;  /* 0x000000000f087348 */ /* 0x00cfea0003c00000 */
[----:B------:R1:W4:Y:S02]  /*15470*/  SHFL.IDX P6, R14, R13, R12, R11 ;  /* 0x0000000c0d0e7389 */ /* 0x00032400000c000b */
[----:B-1234-:R-:W-:Y:S05]  /*15480*/  ENDCOLLECTIVE ;  /* 0x000000000000791b */ /* 0x01efea0003800000 */
.L_x_351:
[----:B------:R-:W-:Y:S05]  /*15490*/  BSYNC B0 ;  /* 0x0000000000007941 */ /* 0x000fea0003800000 */
.L_x_350:
[----:B------:R-:W-:Y:S05]  /*154a0*/  BRA `(.L_x_352) ;  /* 0xfffffebc00787947 */ /* 0x000fea000383ffff */
.L_x_96:
[----:B------:R-:W-:Y:S01]  /*154b0*/  BSSY B0, `(.L_x_353) ;  /* 0x0000006000007945 */ /* 0x000fe20003800000 */
[----:B-1--4-:R-:W-:-:S07]  /*154c0*/  MOV R15, 0xffffffff ;  /* 0xffffffff000f7802 */ /* 0x012fce0000000f00 */
[----:B--23--:R-:W-:Y:S05]  /*154d0*/  WARPSYNC.COLLECTIVE R15, `(.L_x_354) ;  /* 0x000000000f0c7348 */ /* 0x00cfea0003c00000 */
[----:B------:R-:W-:Y:S02]  /*154e0*/  ELECT P6, UR79, PT ;  /* 0x00000000004f782f */ /* 0x000fe400038c0000 */
[----:B------:R-:W-:Y:S01]  /*154f0*/  MOV R14, UR79 ;  /* 0x0000004f000e7c02 */ /* 0x000fe20008000f00 */
[----:B--23--:R-:W-:Y:S10]  /*15500*/  ENDCOLLECTIVE ;  /* 0x000000000000791b */ /* 0x00cff40003800000 */
.L_x_354:
[----:B------:R-:W-:Y:S05]  /*15510*/  BSYNC B0 ;  /* 0x0000000000007941 */ /* 0x000fea0003800000 */
.L_x_353:
[----:B------:R-:W-:Y:S05]  /*15520*/  BRA `(.L_x_355) ;  /* 0xfffffebc00607947 */ /* 0x000fea000383ffff */
.L_x_97:
        /* <DEDUP_REMOVED lines=8> */
.L_x_357:
[----:B------:R-:W-:Y:S05]  /*155b0*/  BSYNC B0 ;  /* 0x0000000000007941 */ /* 0x000fea0003800000 */
.L_x_356:
[----:B------:R-:W-:Y:S05]  /*155c0*/  BRA `(.L_x_358) ;  /* 0xfffffebc00447947 */ /* 0x000fea000383ffff */
.L_x_99:
[----:B------:R-:W-:Y:S01]  /*155d0*/  BSSY B0, `(.L_x_359) ;  /* 0x0000006000007945 */ /* 0x000fe20003800000 */
[----:B------:R-:W-:-:S07]  /*155e0*/  MOV R15, 0xffffffff ;  /* 0xffffffff000f7802 */ /* 0x000fce0000000f00 */
[----:B-123--:R-:W-:Y:S05]  /*155f0*/  WARPSYNC.COLLECTIVE R15, `(.L_x_360) ;  /* 0x000000000f0c7348 */ /* 0x00efea0003c00000 */
[----:B------:R-:W-:Y:S02]  /*15600*/  ELECT P6, UR79, PT ;  /* 0x00000000004f782f */ /* 0x000fe400038c0000 */
[----:B------:R-:W-:Y:S01]  /*15610*/  MOV R14, UR79 ;  /* 0x0000004f000e7c02 */ /* 0x000fe20008000f00 */
[----:B-123--:R-:W-:Y:S10]  /*15620*/  ENDCOLLECTIVE ;  /* 0x000000000000791b */ /* 0x00eff40003800000 */
.L_x_360:
[----:B------:R-:W-:Y:S05]  /*15630*/  BSYNC B0 ;  /* 0x0000000000007941 */ /* 0x000fea0003800000 */
.L_x_359:
[----:B------:R-:W-:Y:S05]  /*15640*/  BRA `(.L_x_361) ;  /* 0xfffffebc00387947 */ /* 0x000fea000383ffff */
.L_x_101:
[----:B------:R-:W-:Y:S01]  /*15650*/  HFMA2 R11, -RZ, RZ, 0, 1.847743988037109375e-06 ;  /* 0x0000001fff0b7431 */ /* 0x000fe200000001ff */
[----:B------:R-:W-:Y:S01]  /*15660*/  BSSY B0, `(.L_x_362) ;  /* 0x0000007000007945 */ /* 0x000fe20003800000 */
[----:B------:R-:W-:Y:S01]  /*15670*/  IMAD.MOV.U32 R13, RZ, RZ, R132 ;  /* 0x000000ffff0d7224 */ /* 0x000fe200078e0084 */
[----:B------:R-:W-:Y:S01]  /*15680*/  MOV R15, 0xffffffff ;  /* 0xffffffff000f7802 */ /* 0x000fe20000000f00 */
[----:B------:R-:W-:-:S07]  /*15690*/  IMAD.MOV.U32 R12, RZ, RZ, RZ ;  /* 0x000000ffff0c7224 */ /* 0x000fce00078e00ff */
[----:B-123--:R-:W-:Y:S05]  /*156a0*/  WARPSYNC.COLLECTIVE R15, `(.L_x_363) ;  /* 0x000000000f087348 */ /* 0x00efea0003c00000 */
[----:B------:R4:W1:Y:S02]  /*156b0*/  SHFL.IDX P6, R14, R13, R12, R11 ;  /* 0x0000000c0d0e7389 */ /* 0x00086400000c000b */
[----:B-1234-:R-:W-:Y:S05]  /*156c0*/  ENDCOLLECTIVE ;  /* 0x000000000000791b */ /* 0x01efea0003800000 */
.L_x_363:
[----:B------:R-:W-:Y:S05]  /*156d0*/  BSYNC B0 ;  /* 0x0000000000007941 */ /* 0x000fea0003800000 */
.L_x_362:
[----:B------:R-:W-:Y:S05]  /*156e0*/  BRA `(.L_x_364) ;  /* 0xfffffebc00807947 */ /* 0x000fea000383ffff */
.L_x_103:
[----:B------:R-:W-:Y:S01]  /*156f0*/  BSSY B0, `(.L_x_365) ;  /* 0x0000006000007945 */ /* 0x000fe20003800000 */
[----:B------:R-:W-:-:S07]  /*15700*/  MOV R15, 0xffffffff ;  /* 0xffffffff000f7802 */ /* 0x000fce0000000f00 */
[----:B--234-:R-:W-:Y:S05]  /*15710*/  WARPSYNC.COLLECTIVE R15, `(.L_x_366) ;  /* 0x000000000f0c7348 */ /* 0x01cfea0003c00000 */
[----:B------:R-:W-:Y:S02]  /*15720*/  ELECT P6, UR79, PT ;  /* 0x00000000004f782f */ /* 0x000fe400038c0000 */
[----:B------:R-:W-:Y:S01]  /*15730*/  MOV R14, UR79 ;  /* 0x0000004f000e7c02 */ /* 0x000fe20008000f00 */
[----:B--234-:R-:W-:Y:S10]  /*15740*/  ENDCOLLECTIVE ;  /* 0x000000000000791b */ /* 0x01cff40003800000 */
.L_x_366:
[----:B------:R-:W-:Y:S05]  /*15750*/  BSYNC B0 ;  /* 0x0000000000007941 */ /* 0x000fea0003800000 */
.L_x_365:
[----:B------:R-:W-:Y:S05]  /*15760*/  BRA `(.L_x_367) ;  /* 0xfffffebc00747947 */ /* 0x000fea000383ffff */
.L_x_104:
[----:B------:R-:W-:Y:S01]  /*15770*/  HFMA2 R11, -RZ, RZ, 0, 1.847743988037109375e-06 ;  /* 0x0000001fff0b7431 */ /* 0x000fe200000001ff */
[----:B------:R-:W-:Y:S01]  /*15780*/  BSSY B0, `(.L_x_368) ;  /* 0x0000007000007945 */ /* 0x000fe20003800000 */
[----:B------:R-:W-:Y:S01]  /*15790*/  IMAD.MOV.U32 R13, RZ, RZ, R132 ;  /* 0x000000ffff0d7224 */ /* 0x000fe200078e0084 */
[----:B------:R-:W-:Y:S01]  /*157a0*/  MOV R15, 0xffffffff ;  /* 0xffffffff000f7802 */ /* 0x000fe20000000f00 */
[----:B------:R-:W-:-:S07]  /*157b0*/  IMAD.MOV.U32 R12, RZ, RZ, RZ ;  /* 0x000000ffff0c7224 */ /* 0x000fce00078e00ff */
[----:B-1234-:R-:W-:Y:S05]  /*157c0*/  WARPSYNC.COLLECTIVE R15, `(.L_x_369) ;  /* 0x000000000f087348 */ /* 0x01efea0003c00000 */
[----:B------:R1:W1:Y:S02]  /*157d0*/  SHFL.IDX P6, R14, R13, R12, R11 ;  /* 0x0000000c0d0e7389 */ /* 0x00026400000c000b */
[----:B-1234-:R-:W-:Y:S05]  /*157e0*/  ENDCOLLECTIVE ;  /* 0x000000000000791b */ /* 0x01efea0003800000 */
.L_x_369:
[----:B------:R-:W-:Y:S05]  /*157f0*/  BSYNC B0 ;  /* 0x0000000000007941 */ /* 0x000fea0003800000 */
.L_x_368:
[----:B------:R-:W-:Y:S05]  /*15800*/  BRA `(.L_x_370) ;  /* 0xfffffebc00947947 */ /* 0x000fea000383ffff */
.L_x_106:
[----:B------:R-:W-:Y:S01]  /*15810*/  BSSY B0, `(.L_x_371) ;  /* 0x0000006000007945 */ /* 0x000fe20003800000 */
[----:B------:R-:W-:-:S07]  /*15820*/  MOV R15, 0xffffffff ;  /* 0xffffffff000f7802 */ /* 0x000fce0000000f00 */
[----:B--234-:R-:W-:Y:S05]  /*15830*/  WARPSYNC.COLLECTIVE R15, `(.L_x_372) ;  /* 0x000000000f0c7348 */ /* 0x01cfea0003c00000 */
[----:B------:R-:W-:Y:S02]  /*15840*/  ELECT P6, UR79, PT ;  /* 0x00000000004f782f */ /* 0x000fe400038c0000 */
[----:B------:R-:W-:Y:S01]  /*15850*/  MOV R14, UR79 ;  /* 0x0000004f000e7c02 */ /* 0x000fe20008000f00 */
[----:B--234-:R-:W-:Y:S10]  /*15860*/  ENDCOLLECTIVE ;  /* 0x000000000000791b */ /* 0x01cff40003800000 */
.L_x_372:
[----:B------:R-:W-:Y:S05]  /*15870*/  BSYNC B0 ;  /* 0x0000000000007941 */ /* 0x000fea0003800000 */
.L_x_371:
[----:B------:R-:W-:Y:S05]  /*15880*/  BRA `(.L_x_373) ;  /* 0xfffffebc00887947 */ /* 0x000fea000383ffff */
.L_x_108:
[----:B------:R-:W-:Y:S01]  /*15890*/  HFMA2 R11, -RZ, RZ, 0, 1.847743988037109375e-06 ;  /* 0x0000001fff0b7431 */ /* 0x000fe200000001ff */
[----:B------:R-:W-:Y:S01]  /*158a0*/  BSSY B0, `(.L_x_374) ;  /* 0x0000007000007945 */ /* 0x000fe20003800000 */
[----:B------:R-:W-:Y:S01]  /*158b0*/  IMAD.MOV.U32 R13, RZ, RZ, R132 ;  /* 0x000000ffff0d7224 */ /* 0x000fe200078e0084 */
[----:B------:R-:W-:Y:S01]  /*158c0*/  MOV R15, 0xffffffff ;  /* 0xffffffff000f7802 */ /* 0x000fe20000000f00 */
[----:B------:R-:W-:-:S07]  /*158d0*/  IMAD.MOV.U32 R12, RZ, RZ, RZ ;  /* 0x000000ffff0c7224 */ /* 0x000fce00078e00ff */
[----:B--234-:R-:W-:Y:S05]  /*158e0*/  WARPSYNC.COLLECTIVE R15, `(.L_x_375) ;  /* 0x000000000f087348 */ /* 0x01cfea0003c00000 */
[----:B------:R1:W1:Y:S02]  /*158f0*/  SHFL.IDX P6, R14, R13, R12, R11 ;  /* 0x0000000c0d0e7389 */ /* 0x00026400000c000b */
[----:B-1234-:R-:W-:Y:S05]  /*15900*/  ENDCOLLECTIVE ;  /* 0x000000000000791b */ /* 0x01efea0003800000 */
.L_x_375:
[----:B------:R-:W-:Y:S05]  /*15910*/  BSYNC B0 ;  /* 0x0000000000007941 */ /* 0x000fea0003800000 */
.L_x_374:
[----:B------:R-:W-:Y:S05]  /*15920*/  BRA `(.L_x_376) ;  /* 0xfffffebc00f07947 */ /* 0x000fea000383ffff */
.L_x_110:
[----:B------:R-:W-:Y:S01]  /*15930*/  BSSY B0, `(.L_x_377) ;  /* 0x0000006000007945 */ /* 0x000fe20003800000 */
[----:B------:R-:W-:-:S07]  /*15940*/  MOV R15, 0xffffffff ;  /* 0xffffffff000f7802 */ /* 0x000fce0000000f00 */
[----:B--234-:R-:W-:Y:S05]  /*15950*/  WARPSYNC.COLLECTIVE R15, `(.L_x_378) ;  /* 0x000000000f0c7348 */ /* 0x01cfea0003c00000 */
[----:B------:R-:W-:Y:S02]  /*15960*/  ELECT P6, UR79, PT ;  /* 0x00000000004f782f */ /* 0x000fe400038c0000 */
[----:B------:R-:W-:Y:S01]  /*15970*/  MOV R14, UR79 ;  /* 0x0000004f000e7c02 */ /* 0x000fe20008000f00 */
[----:B--234-:R-:W-:Y:S10]  /*15980*/  ENDCOLLECTIVE ;  /* 0x000000000000791b */ /* 0x01cff40003800000 */
.L_x_378:
[----:B------:R-:W-:Y:S05]  /*15990*/  BSYNC B0 ;  /* 0x0000000000007941 */ /* 0x000fea0003800000 */
.L_x_377:
[----:B------:R-:W-:Y:S05]  /*159a0*/  BRA `(.L_x_379) ;  /* 0xfffffebc00e47947 */ /* 0x000fea000383ffff */
.L_x_112:
        /* <DEDUP_REMOVED lines=8> */
.L_x_381:
[----:B------:R-:W-:Y:S05]  /*15a30*/  BSYNC B0 ;  /* 0x0000000000007941 */ /* 0x000fea0003800000 */
.L_x_380:
[----:B------:R-:W-:Y:S05]  /*15a40*/  BRA `(.L_x_382) ;  /* 0xfffffec0004c7947 */ /* 0x000fea000383ffff */
.L_x_114:
[----:B------:R-:W-:Y:S01]  /*15a50*/  BSSY B0, `(.L_x_383) ;  /* 0x0000006000007945 */ /* 0x000fe20003800000 */
[----:B------:R-:W-:-:S07]  /*15a60*/  MOV R15, 0xffffffff ;  /* 0xffffffff000f7802 */ /* 0x000fce0000000f00 */
[----:B--234-:R-:W-:Y:S05]  /*15a70*/  WARPSYNC.COLLECTIVE R15, `(.L_x_384) ;  /* 0x000000000f0c7348 */ /* 0x01cfea0003c00000 */
[----:B------:R-:W-:Y:S02]  /*15a80*/  ELECT P6, UR79, PT ;  /* 0x00000000004f782f */ /* 0x000fe400038c0000 */
[----:B------:R-:W-:Y:S01]  /*15a90*/  MOV R14, UR79 ;  /* 0x0000004f000e7c02 */ /* 0x000fe20008000f00 */
[----:B--234-:R-:W-:Y:S10]  /*15aa0*/  ENDCOLLECTIVE ;  /* 0x000000000000791b */ /* 0x01cff40003800000 */
.L_x_384:
[----:B------:R-:W-:Y:S05]  /*15ab0*/  BSYNC B0 ;  /* 0x0000000000007941 */ /* 0x000fea0003800000 */
.L_x_383:
[----:B------:R-:W-:Y:S05]  /*15ac0*/  BRA `(.L_x_385) ;  /* 0xfffffec000407947 */ /* 0x000fea000383ffff */
.L_x_147:
[----:B------:R-:W-:-:S07]  /*15ad0*/  MOV R0, UR9 ;  /* 0x0000000900007c02 */ /* 0x000fce0008000f00 */
.L_x_386:
[----:B--2---:R2:W3:Y:S02]  /*15ae0*/  SYNCS.PHASECHK.TRANS64.TRYWAIT P0, [R0+URZ+0x20], R3 ;  /* 0x00002003000075a7 */ /* 0x0044e400080011ff */
[----:B---3--:R-:W-:Y:S05]  /*15af0*/  @!P0 NANOSLEEP.SYNCS 0x989680 ;  /* 0x009896800000895d */ /* 0x008fea0003900000 */
[----:B------:R-:W3:Y:S02]  /*15b00*/  @!P0 SYNCS.PHASECHK.TRANS64 P0, [R0+URZ+0x20], R3 ;  /* 0x00002003000085a7 */ /* 0x000ee400080010ff */
[----:B---3--:R-:W-:Y:S05]  /*15b10*/  @!P0 BRA `(.L_x_386) ;  /* 0xfffffffc00f08947 */ /* 0x008fea000383ffff */
[----:B------:R-:W-:Y:S05]  /*15b20*/  BRA `(.L_x_146) ;  /* 0xffffff0000ac7947 */ /* 0x000fea000383ffff */
.L_x_154:
[----:B--2---:R-:W-:-:S07]  /*15b30*/  MOV R0, UR9 ;  /* 0x0000000900007c02 */ /* 0x004fce0008000f00 */
.L_x_387:
[----:B--2---:R2:W3:Y:S02]  /*15b40*/  SYNCS.PHASECHK.TRANS64.TRYWAIT P0, [R0+URZ+0x20], R3 ;  /* 0x00002003000075a7 */ /* 0x0044e400080011ff */
[----:B---3--:R-:W-:Y:S05]  /*15b50*/  @!P0 NANOSLEEP.SYNCS 0x989680 ;  /* 0x009896800000895d */ /* 0x008fea0003900000 */
[----:B------:R-:W3:Y:S02]  /*15b60*/  @!P0 SYNCS.PHASECHK.TRANS64 P0, [R0+URZ+0x20], R3 ;  /* 0x00002003000085a7 */ /* 0x000ee400080010ff */
[----:B---3--:R-:W-:Y:S05]  /*15b70*/  @!P0 BRA `(.L_x_387) ;  /* 0xfffffffc00f08947 */ /* 0x008fea000383ffff */
[----:B------:R-:W-:Y:S05]  /*15b80*/  BRA `(.L_x_153) ;  /* 0xffffff0400647947 */ /* 0x000fea000383ffff */
.L_x_160:
[----:B--2---:R-:W-:-:S07]  /*15b90*/  MOV R0, UR4 ;  /* 0x0000000400007c02 */ /* 0x004fce0008000f00 */
.L_x_388:
[----:B-1----:R1:W2:Y:S02]  /*15ba0*/  SYNCS.PHASECHK.TRANS64.TRYWAIT P0, [R0+URZ+0x150], R3 ;  /* 0x00015003000075a7 */ /* 0x0022a400080011ff */
[----:B--2---:R-:W-:Y:S05]  /*15bb0*/  @!P0 NANOSLEEP.SYNCS 0x989680 ;  /* 0x009896800000895d */ /* 0x004fea0003900000 */
[----:B------:R-:W2:Y:S02]  /*15bc0*/  @!P0 SYNCS.PHASECHK.TRANS64 P0, [R0+URZ+0x150], R3 ;  /* 0x00015003000085a7 */ /* 0x000ea400080010ff */
[----:B--2---:R-:W-:Y:S05]  /*15bd0*/  @!P0 BRA `(.L_x_388) ;  /* 0xfffffffc00f08947 */ /* 0x004fea000383ffff */
[----:B------:R-:W-:Y:S05]  /*15be0*/  BRA `(.L_x_389) ;  /* 0xffffff0800007947 */ /* 0x000fea000383ffff */
.L_x_163:
[----:B------:R-:W-:-:S07]  /*15bf0*/  MOV R0, UR4 ;  /* 0x0000000400007c02 */ /* 0x000fce0008000f00 */
.L_x_390:
[----:B-1----:R1:W2:Y:S02]  /*15c00*/  SYNCS.PHASECHK.TRANS64.TRYWAIT P0, [R0+URZ], R3 ;  /* 0x00000003000075a7 */ /* 0x0022a400080011ff */
[----:B--2---:R-:W-:Y:S05]  /*15c10*/  @!P0 NANOSLEEP.SYNCS 0x989680 ;  /* 0x009896800000895d */ /* 0x004fea0003900000 */
[----:B------:R-:W2:Y:S02]  /*15c20*/  @!P0 SYNCS.PHASECHK.TRANS64 P0, [R0+URZ], R3 ;  /* 0x00000003000085a7 */ /* 0x000ea400080010ff */
[----:B--2---:R-:W-:Y:S05]  /*15c30*/  @!P0 BRA `(.L_x_390) ;  /* 0xfffffffc00f08947 */ /* 0x004fea000383ffff */
[----:B------:R-:W-:Y:S05]  /*15c40*/  BRA `(.L_x_391) ;  /* 0xffffff0800687947 */ /* 0x000fea000383ffff */
.L_x_164:
[----:B------:R-:W-:-:S07]  /*15c50*/  MOV R0, UR4 ;  /* 0x0000000400007c02 */ /* 0x000fce0008000f00 */
.L_x_392:
[----:B-1----:R1:W2:Y:S02]  /*15c60*/  SYNCS.PHASECHK.TRANS64.TRYWAIT P0, [R0+URZ], R3 ;  /* 0x00000003000075a7 */ /* 0x0022a400080011ff */
[----:B--2---:R-:W-:Y:S05]  /*15c70*/  @!P0 NANOSLEEP.SYNCS 0x989680 ;  /* 0x009896800000895d */ /* 0x004fea0003900000 */
[----:B------:R-:W2:Y:S02]  /*15c80*/  @!P0 SYNCS.PHASECHK.TRANS64 P0, [R0+URZ], R3 ;  /* 0x00000003000085a7 */ /* 0x000ea400080010ff */
[----:B--2---:R-:W-:Y:S05]  /*15c90*/  @!P0 BRA `(.L_x_392) ;  /* 0xfffffffc00f08947 */ /* 0x004fea000383ffff */
[----:B------:R-:W-:Y:S05]  /*15ca0*/  BRA `(.L_x_393) ;  /* 0xffffff0800747947 */ /* 0x000fea000383ffff */
.L_x_165:
[----:B------:R-:W-:-:S07]  /*15cb0*/  MOV R0, UR4 ;  /* 0x0000000400007c02 */ /* 0x000fce0008000f00 */
.L_x_394:
[----:B-1----:R1:W2:Y:S02]  /*15cc0*/  SYNCS.PHASECHK.TRANS64.TRYWAIT P0, [R0+URZ], R3 ;  /* 0x00000003000075a7 */ /* 0x0022a400080011ff */
[----:B--2---:R-:W-:Y:S05]  /*15cd0*/  @!P0 NANOSLEEP.SYNCS 0x989680 ;  /* 0x009896800000895d */ /* 0x004fea0003900000 */
[----:B------:R-:W2:Y:S02]  /*15ce0*/  @!P0 SYNCS.PHASECHK.TRANS64 P0, [R0+URZ], R3 ;  /* 0x00000003000085a7 */ /* 0x000ea400080010ff */
[----:B--2---:R-:W-:Y:S05]  /*15cf0*/  @!P0 BRA `(.L_x_394) ;  /* 0xfffffffc00f08947 */ /* 0x004fea000383ffff */
[----:B------:R-:W-:Y:S05]  /*15d00*/  BRA `(.L_x_395) ;  /* 0xffffff0800807947 */ /* 0x000fea000383ffff */
.L_x_180:
[----:B------:R-:W-:-:S07]  /*15d10*/  MOV R16, UR8 ;  /* 0x0000000800107c02 */ /* 0x000fce0008000f00 */
.L_x_396:
[----:B-1----:R1:W2:Y:S02]  /*15d20*/  SYNCS.PHASECHK.TRANS64.TRYWAIT P1, [R16+URZ+0xd0], R13 ;  /* 0x0000d00d100075a7 */ /* 0x0022a400080211ff */
[----:B--2---:R-:W-:Y:S05]  /*15d30*/  @!P1 NANOSLEEP.SYNCS 0x989680 ;  /* 0x009896800000995d */ /* 0x004fea0003900000 */
[----:B------:R-:W2:Y:S02]  /*15d40*/  @!P1 SYNCS.PHASECHK.TRANS64 P1, [R16+URZ+0xd0], R13 ;  /* 0x0000d00d100095a7 */ /* 0x000ea400080210ff */
[----:B--2---:R-:W-:Y:S05]  /*15d50*/  @!P1 BRA `(.L_x_396) ;  /* 0xfffffffc00f09947 */ /* 0x004fea000383ffff */
[----:B------:R-:W-:Y:S05]  /*15d60*/  BRA `(.L_x_397) ;  /* 0xffffff24006c7947 */ /* 0x000fea000383ffff */
.L_x_196:
[----:B------:R-:W-:-:S07]  /*15d70*/  MOV R11, UR8 ;  /* 0x00000008000b7c02 */ /* 0x000fce0008000f00 */
.L_x_398:
[----:B-1----:R1:W2:Y:S02]  /*15d80*/  SYNCS.PHASECHK.TRANS64.TRYWAIT P1, [R11+URZ+0xd0], R2 ;  /* 0x0000d0020b0075a7 */ /* 0x0022a400080211ff */
[----:B--2---:R-:W-:Y:S05]  /*15d90*/  @!P1 NANOSLEEP.SYNCS 0x989680 ;  /* 0x009896800000995d */ /* 0x004fea0003900000 */
[----:B------:R-:W2:Y:S02]  /*15da0*/  @!P1 SYNCS.PHASECHK.TRANS64 P1, [R11+URZ+0xd0], R2 ;  /* 0x0000d0020b0095a7 */ /* 0x000ea400080210ff */
[----:B--2---:R-:W-:Y:S05]  /*15db0*/  @!P1 BRA `(.L_x_398) ;  /* 0xfffffffc00f09947 */ /* 0x004fea000383ffff */
[----:B------:R-:W-:Y:S05]  /*15dc0*/  BRA `(.L_x_399) ;  /* 0xffffff4000587947 */ /* 0x000fea000383ffff */
.L_x_205:
[----:B--2---:R2:W4:Y:S02]  /*15dd0*/  SYNCS.PHASECHK.TRANS64.TRYWAIT P0, [R15+URZ+0x88], R6 ;  /* 0x000088060f0075a7 */ /* 0x00452400080011ff */
[----:B----4-:R-:W-:Y:S05]  /*15de0*/  @!P0 NANOSLEEP.SYNCS 0x989680 ;  /* 0x009896800000895d */ /* 0x010fea0003900000 */
[----:B------:R-:W4:Y:S02]  /*15df0*/  @!P0 SYNCS.PHASECHK.TRANS64 P0, [R15+URZ+0x88], R6 ;  /* 0x000088060f0085a7 */ /* 0x000f2400080010ff */
[----:B----4-:R-:W-:Y:S05]  /*15e00*/  @!P0 BRA `(.L_x_205) ;  /* 0xfffffffc00f08947 */ /* 0x010fea000383ffff */
[----:B------:R-:W-:Y:S05]  /*15e10*/  BRA `(.L_x_202) ;  /* 0xffffff48006c7947 */ /* 0x000fea000383ffff */
.L_x_209:
[----:B------:R-:W-:Y:S07]  /*15e20*/  MOV R0, UR22 ;  /* 0x0000001600007c02 */ /* 0x000fee0008000f00 */
.L_x_400:
[----:B------:R1:W1:Y:S02]  /*15e30*/  SYNCS.PHASECHK.TRANS64.TRYWAIT P0, [R0+URZ+0x60], R5 ;  /* 0x00006005000075a7 */ /* 0x00026400080011ff */
[----:B-1----:R-:W-:Y:S05]  /*15e40*/  @!P0 NANOSLEEP.SYNCS 0x989680 ;  /* 0x009896800000895d */ /* 0x002fea0003900000 */
[----:B------:R-:W1:Y:S02]  /*15e50*/  @!P0 SYNCS.PHASECHK.TRANS64 P0, [R0+URZ+0x60], R5 ;  /* 0x00006005000085a7 */ /* 0x000e6400080010ff */
[----:B-1----:R-:W-:Y:S05]  /*15e60*/  @!P0 BRA `(.L_x_400) ;  /* 0xfffffffc00f08947 */ /* 0x002fea000383ffff */
[----:B------:R-:W-:Y:S05]  /*15e70*/  BRA `(.L_x_401) ;  /* 0xffffff4800f07947 */ /* 0x000fea000383ffff */
.L_x_215:
[----:B------:R-:W-:Y:S07]  /*15e80*/  MOV R0, UR22 ;  /* 0x0000001600007c02 */ /* 0x000fee0008000f00 */
.L_x_402:
[----:B-1----:R1:W4:Y:S02]  /*15e90*/  SYNCS.PHASECHK.TRANS64.TRYWAIT P0, [R0+URZ+0x68], R5 ;  /* 0x00006805000075a7 */ /* 0x00232400080011ff */
[----:B----4-:R-:W-:Y:S05]  /*15ea0*/  @!P0 NANOSLEEP.SYNCS 0x989680 ;  /* 0x009896800000895d */ /* 0x010fea0003900000 */
[----:B------:R-:W4:Y:S02]  /*15eb0*/  @!P0 SYNCS.PHASECHK.TRANS64 P0, [R0+URZ+0x68], R5 ;  /* 0x00006805000085a7 */ /* 0x000f2400080010ff */
[----:B----4-:R-:W-:Y:S05]  /*15ec0*/  @!P0 BRA `(.L_x_402) ;  /* 0xfffffffc00f08947 */ /* 0x010fea000383ffff */
[----:B------:R-:W-:Y:S05]  /*15ed0*/  BRA `(.L_x_403) ;  /* 0xffffff4c00407947 */ /* 0x000fea000383ffff */
.L_x_221:
[----:B-1--4-:R-:W-:Y:S07]  /*15ee0*/  MOV R0, UR22 ;  /* 0x0000001600007c02 */ /* 0x012fee0008000f00 */
.L_x_404:
[----:B-1----:R1:W4:Y:S02]  /*15ef0*/  SYNCS.PHASECHK.TRANS64.TRYWAIT P0, [R0+URZ+0x70], R5 ;  /* 0x00007005000075a7 */ /* 0x00232400080011ff */
[----:B----4-:R-:W-:Y:S05]  /*15f00*/  @!P0 NANOSLEEP.SYNCS 0x989680 ;  /* 0x009896800000895d */ /* 0x010fea0003900000 */
[----:B------:R-:W4:Y:S02]  /*15f10*/  @!P0 SYNCS.PHASECHK.TRANS64 P0, [R0+URZ+0x70], R5 ;  /* 0x00007005000085a7 */ /* 0x000f2400080010ff */
[----:B----4-:R-:W-:Y:S05]  /*15f20*/  @!P0 BRA `(.L_x_404) ;  /* 0xfffffffc00f08947 */ /* 0x010fea000383ffff */
[----:B------:R-:W-:Y:S05]  /*15f30*/  BRA `(.L_x_405) ;  /* 0xffffff4c00987947 */ /* 0x000fea000383ffff */
.L_x_227:
[----:B-1--4-:R-:W-:Y:S07]  /*15f40*/  MOV R0, UR22 ;  /* 0x0000001600007c02 */ /* 0x012fee0008000f00 */
.L_x_406:
[----:B-1----:R1:W4:Y:S02]  /*15f50*/  SYNCS.PHASECHK.TRANS64.TRYWAIT P0, [R0+URZ+0x78], R5 ;  /* 0x00007805000075a7 */ /* 0x00232400080011ff */
[----:B----4-:R-:W-:Y:S05]  /*15f60*/  @!P0 NANOSLEEP.SYNCS 0x989680 ;  /* 0x009896800000895d */ /* 0x010fea0003900000 */
[----:B------:R-:W4:Y:S02]  /*15f70*/  @!P0 SYNCS.PHASECHK.TRANS64 P0, [R0+URZ+0x78], R5 ;  /* 0x00007805000085a7 */ /* 0x000f2400080010ff */
[----:B----4-:R-:W-:Y:S05]  /*15f80*/  @!P0 BRA `(.L_x_406) ;  /* 0xfffffffc00f08947 */ /* 0x010fea000383ffff */
[----:B------:R-:W-:Y:S05]  /*15f90*/  BRA `(.L_x_407) ;  /* 0xffffff4c00f07947 */ /* 0x000fea000383ffff */
.L_x_233:
[----:B----4-:R-:W-:Y:S07]  /*15fa0*/  MOV R0, UR8 ;  /* 0x0000000800007c02 */ /* 0x010fee0008000f00 */
.L_x_408:
[----:B-1----:R1:W4:Y:S02]  /*15fb0*/  SYNCS.PHASECHK.TRANS64.TRYWAIT P0, [R0+URZ+0x150], R5 ;  /* 0x00015005000075a7 */ /* 0x00232400080011ff */
[----:B----4-:R-:W-:Y:S05]  /*15fc0*/  @!P0 NANOSLEEP.SYNCS 0x989680 ;  /* 0x009896800000895d */ /* 0x010fea0003900000 */
[----:B------:R-:W4:Y:S02]  /*15fd0*/  @!P0 SYNCS.PHASECHK.TRANS64 P0, [R0+URZ+0x150], R5 ;  /* 0x00015005000085a7 */ /* 0x000f2400080010ff */
[----:B----4-:R-:W-:Y:S05]  /*15fe0*/  @!P0 BRA `(.L_x_408) ;  /* 0xfffffffc00f08947 */ /* 0x010fea000383ffff */
[----:B------:R-:W-:Y:S05]  /*15ff0*/  BRA `(.L_x_409) ;  /* 0xffffff5000587947 */ /* 0x000fea000383ffff */
.L_x_237:
[----:B------:R-:W-:-:S07]  /*16000*/  MOV R0, UR22 ;  /* 0x0000001600007c02 */ /* 0x000fce0008000f00 */
.L_x_410:
[----:B-1----:R1:W2:Y:S02]  /*16010*/  SYNCS.PHASECHK.TRANS64.TRYWAIT P0, [R0+URZ+0x60], R3 ;  /* 0x00006003000075a7 */ /* 0x0022a400080011ff */
[----:B--2---:R-:W-:Y:S05]  /*16020*/  @!P0 NANOSLEEP.SYNCS 0x989680 ;  /* 0x009896800000895d */ /* 0x004fea0003900000 */
[----:B------:R-:W2:Y:S02]  /*16030*/  @!P0 SYNCS.PHASECHK.TRANS64 P0, [R0+URZ+0x60], R3 ;  /* 0x00006003000085a7 */ /* 0x000ea400080010ff */
[----:B--2---:R-:W-:Y:S05]  /*16040*/  @!P0 BRA `(.L_x_410) ;  /* 0xfffffffc00f08947 */ /* 0x004fea000383ffff */
[----:B------:R-:W-:Y:S05]  /*16050*/  BRA `(.L_x_411) ;  /* 0xffffff5000c47947 */ /* 0x000fea000383ffff */
.L_x_239:
[----:B-1----:R-:W-:-:S07]  /*16060*/  MOV R0, UR22 ;  /* 0x0000001600007c02 */ /* 0x002fce0008000f00 */
.L_x_412:
[----:B-1----:R1:W2:Y:S02]  /*16070*/  SYNCS.PHASECHK.TRANS64.TRYWAIT P0, [R0+URZ+0x68], R3 ;  /* 0x00006803000075a7 */ /* 0x0022a400080011ff */
[----:B--2---:R-:W-:Y:S05]  /*16080*/  @!P0 NANOSLEEP.SYNCS 0x989680 ;  /* 0x009896800000895d */ /* 0x004fea0003900000 */
[----:B------:R-:W2:Y:S02]  /*16090*/  @!P0 SYNCS.PHASECHK.TRANS64 P0, [R0+URZ+0x68], R3 ;  /* 0x00006803000085a7 */ /* 0x000ea400080010ff */
[----:B--2---:R-:W-:Y:S05]  /*160a0*/  @!P0 BRA `(.L_x_412) ;  /* 0xfffffffc00f08947 */ /* 0x004fea000383ffff */
[----:B------:R-:W-:Y:S05]  /*160b0*/  BRA `(.L_x_413) ;  /* 0xffffff5000bc7947 */ /* 0x000fea000383ffff */
.L_x_241:
[----:B-1----:R-:W-:-:S07]  /*160c0*/  MOV R0, UR22 ;  /* 0x0000001600007c02 */ /* 0x002fce0008000f00 */
.L_x_414:
[----:B-1----:R1:W2:Y:S02]  /*160d0*/  SYNCS.PHASECHK.TRANS64.TRYWAIT P0, [R0+URZ+0x70], R3 ;  /* 0x00007003000075a7 */ /* 0x0022a400080011ff */
[----:B--2---:R-:W-:Y:S05]  /*160e0*/  @!P0 NANOSLEEP.SYNCS 0x989680 ;  /* 0x009896800000895d */ /* 0x004fea0003900000 */
[----:B------:R-:W2:Y:S02]  /*160f0*/  @!P0 SYNCS.PHASECHK.TRANS64 P0, [R0+URZ+0x70], R3 ;  /* 0x00007003000085a7 */ /* 0x000ea400080010ff */
[----:B--2---:R-:W-:Y:S05]  /*16100*/  @!P0 BRA `(.L_x_414) ;  /* 0xfffffffc00f08947 */ /* 0x004fea000383ffff */
[----:B------:R-:W-:Y:S05]  /*16110*/  BRA `(.L_x_415) ;  /* 0xffffff5000b47947 */ /* 0x000fea000383ffff */
.L_x_250:
[----:B------:R-:W-:Y:S07]  /*16120*/  MOV R0, UR6 ;  /* 0x0000000600007c02 */ /* 0x000fee0008000f00 */
.L_x_416:
[----:B-1----:R1:W3:Y:S02]  /*16130*/  SYNCS.PHASECHK.TRANS64.TRYWAIT P0, [R0+URZ+0x150], R3 ;  /* 0x00015003000075a7 */ /* 0x0022e400080011ff */
[----:B---3--:R-:W-:Y:S05]  /*16140*/  @!P0 NANOSLEEP.SYNCS 0x989680 ;  /* 0x009896800000895d */ /* 0x008fea0003900000 */
[----:B------:R-:W3:Y:S02]  /*16150*/  @!P0 SYNCS.PHASECHK.TRANS64 P0, [R0+URZ+0x150], R3 ;  /* 0x00015003000085a7 */ /* 0x000ee400080010ff */
[----:B---3--:R-:W-:Y:S05]  /*16160*/  @!P0 BRA `(.L_x_416) ;  /* 0xfffffffc00f08947 */ /* 0x008fea000383ffff */
[----:B------:R-:W-:Y:S05]  /*16170*/  BRA `(.L_x_417) ;  /* 0xffffff5c00547947 */ /* 0x000fea000383ffff */
.L_x_259:
[----:B------:R-:W-:Y:S07]  /*16180*/  MOV R15, 0xffffffff ;  /* 0xffffffff000f7802 */ /* 0x000fee0000000f00 */
[----:B-1-345:R-:W-:Y:S05]  /*16190*/  WARPSYNC.COLLECTIVE R15, `(.L_x_418) ;  /* 0x000000000f0c7348 */ /* 0x03afea0003c00000 */
[----:B------:R-:W-:Y:S02]  /*161a0*/  ELECT P6, UR79, PT ;  /* 0x00000000004f782f */ /* 0x000fe400038c0000 */
[----:B------:R-:W-:Y:S01]  /*161b0*/  MOV R14, UR79 ;  /* 0x0000004f000e7c02 */ /* 0x000fe20008000f00 */
[----:B-1-345:R-:W-:Y:S10]  /*161c0*/  ENDCOLLECTIVE ;  /* 0x000000000000791b */ /* 0x03aff40003800000 */
.L_x_418:
[----:B------:R-:W-:Y:S05]  /*161d0*/  BRA `(.L_x_419) ;  /* 0xffffff6000647947 */ /* 0x000fea000383ffff */
.L_x_264:
[----:B--2---:R-:W-:Y:S04]  /*161e0*/  MOV R3, UR43 ;  /* 0x0000002b00037c02 */ /* 0x004fe80008000f00 */
[----:B------:R2:W1:Y:S03]  /*161f0*/  SYNCS.PHASECHK.TRANS64.TRYWAIT P0, [R3+URZ+0x40], R2 ;  /* 0x00004002030075a7 */ /* 0x00046600080011ff */
[----:B-1----:R-:W-:Y:S05]  /*16200*/  @!P0 NANOSLEEP.SYNCS 0x989680 ;  /* 0x009896800000895d */ /* 0x002fea0003900000 */
[----:B------:R-:W1:Y:S02]  /*16210*/  @!P0 SYNCS.PHASECHK.TRANS64 P0, [R3+URZ+0x40], R2 ;  /* 0x00004002030085a7 */ /* 0x000e6400080010ff */
[----:B-1----:R-:W-:Y:S05]  /*16220*/  @!P0 BRA `(.L_x_264) ;  /* 0xfffffffc00ec8947 */ /* 0x002fea000383ffff */
[----:B------:R-:W-:Y:S05]  /*16230*/  BRA `(.L_x_263) ;  /* 0xffffff64000c7947 */ /* 0x000fea000383ffff */
.L_x_268:
[----:B-1----:R1:W3:Y:S02]  /*16240*/  SYNCS.PHASECHK.TRANS64.TRYWAIT P1, [R149+URZ+0x110], R0 ;  /* 0x00011000950075a7 */ /* 0x0022e400080211ff */
[----:B---3--:R-:W-:Y:S05]  /*16250*/  @!P1 NANOSLEEP.SYNCS 0x989680 ;  /* 0x009896800000995d */ /* 0x008fea0003900000 */
[----:B------:R-:W3:Y:S02]  /*16260*/  @!P1 SYNCS.PHASECHK.TRANS64 P1, [R149+URZ+0x110], R0 ;  /* 0x00011000950095a7 */ /* 0x000ee400080210ff */
[----:B---3--:R-:W-:Y:S05]  /*16270*/  @!P1 BRA `(.L_x_268) ;  /* 0xfffffffc00f09947 */ /* 0x008fea000383ffff */
[----:B------:R-:W-:Y:S05]  /*16280*/  BRA `(.L_x_267) ;  /* 0xffffff6800147947 */ /* 0x000fea000383ffff */
.L_x_275:
[----:B--2---:R-:W-:Y:S04]  /*16290*/  MOV R3, UR43 ;  /* 0x0000002b00037c02 */ /* 0x004fe80008000f00 */
[----:B------:R2:W3:Y:S03]  /*162a0*/  SYNCS.PHASECHK.TRANS64.TRYWAIT P0, [R3+URZ+0x48], R0 ;  /* 0x00004800030075a7 */ /* 0x0004e600080011ff */
[----:B---3--:R-:W-:Y:S05]  /*162b0*/  @!P0 NANOSLEEP.SYNCS 0x989680 ;  /* 0x009896800000895d */ /* 0x008fea0003900000 */
[----:B------:R-:W3:Y:S02]  /*162c0*/  @!P0 SYNCS.PHASECHK.TRANS64 P0, [R3+URZ+0x48], R0 ;  /* 0x00004800030085a7 */ /* 0x000ee400080010ff */
[----:B---3--:R-:W-:Y:S05]  /*162d0*/  @!P0 BRA `(.L_x_275) ;  /* 0xfffffffc00ec8947 */ /* 0x008fea000383ffff */
[----:B------:R-:W-:Y:S05]  /*162e0*/  BRA `(.L_x_274) ;  /* 0xffffff7800fc7947 */ /* 0x000fea000383ffff */
.L_x_283:
[----:B-1----:R-:W-:Y:S04]  /*162f0*/  MOV R0, UR43 ;  /* 0x0000002b00007c02 */ /* 0x002fe80008000f00 */
[----:B------:R1:W3:Y:S03]  /*16300*/  SYNCS.PHASECHK.TRANS64.TRYWAIT P2, [R0+URZ+0x50], R3 ;  /* 0x00005003000075a7 */ /* 0x0002e600080411ff */
[----:B---3--:R-:W-:Y:S05]  /*16310*/  @!P2 NANOSLEEP.SYNCS 0x989680 ;  /* 0x009896800000a95d */ /* 0x008fea0003900000 */
[----:B------:R-:W3:Y:S02]  /*16320*/  @!P2 SYNCS.PHASECHK.TRANS64 P2, [R0+URZ+0x50], R3 ;  /* 0x000050030000a5a7 */ /* 0x000ee400080410ff */
[----:B---3--:R-:W-:Y:S05]  /*16330*/  @!P2 BRA `(.L_x_283) ;  /* 0xfffffffc00eca947 */ /* 0x008fea000383ffff */
[----:B------:R-:W-:Y:S05]  /*16340*/  BRA `(.L_x_282) ;  /* 0xffffff9000887947 */ /* 0x000fea000383ffff */
.L_x_291:
[----:B--2---:R-:W-:Y:S04]  /*16350*/  MOV R0, UR43 ;  /* 0x0000002b00007c02 */ /* 0x004fe80008000f00 */
[----:B------:R2:W1:Y:S03]  /*16360*/  SYNCS.PHASECHK.TRANS64.TRYWAIT P2, [R0+URZ+0x58], R3 ;  /* 0x00005803000075a7 */ /* 0x00046600080411ff */
[----:B-1----:R-:W-:Y:S05]  /*16370*/  @!P2 NANOSLEEP.SYNCS 0x989680 ;  /* 0x009896800000a95d */ /* 0x002fea0003900000 */
[----:B------:R-:W1:Y:S02]  /*16380*/  @!P2 SYNCS.PHASECHK.TRANS64 P2, [R0+URZ+0x58], R3 ;  /* 0x000058030000a5a7 */ /* 0x000e6400080410ff */
[----:B-1----:R-:W-:Y:S05]  /*16390*/  @!P2 BRA `(.L_x_291) ;  /* 0xfffffffc00eca947 */ /* 0x002fea000383ffff */
[----:B------:R-:W-:Y:S05]  /*163a0*/  BRA `(.L_x_290) ;  /* 0xffffffa800207947 */ /* 0x000fea000383ffff */
.L_x_303:
[----:B------:R-:W-:Y:S07]  /*163b0*/  MOV R4, UR23 ;  /* 0x0000001700047c02 */ /* 0x000fee0008000f00 */
.L_x_420:
[----:B--2---:R2:W4:Y:S02]  /*163c0*/  SYNCS.PHASECHK.TRANS64.TRYWAIT P0, [R4+URZ+0x90], R5 ;  /* 0x00009005040075a7 */ /* 0x00452400080011ff */
[----:B----4-:R-:W-:Y:S05]  /*163d0*/  @!P0 NANOSLEEP.SYNCS 0x989680 ;  /* 0x009896800000895d */ /* 0x010fea0003900000 */
[----:B------:R-:W4:Y:S02]  /*163e0*/  @!P0 SYNCS.PHASECHK.TRANS64 P0, [R4+URZ+0x90], R5 ;  /* 0x00009005040085a7 */ /* 0x000f2400080010ff */
[----:B----4-:R-:W-:Y:S05]  /*163f0*/  @!P0 BRA `(.L_x_420) ;  /* 0xfffffffc00f08947 */ /* 0x010fea000383ffff */
[----:B------:R-:W-:Y:S05]  /*16400*/  BRA `(.L_x_421) ;  /* 0xffffffc800507947 */ /* 0x000fea000383ffff */
.L_x_306:
[----:B------:R-:W-:Y:S07]  /*16410*/  MOV R4, UR23 ;  /* 0x0000001700047c02 */ /* 0x000fee0008000f00 */
.L_x_422:
[----:B-1----:R1:W2:Y:S02]  /*16420*/  SYNCS.PHASECHK.TRANS64.TRYWAIT P1, [R4+URZ+0x190], R5 ;  /* 0x00019005040075a7 */ /* 0x0022a400080211ff */
[----:B--2---:R-:W-:Y:S05]  /*16430*/  @!P1 NANOSLEEP.SYNCS 0x989680 ;  /* 0x009896800000995d */ /* 0x004fea0003900000 */
[----:B------:R-:W2:Y:S02]  /*16440*/  @!P1 SYNCS.PHASECHK.TRANS64 P1, [R4+URZ+0x190], R5 ;  /* 0x00019005040095a7 */ /* 0x000ea400080210ff */
[----:B--2---:R-:W-:Y:S05]  /*16450*/  @!P1 BRA `(.L_x_422) ;  /* 0xfffffffc00f09947 */ /* 0x004fea000383ffff */
[----:B------:R-:W-:Y:S05]  /*16460*/  BRA `(.L_x_423) ;  /* 0xffffffc800ac7947 */ /* 0x000fea000383ffff */
.L_x_322:
[----:B-1----:R-:W-:-:S04]  /*16470*/  MOV R0, UR6 ;  /* 0x0000000600007c02 */ /* 0x002fc80008000f00 */
[----:B------:R1:W2:Y:S03]  /*16480*/  SYNCS.PHASECHK.TRANS64.TRYWAIT P0, [R0+URZ+0x8], R5 ;  /* 0x00000805000075a7 */ /* 0x0002a600080011ff */
[----:B--2---:R-:W-:Y:S05]  /*16490*/  @!P0 NANOSLEEP.SYNCS 0x989680 ;  /* 0x009896800000895d */ /* 0x004fea0003900000 */
[----:B------:R-:W2:Y:S02]  /*164a0*/  @!P0 SYNCS.PHASECHK.TRANS64 P0, [R0+URZ+0x8], R5 ;  /* 0x00000805000085a7 */ /* 0x000ea400080010ff */
[----:B--2---:R-:W-:Y:S05]  /*164b0*/  @!P0 BRA `(.L_x_322) ;  /* 0xfffffffc00ec8947 */ /* 0x004fea000383ffff */
[----:B------:R-:W-:Y:S05]  /*164c0*/  BRA `(.L_x_321) ;  /* 0xffffffdc00647947 */ /* 0x000fea000383ffff */
.L_x_324:
[----:B------:R-:W-:Y:S01]  /*164d0*/  BSSY B0, `(.L_x_424) ;  /* 0x0000006000007945 */ /* 0x000fe20003800000 */
[----:B------:R-:W-:-:S07]  /*164e0*/  MOV R15, 0xffffffff ;  /* 0xffffffff000f7802 */ /* 0x000fce0000000f00 */
[----:B-1---5:R-:W-:Y:S05]  /*164f0*/  WARPSYNC.COLLECTIVE R15, `(.L_x_425) ;  /* 0x000000000f0c7348 */ /* 0x022fea0003c00000 */
[----:B------:R-:W-:Y:S02]  /*16500*/  ELECT P6, UR79, PT ;  /* 0x00000000004f782f */ /* 0x000fe400038c0000 */
[----:B------:R-:W-:Y:S01]  /*16510*/  MOV R14, UR79 ;  /* 0x0000004f000e7c02 */ /* 0x000fe20008000f00 */
[----:B-1---5:R-:W-:Y:S10]  /*16520*/  ENDCOLLECTIVE ;  /* 0x000000000000791b */ /* 0x022ff40003800000 */
.L_x_425:
[----:B------:R-:W-:Y:S05]  /*16530*/  BSYNC B0 ;  /* 0x0000000000007941 */ /* 0x000fea0003800000 */
.L_x_424:
[----:B------:R-:W-:Y:S05]  /*16540*/  BRA `(.L_x_426) ;  /* 0xffffffdc00947947 */ /* 0x000fea000383ffff */
.L_x_326:
[----:B-1----:R-:W-:-:S04]  /*16550*/  MOV R0, UR6 ;  /* 0x0000000600007c02 */ /* 0x002fc80008000f00 */
[----:B------:R1:W2:Y:S03]  /*16560*/  SYNCS.PHASECHK.TRANS64.TRYWAIT P0, [R0+URZ+0x8], R3 ;  /* 0x00000803000075a7 */ /* 0x0002a600080011ff */
[----:B--2---:R-:W-:Y:S05]  /*16570*/  @!P0 NANOSLEEP.SYNCS 0x989680 ;  /* 0x009896800000895d */ /* 0x004fea0003900000 */
[----:B------:R-:W2:Y:S02]  /*16580*/  @!P0 SYNCS.PHASECHK.TRANS64 P0, [R0+URZ+0x8], R3 ;  /* 0x00000803000085a7 */ /* 0x000ea400080010ff */
[----:B--2---:R-:W-:Y:S05]  /*16590*/  @!P0 BRA `(.L_x_326) ;  /* 0xfffffffc00ec8947 */ /* 0x004fea000383ffff */
[----:B------:R-:W-:Y:S05]  /*165a0*/  BRA `(.L_x_325) ;  /* 0xffffffdc00987947 */ /* 0x000fea000383ffff */
.L_x_329:
[----:B-1----:R-:W-:-:S07]  /*165b0*/  MOV R3, UR12 ;  /* 0x0000000c00037c02 */ /* 0x002fce0008000f00 */
.L_x_427:
[----:B-1----:R1:W3:Y:S02]  /*165c0*/  SYNCS.PHASECHK.TRANS64.TRYWAIT P0, [R3+URZ+0x120], R4 ;  /* 0x00012004030075a7 */ /* 0x0022e400080011ff */
[----:B---3--:R-:W-:Y:S05]  /*165d0*/  @!P0 NANOSLEEP.SYNCS 0x989680 ;  /* 0x009896800000895d */ /* 0x008fea0003900000 */
[----:B------:R-:W3:Y:S02]  /*165e0*/  @!P0 SYNCS.PHASECHK.TRANS64 P0, [R3+URZ+0x120], R4 ;  /* 0x00012004030085a7 */ /* 0x000ee400080010ff */
[----:B---3--:R-:W-:Y:S05]  /*165f0*/  @!P0 BRA `(.L_x_427) ;  /* 0xfffffffc00f08947 */ /* 0x008fea000383ffff */
[----:B------:R-:W-:Y:S05]  /*16600*/  BRA `(.L_x_428) ;  /* 0xffffffe000807947 */ /* 0x000fea000383ffff */
.L_x_331:
[----:B------:R-:W-:Y:S07]  /*16610*/  MOV R3, UR9 ;  /* 0x0000000900037c02 */ /* 0x000fee0008000f00 */
.L_x_429:
[----:B-1----:R1:W2:Y:S02]  /*16620*/  SYNCS.PHASECHK.TRANS64.TRYWAIT P0, [R3+URZ], R4 ;  /* 0x00000004030075a7 */ /* 0x0022a400080011ff */
[----:B--2---:R-:W-:Y:S05]  /*16630*/  @!P0 NANOSLEEP.SYNCS 0x989680 ;  /* 0x009896800000895d */ /* 0x004fea0003900000 */
[----:B------:R-:W2:Y:S02]  /*16640*/  @!P0 SYNCS.PHASECHK.TRANS64 P0, [R3+URZ], R4 ;  /* 0x00000004030085a7 */ /* 0x000ea400080010ff */
[----:B--2---:R-:W-:Y:S05]  /*16650*/  @!P0 BRA `(.L_x_429) ;  /* 0xfffffffc00f08947 */ /* 0x004fea000383ffff */
[----:B------:R-:W-:Y:S05]  /*16660*/  BRA `(.L_x_330) ;  /* 0xffffffe000bc7947 */ /* 0x000fea000383ffff */
.L_x_335:
[----:B------:R-:W-:-:S07]  /*16670*/  MOV R3, UR9 ;  /* 0x0000000900037c02 */ /* 0x000fce0008000f00 */
.L_x_430:
[----:B-1----:R1:W2:Y:S02]  /*16680*/  SYNCS.PHASECHK.TRANS64.TRYWAIT P0, [R3+URZ+0x150], R4 ;  /* 0x00015004030075a7 */ /* 0x0022a400080011ff */
[----:B--2---:R-:W-:Y:S05]  /*16690*/  @!P0 NANOSLEEP.SYNCS 0x989680 ;  /* 0x009896800000895d */ /* 0x004fea0003900000 */
[----:B------:R-:W2:Y:S02]  /*166a0*/  @!P0 SYNCS.PHASECHK.TRANS64 P0, [R3+URZ+0x150], R4 ;  /* 0x00015004030085a7 */ /* 0x000ea400080010ff */
[----:B--2---:R-:W-:Y:S05]  /*166b0*/  @!P0 BRA `(.L_x_430) ;  /* 0xfffffffc00f08947 */ /* 0x004fea000383ffff */
[----:B------:R-:W-:Y:S05]  /*166c0*/  BRA `(.L_x_431) ;  /* 0xffffffe400987947 */ /* 0x000fea000383ffff */
.L_x_340:
[----:B-1----:R-:W-:-:S07]  /*166d0*/  MOV R0, UR6 ;  /* 0x0000000600007c02 */ /* 0x002fce0008000f00 */
.L_x_432:
[----:B-1----:R1:W4:Y:S02]  /*166e0*/  SYNCS.PHASECHK.TRANS64.TRYWAIT P0, [R0+URZ+0x120], R3 ;  /* 0x00012003000075a7 */ /* 0x00232400080011ff */
[----:B----4-:R-:W-:Y:S05]  /*166f0*/  @!P0 NANOSLEEP.SYNCS 0x989680 ;  /* 0x009896800000895d */ /* 0x010fea0003900000 */
[----:B------:R-:W4:Y:S02]  /*16700*/  @!P0 SYNCS.PHASECHK.TRANS64 P0, [R0+URZ+0x120], R3 ;  /* 0x00012003000085a7 */ /* 0x000f2400080010ff */
[----:B----4-:R-:W-:Y:S05]  /*16710*/  @!P0 BRA `(.L_x_432) ;  /* 0xfffffffc00f08947 */ /* 0x010fea000383ffff */
[----:B------:R-:W-:Y:S05]  /*16720*/  BRA `(.L_x_433) ;  /* 0xffffffe800187947 */ /* 0x000fea000383ffff */
.L_x_344:
[----:B------:R-:W-:-:S07]  /*16730*/  MOV R0, UR4 ;  /* 0x0000000400007c02 */ /* 0x000fce0008000f00 */
.L_x_434:
[----:B-1----:R1:W3:Y:S02]  /*16740*/  SYNCS.PHASECHK.TRANS64.TRYWAIT P1, [R0+URZ+0x140], R3 ;  /* 0x00014003000075a7 */ /* 0x0022e400080211ff */
[----:B---3--:R-:W-:Y:S05]  /*16750*/  @!P1 NANOSLEEP.SYNCS 0x989680 ;  /* 0x009896800000995d */ /* 0x008fea0003900000 */
[----:B------:R-:W3:Y:S02]  /*16760*/  @!P1 SYNCS.PHASECHK.TRANS64 P1, [R0+URZ+0x140], R3 ;  /* 0x00014003000095a7 */ /* 0x000ee400080210ff */
[----:B---3--:R-:W-:Y:S05]  /*16770*/  @!P1 BRA `(.L_x_434) ;  /* 0xfffffffc00f09947 */ /* 0x008fea000383ffff */
[----:B------:R-:W-:Y:S05]  /*16780*/  BRA `(.L_x_435) ;  /* 0xffffffe8006c7947 */ /* 0x000fea000383ffff */
        .weak           $__internal_0_$__cuda_sm10x_tcgen05_guardrail_trap_col_being_dealloced_not_returned_by_alloc
        .type           $__internal_0_$__cuda_sm10x_tcgen05_guardrail_trap_col_being_dealloced_not_returned_by_alloc,@function
        .size           $__internal_0_$__cuda_sm10x_tcgen05_guardrail_trap_col_being_dealloced_not_returned_by_alloc,($__internal_1_$__cuda_sm10x_tcgen05_guardrail_trap_phase_invalid_during_alloc - $__internal_0_$__cuda_sm10x_tcgen05_guardrail_trap_col_being_dealloced_not_returned_by_alloc)
$__internal_0_$__cuda_sm10x_tcgen05_guardrail_trap_col_being_dealloced_not_returned_by_alloc:
[----:B------:R-:W-:Y:S05]  /*16790*/  BPT.TRAP 0x1 ;  /* 0x000000040000795c */ /* 0x000fea0000300000 */
[----:B------:R-:W-:-:S04]  /*167a0*/  HFMA2 R3, -RZ, RZ, 0, 0 ;  /* 0x00000000ff037431 */ /* 0x000fc800000001ff */
[----:B------:R-:W-:Y:S05]  /*167b0*/  RET.REL.NODEC R2 `(_ZN7cutlass13device_kernelINS_4gemm6kernel13GemmUniversalINS1_17GroupProblemShapeIN4cute5tupleIJiiiEEEEENS1_10collective13CollectiveMmaINS1_40MainloopSm100ArrayTmaUmmaWarpSpecializedILi4ELi8ELi2ENS6_IJiiNS5_1CILi1EEEEEEEENS6_IJNSC_ILi256EEESG_NSC_ILi128EEEEEENS_12float_e4m3_tEPNS6_IJlSD_NSC_ILi0EEEEEESJ_SM_NS5_8TiledMMAINS5_8MMA_AtomIJNS5_10MMA_TraitsINS5_25SM100_MMA_F8F6F4_2x1SM_SSEJSJ_SJ_fSG_SG_NS5_17integral_constantINS5_4UMMA5MajorELST_0EEESU_NSR_INSS_7ScaleInELSV_0EEESW_EEEEEENS5_6LayoutINS6_IJSD_SD_SD_EEENS6_IJSK_SK_SK_EEEEENS6_IJNS5_10UnderscoreES13_S13_EEEEENS5_28SM100_TMA_2SM_LOAD_MULTICASTENS5_14ComposedLayoutINS5_7SwizzleILi3ELi4ELi3EEENS5_18smem_ptr_flag_bitsILi8EEENSZ_INS6_IJNSC_ILi8EEESH_EEENS6_IJSH_SD_EEEEEEEvNS5_8identityES16_S1G_vS1H_EENS_8epilogue10collective18CollectiveEpilogueINS1J_31Sm100PtrArrayTmaWarpSpecializedILi4ELi2ELi64ELb1ELb0EEEJNS6_IJSH_SG_SH_EEENS6_IJNSZ_ISH_SD_EENSZ_INSC_ILi64EEESD_EEEEENS_6half_tEPNS6_IJSD_lSK_EEES1T_S1V_NS1J_6fusion15FusionCallbacksIS1N_NS1W_17LinearCombinationIS1T_fS1T_fLNS_15FloatRoundStyleE2EEES1O_S1S_JEEENS5_5SM1004TMEM4LOAD26SM100_TMEM_LOAD_16dp256b8xENS5_13SM90_TMA_LOADENS17_IS19_NS1A_ILi16EEENSZ_INS6_IJS1Q_S1C_EEENS6_IJSD_S1Q_EEEEEEENS5_17SM75_U16x8_LDSM_TENS5_14SM90_TMA_STOREES2B_NS5_17SM90_U16x8_STSM_TENS5_39AutoVectorizingCopyWithAssumedAlignmentILi128EEEEEEvvEEEEvNT_6ParamsE) ;  /* 0xfffffe9802107950 */ /* 0x000fea0003c3ffff */
        .weak           $__internal_1_$__cuda_sm10x_tcgen05_guardrail_trap_phase_invalid_during_alloc
        .type           $__internal_1_$__cuda_sm10x_tcgen05_guardrail_trap_phase_invalid_during_alloc,@function
        .size           $__internal_1_$__cuda_sm10x_tcgen05_guardrail_trap_phase_invalid_during_alloc,($__internal_2_$__cuda_sm10x_tcgen05_guardrail_trap_unallocated_columns_being_dealloced - $__internal_1_$__cuda_sm10x_tcgen05_guardrail_trap_phase_invalid_during_alloc)
$__internal_1_$__cuda_sm10x_tcgen05_guardrail_trap_phase_invalid_during_alloc:
[----:B------:R-:W-:Y:S05]  /*167c0*/  BPT.TRAP 0x1 ;  /* 0x000000040000795c */ /* 0x000fea0000300000 */
[----:B------:R-:W-:-:S04]  /*167d0*/  MOV R3, 0x0 ;  /* 0x0000000000037802 */ /* 0x000fc80000000f00 */
[----:B------:R-:W-:Y:S05]  /*167e0*/  RET.REL.NODEC R2 `(_ZN7cutlass13device_kernelINS_4gemm6kernel13GemmUniversalINS1_17GroupProblemShapeIN4cute5tupleIJiiiEEEEENS1_10collective13CollectiveMmaINS1_40MainloopSm100ArrayTmaUmmaWarpSpecializedILi4ELi8ELi2ENS6_IJiiNS5_1CILi1EEEEEEEENS6_IJNSC_ILi256EEESG_NSC_ILi128EEEEEENS_12float_e4m3_tEPNS6_IJlSD_NSC_ILi0EEEEEESJ_SM_NS5_8TiledMMAINS5_8MMA_AtomIJNS5_10MMA_TraitsINS5_25SM100_MMA_F8F6F4_2x1SM_SSEJSJ_SJ_fSG_SG_NS5_17integral_constantINS5_4UMMA5MajorELST_0EEESU_NSR_INSS_7ScaleInELSV_0EEESW_EEEEEENS5_6LayoutINS6_IJSD_SD_SD_EEENS6_IJSK_SK_SK_EEEEENS6_IJNS5_10UnderscoreES13_S13_EEEEENS5_28SM100_TMA_2SM_LOAD_MULTICASTENS5_14ComposedLayoutINS5_7SwizzleILi3ELi4ELi3EEENS5_18smem_ptr_flag_bitsILi8EEENSZ_INS6_IJNSC_ILi8EEESH_EEENS6_IJSH_SD_EEEEEEEvNS5_8identityES16_S1G_vS1H_EENS_8epilogue10collective18CollectiveEpilogueINS1J_31Sm100PtrArrayTmaWarpSpecializedILi4ELi2ELi64ELb1ELb0EEEJNS6_IJSH_SG_SH_EEENS6_IJNSZ_ISH_SD_EENSZ_INSC_ILi64EEESD_EEEEENS_6half_tEPNS6_IJSD_lSK_EEES1T_S1V_NS1J_6fusion15FusionCallbacksIS1N_NS1W_17LinearCombinationIS1T_fS1T_fLNS_15FloatRoundStyleE2EEES1O_S1S_JEEENS5_5SM1004TMEM4LOAD26SM100_TMEM_LOAD_16dp256b8xENS5_13SM90_TMA_LOADENS17_IS19_NS1A_ILi16EEENSZ_INS6_IJS1Q_S1C_EEENS6_IJSD_S1Q_EEEEEEENS5_17SM75_U16x8_LDSM_TENS5_14SM90_TMA_STOREES2B_NS5_17SM90_U16x8_STSM_TENS5_39AutoVectorizingCopyWithAssumedAlignmentILi128EEEEEEvvEEEEvNT_6ParamsE) ;  /* 0xfffffe9802047950 */ /* 0x000fea0003c3ffff */
        .weak           $__internal_2_$__cuda_sm10x_tcgen05_guardrail_trap_unallocated_columns_being_dealloced
        .type           $__internal_2_$__cuda_sm10x_tcgen05_guardrail_trap_unallocated_columns_being_dealloced,@function
        .size           $__internal_2_$__cuda_sm10x_tcgen05_guardrail_trap_unallocated_columns_being_dealloced,($__internal_3_$__cuda_sm20_div_u64 - $__internal_2_$__cuda_sm10x_tcgen05_guardrail_trap_unallocated_columns_being_dealloced)
$__internal_2_$__cuda_sm10x_tcgen05_guardrail_trap_unallocated_columns_being_dealloced:
[----:B------:R-:W-:Y:S05]  /*167f0*/  BPT.TRAP 0x1 ;  /* 0x000000040000795c */ /* 0x000fea0000300000 */
[----:B------:R-:W-:-:S04]  /*16800*/  HFMA2 R3, -RZ, RZ, 0, 0 ;  /* 0x00000000ff037431 */ /* 0x000fc800000001ff */
[----:B------:R-:W-:Y:S05]  /*16810*/  RET.REL.NODEC R2 `(_ZN7cutlass13device_kernelINS_4gemm6kernel13GemmUniversalINS1_17GroupProblemShapeIN4cute5tupleIJiiiEEEEENS1_10collective13CollectiveMmaINS1_40MainloopSm100ArrayTmaUmmaWarpSpecializedILi4ELi8ELi2ENS6_IJiiNS5_1CILi1EEEEEEEENS6_IJNSC_ILi256EEESG_NSC_ILi128EEEEEENS_12float_e4m3_tEPNS6_IJlSD_NSC_ILi0EEEEEESJ_SM_NS5_8TiledMMAINS5_8MMA_AtomIJNS5_10MMA_TraitsINS5_25SM100_MMA_F8F6F4_2x1SM_SSEJSJ_SJ_fSG_SG_NS5_17integral_constantINS5_4UMMA5MajorELST_0EEESU_NSR_INSS_7ScaleInELSV_0EEESW_EEEEEENS5_6LayoutINS6_IJSD_SD_SD_EEENS6_IJSK_SK_SK_EEEEENS6_IJNS5_10UnderscoreES13_S13_EEEEENS5_28SM100_TMA_2SM_LOAD_MULTICASTENS5_14ComposedLayoutINS5_7SwizzleILi3ELi4ELi3EEENS5_18smem_ptr_flag_bitsILi8EEENSZ_INS6_IJNSC_ILi8EEESH_EEENS6_IJSH_SD_EEEEEEEvNS5_8identityES16_S1G_vS1H_EENS_8epilogue10collective18CollectiveEpilogueINS1J_31Sm100PtrArrayTmaWarpSpecializedILi4ELi2ELi64ELb1ELb0EEEJNS6_IJSH_SG_SH_EEENS6_IJNSZ_ISH_SD_EENSZ_INSC_ILi64EEESD_EEEEENS_6half_tEPNS6_IJSD_lSK_EEES1T_S1V_NS1J_6fusion15FusionCallbacksIS1N_NS1W_17LinearCombinationIS1T_fS1T_fLNS_15FloatRoundStyleE2EEES1O_S1S_JEEENS5_5SM1004TMEM4LOAD26SM100_TMEM_LOAD_16dp256b8xENS5_13SM90_TMA_LOADENS17_IS19_NS1A_ILi16EEENSZ_INS6_IJS1Q_S1C_EEENS6_IJSD_S1Q_EEEEEEENS5_17SM75_U16x8_LDSM_TENS5_14SM90_TMA_STOREES2B_NS5_17SM90_U16x8_STSM_TENS5_39AutoVectorizingCopyWithAssumedAlignmentILi128EEEEEEvvEEEEvNT_6ParamsE) ;  /* 0xfffffe9402f87950 */ /* 0x000fea0003c3ffff */
        .weak           $__internal_3_$__cuda_sm20_div_u64
        .type           $__internal_3_$__cuda_sm20_div_u64,@function
        .size           $__internal_3_$__cuda_sm20_div_u64,(.L_x_178 - $__internal_3_$__cuda_sm20_div_u64)
$__internal_3_$__cuda_sm20_div_u64:
[----:B------:R-:W-:Y:S01]  /*16820*/  UMOV UR14, UR8 ;  /* 0x00000008000e7c82 */ /* 0x000fe20008000000 */
[----:B------:R-:W-:Y:S01]  /*16830*/  UMOV UR15, UR5 ;  /* 0x00000005000f7c82 */ /* 0x000fe20008000000 */
[----:B------:R-:W-:Y:S01]  /*16840*/  IMAD.MOV.U32 R21, RZ, RZ, 0x0 ;  /* 0x00000000ff157424 */ /* 0x000fe200078e00ff */
[----:B------:R-:W1:Y:S08]  /*16850*/  I2F.U64.RP R4, UR14 ;  /* 0x0000000e00047d12 */ /* 0x000e700008309000 */
[----:B-1----:R-:W1:Y:S02]  /*16860*/  MUFU.RCP R3, R4 ;  /* 0x0000000400037308 */ /* 0x002e640000001000 */
[----:B-1----:R-:W-:-:S06]  /*16870*/  VIADD R3, R3, 0x1ffffffe ;  /* 0x1ffffffe03037836 */ /* 0x002fcc0000000000 */
[----:B------:R-:W1:Y:S02]  /*16880*/  F2I.U64.TRUNC R16, R3 ;  /* 0x0000000300107311 */ /* 0x000e64000020d800 */
[----:B-1----:R-:W-:Y:S02]  /*16890*/  R2UR UR18, R16 ;  /* 0x00000000101272ca */ /* 0x002fe400000e0000 */
[----:B------:R-:W-:-:S11]  /*168a0*/  R2UR UR19, R17 ;  /* 0x00000000111372ca */ /* 0x000fd600000e0000 */
[----:B------:R-:W-:-:S04]  /*168b0*/  UIMAD.WIDE.U32 UR14, UR18, UR8, URZ ;  /* 0x00000008120e72a5 */ /* 0x000fc8000f8e00ff */
[----:B------:R-:W-:Y:S02]  /*168c0*/  UIADD3 UR14, UP0, UPT, URZ, -UR14, URZ ;  /* 0x8000000eff0e7290 */ /* 0x000fe4000ff1e0ff */
[----:B------:R-:W-:Y:S02]  /*168d0*/  UIMAD UR13, UR18, UR5, UR15 ;  /* 0x00000005120d72a4 */ /* 0x000fe4000f8e020f */
[----:B------:R-:W-:Y:S02]  /*168e0*/  UIMAD.WIDE.U32 UR16, UR18, UR14, URZ ;  /* 0x0000000e121072a5 */ /* 0x000fe4000f8e00ff */
[----:B------:R-:W-:-:S04]  /*168f0*/  UIMAD UR13, UR19, UR8, UR13 ;  /* 0x00000008130d72a4 */ /* 0x000fc8000f8e020d */
[----:B------:R-:W-:Y:S01]  /*16900*/  UIADD3.X UR13, UPT, UPT, URZ, ~UR13, URZ, UP0, !UPT ;  /* 0x8000000dff0d7290 */ /* 0x000fe200087fe4ff */
[----:B------:R-:W-:Y:S01]  /*16910*/  UMOV UR16, UR17 ;  /* 0x0000001100107c82 */ /* 0x000fe20008000000 */
[----:B------:R-:W-:Y:S02]  /*16920*/  UMOV UR17, UR18 ;  /* 0x0000001200117c82 */ /* 0x000fe40008000000 */
[----:B------:R-:W-:-:S04]  /*16930*/  UIMAD.WIDE.U32 UR16, UP2, UR18, UR13, UR16 ;  /* 0x0000000d121072a5 */ /* 0x000fc8000f840010 */
[----:B------:R-:W-:Y:S02]  /*16940*/  UIMAD.WIDE.U32 UR16, UP1, UR19, UR14, UR16 ;  /* 0x0000000e131072a5 */ /* 0x000fe4000f820010 */
[----:B------:R-:W-:Y:S02]  /*16950*/  UIMAD.WIDE.U32 UR14, UR19, UR13, URZ ;  /* 0x0000000d130e72a5 */ /* 0x000fe4000f8e00ff */
[----:B------:R-:W-:-:S04]  /*16960*/  UIMAD UR13, UR19, UR13, URZ ;  /* 0x0000000d130d72a4 */ /* 0x000fc8000f8e02ff */
[----:B------:R-:W-:-:S03]  /*16970*/  UIADD3 UR17, UP0, UPT, UR13, UR17, URZ ;  /* 0x000000110d117290 */ /* 0x000fc6000ff1e0ff */
[----:B------:R-:W-:Y:S02]  /*16980*/  UMOV UR13, UR15 ;  /* 0x0000000f000d7c82 */ /* 0x000fe40008000000 */
[----:B------:R-:W-:Y:S02]  /*16990*/  UIADD3.X UR13, UPT, UPT, UR13, UR19, URZ, UP2, !UPT ;  /* 0x000000130d0d7290 */ /* 0x000fe400097fe4ff */
[----:B------:R-:W-:Y:S02]  /*169a0*/  UIMAD.WIDE.U32 UR18, UR17, UR8, URZ ;  /* 0x00000008111272a5 */ /* 0x000fe4000f8e00ff */
[----:B------:R-:W-:Y:S02]  /*169b0*/  UIADD3.X UR15, UPT, UPT, URZ, URZ, UR13, UP0, UP1 ;  /* 0x000000ffff0f7290 */ /* 0x000fe400087e240d */
[----:B------:R-:W-:Y:S02]  /*169c0*/  UIADD3 UR13, UP0, UPT, URZ, -UR18, URZ ;  /* 0x80000012ff0d7290 */ /* 0x000fe4000ff1e0ff */
[----:B------:R-:W-:-:S02]  /*169d0*/  UIMAD UR14, UR17, UR5, UR19 ;  /* 0x00000005110e72a4 */ /* 0x000fc4000f8e0213 */
[----:B------:R-:W-:Y:S02]  /*169e0*/  UIMAD.WIDE.U32 UR18, UR17, UR13, URZ ;  /* 0x0000000d111272a5 */ /* 0x000fe4000f8e00ff */
[----:B------:R-:W-:-:S04]  /*169f0*/  UIMAD UR14, UR15, UR8, UR14 ;  /* 0x000000080f0e72a4 */ /* 0x000fc8000f8e020e */
[----:B------:R-:W-:Y:S01]  /*16a00*/  UIADD3.X UR14, UPT, UPT, URZ, ~UR14, URZ, UP0, !UPT ;  /* 0x8000000eff0e7290 */ /* 0x000fe200087fe4ff */
[----:B------:R-:W-:-:S03]  /*16a10*/  UMOV UR16, UR19 ;  /* 0x0000001300107c82 */ /* 0x000fc60008000000 */
[----:B------:R-:W-:Y:S02]  /*16a20*/  UIMAD.WIDE.U32 UR16, UP2, UR17, UR14, UR16 ;  /* 0x0000000e111072a5 */ /* 0x000fe4000f840010 */
[----:B------:R-:W-:Y:S02]  /*16a30*/  UIMAD.WIDE.U32 UR20, UR15, UR14, URZ ;  /* 0x0000000e0f1472a5 */ /* 0x000fe4000f8e00ff */
[----:B------:R-:W-:Y:S02]  /*16a40*/  UIMAD.WIDE.U32 UR16, UP1, UR15, UR13, UR16 ;  /* 0x0000000d0f1072a5 */ /* 0x000fe4000f820010 */
[----:B------:R-:W-:-:S04]  /*16a50*/  UIMAD UR13, UR15, UR14, URZ ;  /* 0x0000000e0f0d72a4 */ /* 0x000fc8000f8e02ff */
[----:B------:R-:W-:-:S03]  /*16a60*/  UIADD3 UR17, UP0, UPT, UR13, UR17, URZ ;  /* 0x000000110d117290 */ /* 0x000fc6000ff1e0ff */
[----:B------:R-:W-:Y:S01]  /*16a70*/  UMOV UR13, UR21 ;  /* 0x00000015000d7c82 */ /* 0x000fe20008000000 */
[----:B------:R-:W-:Y:S02]  /*16a80*/  UIMAD.WIDE.U32 UR18, UR17, UR9, URZ ;  /* 0x00000009111272a5 */ /* 0x000fe4000f8e00ff */
[----:B------:R-:W-:-:S04]  /*16a90*/  UIADD3.X UR13, UPT, UPT, UR13, UR15, URZ, UP2, !UPT ;  /* 0x0000000f0d0d7290 */ /* 0x000fc800097fe4ff */
[----:B------:R-:W-:Y:S01]  /*16aa0*/  UIADD3.X UR13, UPT, UPT, URZ, URZ, UR13, UP0, UP1 ;  /* 0x000000ffff0d7290 */ /* 0x000fe200087e240d */
[----:B------:R-:W-:Y:S01]  /*16ab0*/  UMOV UR18, UR19 ;  /* 0x0000001300127c82 */ /* 0x000fe20008000000 */
[----:B------:R-:W-:Y:S02]  /*16ac0*/  UMOV UR19, URZ ;  /* 0x000000ff00137c82 */ /* 0x000fe40008000000 */
[----:B------:R-:W-:Y:S02]  /*16ad0*/  UIMAD.WIDE.U32 UR14, UR13, UR12, URZ ;  /* 0x0000000c0d0e72a5 */ /* 0x000fe4000f8e00ff */
[----:B------:R-:W-:Y:S02]  /*16ae0*/  UIMAD.WIDE.U32 UR18, UR17, UR12, UR18 ;  /* 0x0000000c111272a5 */ /* 0x000fe4000f8e0012 */
[----:B------:R-:W-:Y:S02]  /*16af0*/  UIMAD UR17, UR13, UR12, URZ ;  /* 0x0000000c0d1172a4 */ /* 0x000fe4000f8e02ff */
[----:B------:R-:W-:-:S07]  /*16b00*/  UIMAD.WIDE.U32 UR18, UP1, UR13, UR9, UR18 ;  /* 0x000000090d1272a5 */ /* 0x000fce000f820012 */
[----:B------:R-:W-:Y:S02]  /*16b10*/  UMOV UR13, UR19 ;  /* 0x00000013000d7c82 */ /* 0x000fe40008000000 */
[----:B------:R-:W-:-:S03]  /*16b20*/  UIADD3 UR17, UP0, UPT, UR17, UR13, URZ ;  /* 0x0000000d11117290 */ /* 0x000fc6000ff1e0ff */
[----:B------:R-:W-:Y:S01]  /*16b30*/  UMOV UR13, UR15 ;  /* 0x0000000f000d7c82 */ /* 0x000fe20008000000 */
[----:B------:R-:W-:Y:S02]  /*16b40*/  UIMAD.WIDE.U32 UR18, UR17, UR8, URZ ;  /* 0x00000008111272a5 */ /* 0x000fe4000f8e00ff */
[----:B------:R-:W-:Y:S02]  /*16b50*/  UIADD3.X UR13, UPT, UPT, UR13, URZ, URZ, UP1, !UPT ;  /* 0x000000ff0d0d7290 */ /* 0x000fe40008ffe4ff */
[----:B------:R-:W-:Y:S02]  /*16b60*/  UIMAD UR14, UR17, UR5, UR19 ;  /* 0x00000005110e72a4 */ /* 0x000fe4000f8e0213 */
[----:B------:R-:W-:Y:S02]  /*16b70*/  UIADD3.X UR15, UPT, UPT, URZ, UR13, URZ, UP0, !UPT ;  /* 0x0000000dff0f7290 */ /* 0x000fe400087fe4ff */
[----:B------:R-:W-:Y:S02]  /*16b80*/  UIADD3 UR13, UP0, UPT, -UR18, UR9, URZ ;  /* 0x00000009120d7290 */ /* 0x000fe4000ff1e1ff */
[----:B------:R-:W-:-:S02]  /*16b90*/  UIMAD UR14, UR15, UR8, UR14 ;  /* 0x000000080f0e72a4 */ /* 0x000fc4000f8e020e */
[----:B------:R-:W-:Y:S02]  /*16ba0*/  UISETP.GE.U32.AND UP1, UPT, UR13, UR8, UPT ;  /* 0x000000080d00728c */ /* 0x000fe4000bf26070 */
[----:B------:R-:W-:Y:S02]  /*16bb0*/  UIADD3.X UR12, UPT, UPT, ~UR14, UR12, URZ, UP0, !UPT ;  /* 0x0000000c0e0c7290 */ /* 0x000fe400087fe5ff */
[----:B------:R-:W-:Y:S02]  /*16bc0*/  UIADD3 UR15, UP0, UPT, -UR8, UR13, URZ ;  /* 0x0000000d080f7290 */ /* 0x000fe4000ff1e1ff */
[----:B------:R-:W-:Y:S02]  /*16bd0*/  UISETP.GE.U32.AND.EX UP1, UPT, UR12, UR5, UPT, UP1 ;  /* 0x000000050c00728c */ /* 0x000fe4000bf26110 */
[----:B------:R-:W-:Y:S02]  /*16be0*/  UIADD3 UR16, UPT, UPT, UR17, 0x1, URZ ;  /* 0x0000000111107890 */ /* 0x000fe4000fffe0ff */
[----:B------:R-:W-:-:S02]  /*16bf0*/  UIADD3.X UR14, UPT, UPT, ~UR5, UR12, URZ, UP0, !UPT ;  /* 0x0000000c050e7290 */ /* 0x000fc400087fe5ff */
[----:B------:R-:W-:Y:S02]  /*16c00*/  USEL UR15, UR15, UR13, UP1 ;  /* 0x0000000d0f0f7287 */ /* 0x000fe40008800000 */
[----:B------:R-:W-:Y:S02]  /*16c10*/  USEL UR14, UR14, UR12, UP1 ;  /* 0x0000000c0e0e7287 */ /* 0x000fe40008800000 */
[----:B------:R-:W-:Y:S02]  /*16c20*/  USEL UR16, UR16, UR17, UP1 ;  /* 0x0000001110107287 */ /* 0x000fe40008800000 */
[----:B------:R-:W-:Y:S02]  /*16c30*/  UISETP.GE.U32.AND UP1, UPT, UR15, UR8, UPT ;  /* 0x000000080f00728c */ /* 0x000fe4000bf26070 */
[----:B------:R-:W-:Y:S02]  /*16c40*/  UISETP.NE.U32.AND UP0, UPT, UR8, URZ, UPT ;  /* 0x000000ff0800728c */ /* 0x000fe4000bf05070 */
[----:B------:R-:W-:-:S02]  /*16c50*/  UIADD3 UR12, UPT, UPT, UR16, 0x1, URZ ;  /* 0x00000001100c7890 */ /* 0x000fc4000fffe0ff */
[----:B------:R-:W-:Y:S02]  /*16c60*/  UISETP.GE.U32.AND.EX UP1, UPT, UR14, UR5, UPT, UP1 ;  /* 0x000000050e00728c */ /* 0x000fe4000bf26110 */
[----:B------:R-:W-:Y:S02]  /*16c70*/  UISETP.NE.AND.EX UP0, UPT, UR5, URZ, UPT, UP0 ;  /* 0x000000ff0500728c */ /* 0x000fe4000bf05300 */
[----:B------:R-:W-:-:S04]  /*16c80*/  USEL UR12, UR12, UR16, UP1 ;  /* 0x000000100c0c7287 */ /* 0x000fc80008800000 */
[----:B------:R-:W-:Y:S01]  /*16c90*/  USEL UR15, UR12, 0xffffffff, UP0 ;  /* 0xffffffff0c0f7887 */ /* 0x000fe20008000000 */
[----:B------:R-:W-:Y:S11]  /*16ca0*/  RET.REL.NODEC R20 `(_ZN7cutlass13device_kernelINS_4gemm6kernel13GemmUniversalINS1_17GroupProblemShapeIN4cute5tupleIJiiiEEEEENS1_10collective13CollectiveMmaINS1_40MainloopSm100ArrayTmaUmmaWarpSpecializedILi4ELi8ELi2ENS6_IJiiNS5_1CILi1EEEEEEEENS6_IJNSC_ILi256EEESG_NSC_ILi128EEEEEENS_12float_e4m3_tEPNS6_IJlSD_NSC_ILi0EEEEEESJ_SM_NS5_8TiledMMAINS5_8MMA_AtomIJNS5_10MMA_TraitsINS5_25SM100_MMA_F8F6F4_2x1SM_SSEJSJ_SJ_fSG_SG_NS5_17integral_constantINS5_4UMMA5MajorELST_0EEESU_NSR_INSS_7ScaleInELSV_0EEESW_EEEEEENS5_6LayoutINS6_IJSD_SD_SD_EEENS6_IJSK_SK_SK_EEEEENS6_IJNS5_10UnderscoreES13_S13_EEEEENS5_28SM100_TMA_2SM_LOAD_MULTICASTENS5_14ComposedLayoutINS5_7SwizzleILi3ELi4ELi3EEENS5_18smem_ptr_flag_bitsILi8EEENSZ_INS6_IJNSC_ILi8EEESH_EEENS6_IJSH_SD_EEEEEEEvNS5_8identityES16_S1G_vS1H_EENS_8epilogue10collective18CollectiveEpilogueINS1J_31Sm100PtrArrayTmaWarpSpecializedILi4ELi2ELi64ELb1ELb0EEEJNS6_IJSH_SG_SH_EEENS6_IJNSZ_ISH_SD_EENSZ_INSC_ILi64EEESD_EEEEENS_6half_tEPNS6_IJSD_lSK_EEES1T_S1V_NS1J_6fusion15FusionCallbacksIS1N_NS1W_17LinearCombinationIS1T_fS1T_fLNS_15FloatRoundStyleE2EEES1O_S1S_JEEENS5_5SM1004TMEM4LOAD26SM100_TMEM_LOAD_16dp256b8xENS5_13SM90_TMA_LOADENS17_IS19_NS1A_ILi16EEENSZ_INS6_IJS1Q_S1C_EEENS6_IJSD_S1Q_EEEEEEENS5_17SM75_U16x8_LDSM_TENS5_14SM90_TMA_STOREES2B_NS5_17SM90_U16x8_STSM_TENS5_39AutoVectorizingCopyWithAssumedAlignmentILi128EEEEEEvvEEEEvNT_6ParamsE) ;  /* 0xfffffe9014d47950 */ /* 0x000ff60003c3ffff */
.L_x_178:
[----:B------:R-:W-:Y:S01]  /*16cb0*/  MOV R28, R2 ;  /* 0x00000002001c7202 */ /* 0x000fe20000000f00 */
[----:B------:R-:W-:-:S05]  /*16cc0*/  IMAD.MOV.U32 R29, RZ, RZ, R3 ;  /* 0x000000ffff1d7224 */ /* 0x000fca00078e0003 */
[----:B------:R-:W1:Y:S08]  /*16cd0*/  I2F.U64.RP R28, R28 ;  /* 0x0000001c001c7312 */ /* 0x000e700000309000 */
[----:B-1----:R-:W1:Y:S02]  /*16ce0*/  MUFU.RCP R22, R28 ;  /* 0x0000001c00167308 */ /* 0x002e640000001000 */
[----:B-1----:R-:W-:-:S06]  /*16cf0*/  IADD3 R22, PT, PT, R22, 0x1ffffffe, RZ ;  /* 0x1ffffffe16167810 */ /* 0x002fcc0007ffe0ff */
[----:B------:R-:W1:Y:S02]  /*16d00*/  F2I.U64.TRUNC R22, R22 ;  /* 0x0000001600167311 */ /* 0x000e64000020d800 */
[----:B-1----:R-:W-:Y:S01]  /*16d10*/  IMAD.WIDE.U32 R24, R22, R2, RZ ;  /* 0x0000000216187225 */ /* 0x002fe200078e00ff */
[----:B------:R-:W-:-:S03]  /*16d20*/  MOV R27, R22 ;  /* 0x00000016001b7202 */ /* 0x000fc60000000f00 */
[----:B------:R-:W-:Y:S01]  /*16d30*/  IMAD R21, R22, R3, R25 ;  /* 0x0000000316157224 */ /* 0x000fe200078e0219 */
[----:B------:R-:W-:-:S03]  /*16d40*/  IADD3 R25, P0, PT, RZ, -R24, RZ ;  /* 0x80000018ff197210 */ /* 0x000fc60007f1e0ff */
[----:B------:R-:W-:Y:S02]  /*16d50*/  IMAD R21, R23, R2, R21 ;  /* 0x0000000217157224 */ /* 0x000fe400078e0215 */
[----:B------:R-:W-:-:S04]  /*16d60*/  IMAD.HI.U32 R26, R22, R25, RZ ;  /* 0x00000019161a7227 */ /* 0x000fc800078e00ff */
[----:B------:R-:W-:-:S04]  /*16d70*/  IMAD.X R21, RZ, RZ, ~R21, P0 ;  /* 0x000000ffff157224 */ /* 0x000fc800000e0e15 */
[----:B------:R-:W-:-:S04]  /*16d80*/  IMAD.WIDE.U32 R26, P2, R22, R21, R26 ;  /* 0x00000015161a7225 */ /* 0x000fc8000784001a */
[C---:B------:R-:W-:Y:S02]  /*16d90*/  IMAD R24, R23.reuse, R21, RZ ;  /* 0x0000001517187224 */ /* 0x040fe400078e02ff */
[----:B------:R-:W-:-:S04]  /*16da0*/  IMAD.HI.U32 R25, P1, R23, R25, R26 ;  /* 0x0000001917197227 */ /* 0x000fc8000782001a */
[----:B------:R-:W-:Y:S01]  /*16db0*/  IMAD.HI.U32 R21, R23, R21, RZ ;  /* 0x0000001517157227 */ /* 0x000fe200078e00ff */
[----:B------:R-:W-:-:S03]  /*16dc0*/  IADD3 R25, P0, PT, R24, R25, RZ ;  /* 0x0000001918197210 */ /* 0x000fc60007f1e0ff */
[----:B------:R-:W-:Y:S02]  /*16dd0*/  IMAD.X R23, R21, 0x1, R23, P2 ;  /* 0x0000000115177824 */ /* 0x000fe400010e0617 */
[----:B------:R-:W-:-:S03]  /*16de0*/  IMAD.WIDE.U32 R26, R25, R2, RZ ;  /* 0x00000002191a7225 */ /* 0x000fc600078e00ff */
[----:B------:R-:W-:Y:S01]  /*16df0*/  IADD3.X R23, PT, PT, RZ, RZ, R23, P0, P1 ;  /* 0x000000ffff177210 */ /* 0x000fe200007e2417 */
[----:B------:R-:W-:Y:S01]  /*16e00*/  IMAD R21, R25, R3, R27 ;  /* 0x0000000319157224 */ /* 0x000fe200078e021b */
[----:B------:R-:W-:-:S03]  /*16e10*/  IADD3 R22, P0, PT, RZ, -R26, RZ ;  /* 0x8000001aff167210 */ /* 0x000fc60007f1e0ff */
[----:B------:R-:W-:Y:S02]  /*16e20*/  IMAD R21, R23, R2, R21 ;  /* 0x0000000217157224 */ /* 0x000fe400078e0215 */
[----:B------:R-:W-:-:S03]  /*16e30*/  IMAD.HI.U32 R24, R25, R22, RZ ;  /* 0x0000001619187227 */ /* 0x000fc600078e00ff */
[----:B------:R-:W-:-:S05]  /*16e40*/  IADD3.X R21, PT, PT, RZ, ~R21, RZ, P0, !PT ;  /* 0x80000015ff157210 */ /* 0x000fca00007fe4ff */
[----:B------:R-:W-:-:S04]  /*16e50*/  IMAD.WIDE.U32 R26, P2, R25, R21, R24 ;  /* 0x00000015191a7225 */ /* 0x000fc80007840018 */
[C---:B------:R-:W-:Y:S02]  /*16e60*/  IMAD R24, R23.reuse, R21, RZ ;  /* 0x0000001517187224 */ /* 0x040fe400078e02ff */
[----:B------:R-:W-:-:S04]  /*16e70*/  IMAD.HI.U32 R25, P1, R23, R22, R26 ;  /* 0x0000001617197227 */ /* 0x000fc8000782001a */
[----:B------:R-:W-:Y:S02]  /*16e80*/  HFMA2 R27, -RZ, RZ, 0, 0 ;  /* 0x00000000ff1b7431 */ /* 0x000fe400000001ff */
[----:B------:R-:W-:Y:S01]  /*16e90*/  IMAD.HI.U32 R22, R23, R21, RZ ;  /* 0x0000001517167227 */ /* 0x000fe200078e00ff */
[----:B------:R-:W-:-:S03]  /*16ea0*/  IADD3 R24, P0, PT, R24, R25, RZ ;  /* 0x0000001918187210 */ /* 0x000fc60007f1e0ff */
[----:B------:R-:W-:Y:S02]  /*16eb0*/  IMAD.X R22, R22, 0x1, R23, P2 ;  /* 0x0000000116167824 */ /* 0x000fe400010e0617 */
[----:B------:R-:W-:-:S03]  /*16ec0*/  IMAD.HI.U32 R26, R24, R17, RZ ;  /* 0x00000011181a7227 */ /* 0x000fc600078e00ff */
[----:B------:R-:W-:Y:S01]  /*16ed0*/  IADD3.X R22, PT, PT, RZ, RZ, R22, P0, P1 ;  /* 0x000000ffff167210 */ /* 0x000fe200007e2416 */
[----:B------:R-:W-:-:S04]  /*16ee0*/  IMAD.WIDE.U32 R24, R24, R13, R26 ;  /* 0x0000000d18187225 */ /* 0x000fc800078e001a */
[C---:B------:R-:W-:Y:S02]  /*16ef0*/  IMAD R21, R22.reuse, R13, RZ ;  /* 0x0000000d16157224 */ /* 0x040fe400078e02ff */
[----:B------:R-:W-:-:S04]  /*16f00*/  IMAD.HI.U32 R24, P1, R22, R17, R24 ;  /* 0x0000001116187227 */ /* 0x000fc80007820018 */
[----:B------:R-:W-:Y:S01]  /*16f10*/  IMAD.HI.U32 R22, R22, R13, RZ ;  /* 0x0000000d16167227 */ /* 0x000fe200078e00ff */
[----:B------:R-:W-:-:S04]  /*16f20*/  IADD3 R21, P0, PT, R21, R24, RZ ;  /* 0x0000001815157210 */ /* 0x000fc80007f1e0ff */
[----:B------:R-:W-:Y:S01]  /*16f30*/  IADD3.X R22, PT, PT, R22, RZ, RZ, P1, !PT ;  /* 0x000000ff16167210 */ /* 0x000fe20000ffe4ff */
[----:B------:R-:W-:-:S04]  /*16f40*/  IMAD.WIDE.U32 R24, R21, R2, RZ ;  /* 0x0000000215187225 */ /* 0x000fc800078e00ff */
[----:B------:R-:W-:Y:S01]  /*16f50*/  IMAD.X R22, RZ, RZ, R22, P0 ;  /* 0x000000ffff167224 */ /* 0x000fe200000e0616 */
[----:B------:R-:W-:Y:S01]  /*16f60*/  IADD3 R17, P0, PT, -R24, R17, RZ ;  /* 0x0000001118117210 */ /* 0x000fe20007f1e1ff */
[C---:B------:R-:W-:Y:S02]  /*16f70*/  IMAD R23, R21.reuse, R3, R25 ;  /* 0x0000000315177224 */ /* 0x040fe400078e0219 */
[----:B------:R-:W-:Y:S01]  /*16f80*/  VIADD R26, R21, 0x1 ;  /* 0x00000001151a7836 */ /* 0x000fe20000000000 */
[-C--:B------:R-:W-:Y:S01]  /*16f90*/  ISETP.GE.U32.AND P1, PT, R17, R2.reuse, PT ;  /* 0x000000021100720c */ /* 0x080fe20003f26070 */
[----:B------:R-:W-:-:S05]  /*16fa0*/  IMAD R22, R22, R2, R23 ;  /* 0x0000000216167224 */ /* 0x000fca00078e0217 */
[----:B------:R-:W-:Y:S02]  /*16fb0*/  IADD3.X R22, PT, PT, ~R22, R13, RZ, P0, !PT ;  /* 0x0000000d16167210 */ /* 0x000fe400007fe5ff */
[----:B------:R-:W-:Y:S02]  /*16fc0*/  IADD3 R24, P0, PT, -R2, R17, RZ ;  /* 0x0000001102187210 */ /* 0x000fe40007f1e1ff */
[----:B------:R-:W-:Y:S02]  /*16fd0*/  ISETP.GE.U32.AND.EX P1, PT, R22, R3, PT, P1 ;  /* 0x000000031600720c */ /* 0x000fe40003f26110 */
[-C--:B------:R-:W-:Y:S02]  /*16fe0*/  IADD3.X R13, PT, PT, ~R3, R22.reuse, RZ, P0, !PT ;  /* 0x00000016030d7210 */ /* 0x080fe400007fe5ff */
[----:B------:R-:W-:Y:S02]  /*16ff0*/  SEL R17, R24, R17, P1 ;  /* 0x0000001118117207 */ /* 0x000fe40000800000 */
[----:B------:R-:W-:-:S02]  /*17000*/  SEL R22, R13, R22, P1 ;  /* 0x000000160d167207 */ /* 0x000fc40000800000 */
[----:B------:R-:W-:Y:S02]  /*17010*/  SEL R26, R26, R21, P1 ;  /* 0x000000151a1a7207 */ /* 0x000fe40000800000 */
[----:B------:R-:W-:Y:S02]  /*17020*/  ISETP.GE.U32.AND P1, PT, R17, R2, PT ;  /* 0x000000021100720c */ /* 0x000fe40003f26070 */
[----:B------:R-:W-:Y:S02]  /*17030*/  ISETP.NE.U32.AND P0, PT, R2, RZ, PT ;  /* 0x000000ff0200720c */ /* 0x000fe40003f05070 */
[----:B------:R-:W-:Y:S02]  /*17040*/  IADD3 R13, PT, PT, R26, 0x1, RZ ;  /* 0x000000011a0d7810 */ /* 0x000fe40007ffe0ff */
[----:B------:R-:W-:Y:S02]  /*17050*/  ISETP.GE.U32.AND.EX P1, PT, R22, R3, PT, P1 ;  /* 0x000000031600720c */ /* 0x000fe40003f26110 */
[----:B------:R-:W-:-:S02]  /*17060*/  MOV R21, 0x0 ;  /* 0x0000000000157802 */ /* 0x000fc40000000f00 */
[----:B------:R-:W-:Y:S02]  /*17070*/  ISETP.NE.AND.EX P0, PT, R3, RZ, PT, P0 ;  /* 0x000000ff0300720c */ /* 0x000fe40003f05300 */
[----:B------:R-:W-:-:S04]  /*17080*/  SEL R13, R13, R26, P1 ;  /* 0x0000001a0d0d7207 */ /* 0x000fc80000800000 */
[----:B------:R-:W-:Y:S01]  /*17090*/  SEL R3, R13, 0xffffffff, P0 ;  /* 0xffffffff0d037807 */ /* 0x000fe20000000000 */
[----:B------:R-:W-:Y:S06]  /*170a0*/  RET.REL.NODEC R20 `(_ZN7cutlass13device_kernelINS_4gemm6kernel13GemmUniversalINS1_17GroupProblemShapeIN4cute5tupleIJiiiEEEEENS1_10collective13CollectiveMmaINS1_40MainloopSm100ArrayTmaUmmaWarpSpecializedILi4ELi8ELi2ENS6_IJiiNS5_1CILi1EEEEEEEENS6_IJNSC_ILi256EEESG_NSC_ILi128EEEEEENS_12float_e4m3_tEPNS6_IJlSD_NSC_ILi0EEEEEESJ_SM_NS5_8TiledMMAINS5_8MMA_AtomIJNS5_10MMA_TraitsINS5_25SM100_MMA_F8F6F4_2x1SM_SSEJSJ_SJ_fSG_SG_NS5_17integral_constantINS5_4UMMA5MajorELST_0EEESU_NSR_INSS_7ScaleInELSV_0EEESW_EEEEEENS5_6LayoutINS6_IJSD_SD_SD_EEENS6_IJSK_SK_SK_EEEEENS6_IJNS5_10UnderscoreES13_S13_EEEEENS5_28SM100_TMA_2SM_LOAD_MULTICASTENS5_14ComposedLayoutINS5_7SwizzleILi3ELi4ELi3EEENS5_18smem_ptr_flag_bitsILi8EEENSZ_INS6_IJNSC_ILi8EEESH_EEENS6_IJSH_SD_EEEEEEEvNS5_8identityES16_S1G_vS1H_EENS_8epilogue10collective18CollectiveEpilogueINS1J_31Sm100PtrArrayTmaWarpSpecializedILi4ELi2ELi64ELb1ELb0EEEJNS6_IJSH_SG_SH_EEENS6_IJNSZ_ISH_SD_EENSZ_INSC_ILi64EEESD_EEEEENS_6half_tEPNS6_IJSD_lSK_EEES1T_S1V_NS1J_6fusion15FusionCallbacksIS1N_NS1W_17LinearCombinationIS1T_fS1T_fLNS_15FloatRoundStyleE2EEES1O_S1S_JEEENS5_5SM1004TMEM4LOAD26SM100_TMEM_LOAD_16dp256b8xENS5_13SM90_TMA_LOADENS17_IS19_NS1A_ILi16EEENSZ_INS6_IJS1Q_S1C_EEENS6_IJSD_S1Q_EEEEEEENS5_17SM75_U16x8_LDSM_TENS5_14SM90_TMA_STOREES2B_NS5_17SM90_U16x8_STSM_TENS5_39AutoVectorizingCopyWithAssumedAlignmentILi128EEEEEEvvEEEEvNT_6ParamsE) ;  /* 0xfffffe8c14d47950 */ /* 0x000fec0003c3ffff */
.L_x_436:
        /* <DEDUP_REMOVED lines=13> */
.L_x_795:


//--------------------- .text._ZN7cutlass13device_kernelINS_4gemm6kernel13GemmUniversalINS1_17GroupProblemShapeIN4cute5tupleIJiiiEEEEENS1_10collective13CollectiveMmaINS1_40MainloopSm100ArrayTmaUmmaWarpSpecializedILi3ELi8ELi2ENS6_IJiiNS5_1CILi1EEEEEEEENS6_IJNSC_ILi128EEENSC_ILi256EEESG_EEENS_12float_e4m3_tEPNS6_IJlSD_NSC_ILi0EEEEEESJ_SM_NS5_8TiledMMAINS5_8MMA_AtomIJNS5_10MMA_TraitsINS5_19SM100_MMA_F8F6F4_SSEJSJ_SJ_fSG_SH_NS5_17integral_constantINS5_4UMMA5MajorELST_0EEESU_NSR_INSS_7ScaleInELSV_0EEESW_EEEEEENS5_6LayoutINS6_IJSD_SD_SD_EEENS6_IJSK_SK_SK_EEEEENS6_IJNS5_10UnderscoreES13_S13_EEEEENS5_23SM90_TMA_LOAD_MULTICASTENS5_14ComposedLayoutINS5_7SwizzleILi3ELi4ELi3EEENS5_18smem_ptr_flag_bitsILi8EEENSZ_INS6_IJNSC_ILi8EEESG_EEENS6_IJSG_SD_EEEEEEEvNS5_8identityES16_S1G_vS1H_EENS_8epilogue10collective18CollectiveEpilogueINS1J_31Sm100PtrArrayTmaWarpSpecializedILi4ELi2ELi64ELb1ELb0EEEJSI_NS6_IJNSZ_ISG_SD_EENSZ_INSC_ILi64EEESD_EEEEENS_6half_tEPNS6_IJSD_lSK_EEES1S_S1U_NS1J_6fusion15FusionCallbacksIS1N_NS1V_17LinearCombinationIS1S_fS1S_fLNS_15FloatRoundStyleE2EEESI_S1R_JEEENS5_5SM1004TMEM4LOAD26SM100_TMEM_LOAD_16dp256b8xENS5_13SM90_TMA_LOADENS17_IS19_NS1A_ILi16EEENSZ_INS6_IJS1P_S1C_EEENS6_IJSD_S1P_EEEEEEENS5_17SM75_U16x8_LDSM_TENS5_14SM90_TMA_STOREES2A_NS5_17SM90_U16x8_STSM_TENS5_39AutoVectorizingCopyWithAssumedAlignmentILi128EEEEEEvvEEEEvNT_6ParamsE --------------------------
	.section	.text._ZN7cutlass13device_kernelINS_4gemm6kernel13GemmUniversalINS1_17GroupProblemShapeIN4cute5tupleIJiiiEEEEENS1_10collective13CollectiveMmaINS1_40MainloopSm100ArrayTmaUmmaWarpSpecializedILi3ELi8ELi2ENS6_IJiiNS5_1CILi1EEEEEEEENS6_IJNSC_ILi128EEENSC_ILi256EEESG_EEENS_12float_e4m3_tEPNS6_IJlSD_NSC_ILi0EEEEEESJ_SM_NS5_8TiledMMAINS5_8MMA_AtomIJNS5_10MMA_TraitsINS5_19SM100_MMA_F8F6F4_SSEJSJ_SJ_fSG_SH_NS5_17integral_constantINS5_4UMMA5MajorELST_0EEESU_NSR_INSS_7ScaleInELSV_0EEESW_EEEEEENS5_6LayoutINS6_IJSD_SD_SD_EEENS6_IJSK_SK_SK_EEEEENS6_IJNS5_10UnderscoreES13_S13_EEEEENS5_23SM90_TMA_LOAD_MULTICASTENS5_14ComposedLayoutINS5_7SwizzleILi3ELi4ELi3EEENS5_18smem_ptr_flag_bitsILi8EEENSZ_INS6_IJNSC_ILi8EEESG_EEENS6_IJSG_SD_EEEEEEEvNS5_8identityES16_S1G_vS1H_EENS_8epilogue10collective18CollectiveEpilogueINS1J_31Sm100PtrArrayTmaWarpSpecializedILi4ELi2ELi64ELb1ELb0EEEJSI_NS6_IJNSZ_ISG_SD_EENSZ_INSC_ILi64EEESD_EEEEENS_6half_tEPNS6_IJSD_lSK_EEES1S_S1U_NS1J_6fusion15FusionCallbacksIS1N_NS1V_17LinearCombinationIS1S_fS1S_fLNS_15FloatRoundStyleE2EEESI_S1R_JEEENS5_5SM1004TMEM4LOAD26SM100_TMEM_LOAD_16dp256b8xENS5_13SM90_TMA_LOADENS17_IS19_NS1A_ILi16EEENSZ_INS6_IJS1P_S1C_EEENS6_IJSD_S1P_EEEEEEENS5_17SM75_U16x8_LDSM_TENS5_14SM90_TMA_STOREES2A_NS5_17SM90_U16x8_STSM_TENS5_39AutoVectorizingCopyWithAssumedAlignmentILi128EEEEEEvvEEEEvNT_6ParamsE,"ax",@progbits
	.align	128
.text._ZN7cutlass13device_kernelINS_4gemm6kernel13GemmUniversalINS1_17GroupProblemShapeIN4cute5tupleIJiiiEEEEENS1_10collective13CollectiveMmaINS1_40MainloopSm100ArrayTmaUmmaWarpSpecializedILi3ELi8ELi2ENS6_IJiiNS5_1CILi1EEEEEEEENS6_IJNSC_ILi128EEENSC_ILi256EEESG_EEENS_12float_e4m3_tEPNS6_IJlSD_NSC_ILi0EEEEEESJ_SM_NS5_8TiledMMAINS5_8MMA_AtomIJNS5_10MMA_TraitsINS5_19SM100_MMA_F8F6F4_SSEJSJ_SJ_fSG_SH_NS5_17integral_constantINS5_4UMMA5MajorELST_0EEESU_NSR_INSS_7ScaleInELSV_0EEESW_EEEEEENS5_6LayoutINS6_IJSD_SD_SD_EEENS6_IJSK_SK_SK_EEEEENS6_IJNS5_10UnderscoreES13_S13_EEEEENS5_23SM90_TMA_LOAD_MULTICASTENS5_14ComposedLayoutINS5_7SwizzleILi3ELi4ELi3EEENS5_18smem_ptr_flag_bitsILi8EEENSZ_INS6_IJNSC_ILi8EEESG_EEENS6_IJSG_SD_EEEEEEEvNS5_8identityES16_S1G_vS1H_EENS_8epilogue10collective18CollectiveEpilogueINS1J_31Sm100PtrArrayTmaWarpSpecializedILi4ELi2ELi64ELb1ELb0EEEJSI_NS6_IJNSZ_ISG_SD_EENSZ_INSC_ILi64EEESD_EEEEENS_6half_tEPNS6_IJSD_lSK_EEES1S_S1U_NS1J_6fusion15FusionCallbacksIS1N_NS1V_17LinearCombinationIS1S_fS1S_fLNS_15FloatRoundStyleE2EEESI_S1R_JEEENS5_5SM1004TMEM4LOAD26SM100_TMEM_LOAD_16dp256b8xENS5_13SM90_TMA_LOADENS17_IS19_NS1A_ILi16EEENSZ_INS6_IJS1P_S1C_EEENS6_IJSD_S1P_EEEEEEENS5_17SM75_U16x8_LDSM_TENS5_14SM90_TMA_STOREES2A_NS5_17SM90_U16x8_STSM_TENS5_39AutoVectorizingCopyWithAssumedAlignmentILi128EEEEEEvvEEEEvNT_6ParamsE:
        .type           _ZN7cutlass13device_kernelINS_4gemm6kernel13GemmUniversalINS1_17GroupProblemShapeIN4cute5tupleIJiiiEEEEENS1_10collective13CollectiveMmaINS1_40MainloopSm100ArrayTmaUmmaWarpSpecializedILi3ELi8ELi2ENS6_IJiiNS5_1CILi1EEEEEEEENS6_IJNSC_ILi128EEENSC_ILi256EEESG_EEENS_12float_e4m3_tEPNS6_IJlSD_NSC_ILi0EEEEEESJ_SM_NS5_8TiledMMAINS5_8MMA_AtomIJNS5_10MMA_TraitsINS5_19SM100_MMA_F8F6F4_SSEJSJ_SJ_fSG_SH_NS5_17integral_constantINS5_4UMMA5MajorELST_0EEESU_NSR_INSS_7ScaleInELSV_0EEESW_EEEEEENS5_6LayoutINS6_IJSD_SD_SD_EEENS6_IJSK_SK_SK_EEEEENS6_IJNS5_10UnderscoreES13_S13_EEEEENS5_23SM90_TMA_LOAD_MULTICASTENS5_14ComposedLayoutINS5_7SwizzleILi3ELi4ELi3EEENS5_18smem_ptr_flag_bitsILi8EEENSZ_INS6_IJNSC_ILi8EEESG_EEENS6_IJSG_SD_EEEEEEEvNS5_8identityES16_S1G_vS1H_EENS_8epilogue10collective18CollectiveEpilogueINS1J_31Sm100PtrArrayTmaWarpSpecializedILi4ELi2ELi64ELb1ELb0EEEJSI_NS6_IJNSZ_ISG_SD_EENSZ_INSC_ILi64EEESD_EEEEENS_6half_tEPNS6_IJSD_lSK_EEES1S_S1U_NS1J_6fusion15FusionCallbacksIS1N_NS1V_17LinearCombinationIS1S_fS1S_fLNS_15FloatRoundStyleE2EEESI_S1R_JEEENS5_5SM1004TMEM4LOAD26SM100_TMEM_LOAD_16dp256b8xENS5_13SM90_TMA_LOADENS17_IS19_NS1A_ILi16EEENSZ_INS6_IJS1P_S1C_EEENS6_IJSD_S1P_EEEEEEENS5_17SM75_U16x8_LDSM_TENS5_14SM90_TMA_STOREES2A_NS5_17SM90_U16x8_STSM_TENS5_39AutoVectorizingCopyWithAssumedAlignmentILi128EEEEEEvvEEEEvNT_6ParamsE,@function
        .size           _ZN7cutlass13device_kernelINS_4gemm6kernel13GemmUniversalINS1_17GroupProblemShapeIN4cute5tupleIJiiiEEEEENS1_10collective13CollectiveMmaINS1_40MainloopSm100ArrayTmaUmmaWarpSpecializedILi3ELi8ELi2ENS6_IJiiNS5_1CILi1EEEEEEEENS6_IJNSC_ILi128EEENSC_ILi256EEESG_EEENS_12float_e4m3_tEPNS6_IJlSD_NSC_ILi0EEEEEESJ_SM_NS5_8TiledMMAINS5_8MMA_AtomIJNS5_10MMA_TraitsINS5_19SM100_MMA_F8F6F4_SSEJSJ_SJ_fSG_SH_NS5_17integral_constantINS5_4UMMA5MajorELST_0EEESU_NSR_INSS_7ScaleInELSV_0EEESW_EEEEEENS5_6LayoutINS6_IJSD_SD_SD_EEENS6_IJSK_SK_SK_EEEEENS6_IJNS5_10UnderscoreES13_S13_EEEEENS5_23SM90_TMA_LOAD_MULTICASTENS5_14ComposedLayoutINS5_7SwizzleILi3ELi4ELi3EEENS5_18smem_ptr_flag_bitsILi8EEENSZ_INS6_IJNSC_ILi8EEESG_EEENS6_IJSG_SD_EEEEEEEvNS5_8identityES16_S1G_vS1H_EENS_8epilogue10collective18CollectiveEpilogueINS1J_31Sm100PtrArrayTmaWarpSpecializedILi4ELi2ELi64ELb1ELb0EEEJSI_NS6_IJNSZ_ISG_SD_EENSZ_INSC_ILi64EEESD_EEEEENS_6half_tEPNS6_IJSD_lSK_EEES1S_S1U_NS1J_6fusion15FusionCallbacksIS1N_NS1V_17LinearCombinationIS1S_fS1S_fLNS_15FloatRoundStyleE2EEESI_S1R_JEEENS5_5SM1004TMEM4LOAD26SM100_TMEM_LOAD_16dp256b8xENS5_13SM90_TMA_LOADENS17_IS19_NS1A_ILi16EEENSZ_INS6_IJS1P_S1C_EEENS6_IJSD_S1P_EEEEEEENS5_17SM75_U16x8_LDSM_TENS5_14SM90_TMA_STOREES2A_NS5_17SM90_U16x8_STSM_TENS5_39AutoVectorizingCopyWithAssumedAlignmentILi128EEEEEEvvEEEEvNT_6ParamsE,(.L_x_800 - _ZN7cutlass13device_kernelINS_4gemm6kernel13GemmUniversalINS1_17GroupProblemShapeIN4cute5tupleIJiiiEEEEENS1_10collective13CollectiveMmaINS1_40MainloopSm100ArrayTmaUmmaWarpSpecializedILi3ELi8ELi2ENS6_IJiiNS5_1CILi1EEEEEEEENS6_IJNSC_ILi128EEENSC_ILi256EEESG_EEENS_12float_e4m3_tEPNS6_IJlSD_NSC_ILi0EEEEEESJ_SM_NS5_8TiledMMAINS5_8MMA_AtomIJNS5_10MMA_TraitsINS5_19SM100_MMA_F8F6F4_SSEJSJ_SJ_fSG_SH_NS5_17integral_constantINS5_4UMMA5MajorELST_0EEESU_NSR_INSS_7ScaleInELSV_0EEESW_EEEEEENS5_6LayoutINS6_IJSD_SD_SD_EEENS6_IJSK_SK_SK_EEEEENS6_IJNS5_10UnderscoreES13_S13_EEEEENS5_23SM90_TMA_LOAD_MULTICASTENS5_14ComposedLayoutINS5_7SwizzleILi3ELi4ELi3EEENS5_18smem_ptr_flag_bitsILi8EEENSZ_INS6_IJNSC_ILi8EEESG_EEENS6_IJSG_SD_EEEEEEEvNS5_8identityES16_S1G_vS1H_EENS_8epilogue10collective18CollectiveEpilogueINS1J_31Sm100PtrArrayTmaWarpSpecializedILi4ELi2ELi64ELb1ELb0EEEJSI_NS6_IJNSZ_ISG_SD_EENSZ_INSC_ILi64EEESD_EEEEENS_6half_tEPNS6_IJSD_lSK_EEES1S_S1U_NS1J_6fusion15FusionCallbacksIS1N_NS1V_17LinearCombinationIS1S_fS1S_fLNS_15FloatRoundStyleE2EEESI_S1R_JEEENS5_5SM1004TMEM4LOAD26SM100_TMEM_LOAD_16dp256b8xENS5_13SM90_TMA_LOADENS17_IS19_NS1A_ILi16EEENSZ_INS6_IJS1P_S1C_EEENS6_IJSD_S1P_EEEEEEENS5_17SM75_U16x8_LDSM_TENS5_14SM90_TMA_STOREES2A_NS5_17SM90_U16x8_STSM_TENS5_39AutoVectorizingCopyWithAssumedAlignmentILi128EEEEEEvvEEEEvNT_6ParamsE)
        .other          _ZN7cutlass13device_kernelINS_4gemm6kernel13GemmUniversalINS1_17GroupProblemShapeIN4cute5tupleIJiiiEEEEENS1_10collective13CollectiveMmaINS1_40MainloopSm100ArrayTmaUmmaWarpSpecializedILi3ELi8ELi2ENS6_IJiiNS5_1CILi1EEEEEEEENS6_IJNSC_ILi128EEENSC_ILi256EEESG_EEENS_12float_e4m3_tEPNS6_IJlSD_NSC_ILi0EEEEEESJ_SM_NS5_8TiledMMAINS5_8MMA_AtomIJNS5_10MMA_TraitsINS5_19SM100_MMA_F8F6F4_SSEJSJ_SJ_fSG_SH_NS5_17integral_constantINS5_4UMMA5MajorELST_0EEESU_NSR_INSS_7ScaleInELSV_0EEESW_EEEEEENS5_6LayoutINS6_IJSD_SD_SD_EEENS6_IJSK_SK_SK_EEEEENS6_IJNS5_10UnderscoreES13_S13_EEEEENS5_23SM90_TMA_LOAD_MULTICASTENS5_14ComposedLayoutINS5_7SwizzleILi3ELi4ELi3EEENS5_18smem_ptr_flag_bitsILi8EEENSZ_INS6_IJNSC_ILi8EEESG_EEENS6_IJSG_SD_EEEEEEEvNS5_8identityES16_S1G_vS1H_EENS_8epilogue10collective18CollectiveEpilogueINS1J_31Sm100PtrArrayTmaWarpSpecializedILi4ELi2ELi64ELb1ELb0EEEJSI_NS6_IJNSZ_ISG_SD_EENSZ_INSC_ILi64EEESD_EEEEENS_6half_tEPNS6_IJSD_lSK_EEES1S_S1U_NS1J_6fusion15FusionCallbacksIS1N_NS1V_17LinearCombinationIS1S_fS1S_fLNS_15FloatRoundStyleE2EEESI_S1R_JEEENS5_5SM1004TMEM4LOAD26SM100_TMEM_LOAD_16dp256b8xENS5_13SM90_TMA_LOADENS17_IS19_NS1A_ILi16EEENSZ_INS6_IJS1P_S1C_EEENS6_IJSD_S1P_EEEEEEENS5_17SM75_U16x8_LDSM_TENS5_14SM90_TMA_STOREES2A_NS5_17SM90_U16x8_STSM_TENS5_39AutoVectorizingCopyWithAssumedAlignmentILi128EEEEEEvvEEEEvNT_6ParamsE,@"STO_CUDA_ENTRY STV_DEFAULT"
_ZN7cutlass13device_kernelINS_4gemm6kernel13GemmUniversalINS1_17GroupProblemShapeIN4cute5tupleIJiiiEEEEENS1_10collective13CollectiveMmaINS1_40MainloopSm100ArrayTmaUmmaWarpSpecializedILi3ELi8ELi2ENS6_IJiiNS5_1CILi1EEEEEEEENS6_IJNSC_ILi128EEENSC_ILi256EEESG_EEENS_12float_e4m3_tEPNS6_IJlSD_NSC_ILi0EEEEEESJ_SM_NS5_8TiledMMAINS5_8MMA_AtomIJNS5_10MMA_TraitsINS5_19SM100_MMA_F8F6F4_SSEJSJ_SJ_fSG_SH_NS5_17integral_constantINS5_4UMMA5MajorELST_0EEESU_NSR_INSS_7ScaleInELSV_0EEESW_EEEEEENS5_6LayoutINS6_IJSD_SD_SD_EEENS6_IJSK_SK_SK_EEEEENS6_IJNS5_10UnderscoreES13_S13_EEEEENS5_23SM90_TMA_LOAD_MULTICASTENS5_14ComposedLayoutINS5_7SwizzleILi3ELi4ELi3EEENS5_18smem_ptr_flag_bitsILi8EEENSZ_INS6_IJNSC_ILi8EEESG_EEENS6_IJSG_SD_EEEEEEEvNS5_8identityES16_S1G_vS1H_EENS_8epilogue10collective18CollectiveEpilogueINS1J_31Sm100PtrArrayTmaWarpSpecializedILi4ELi2ELi64ELb1ELb0EEEJSI_NS6_IJNSZ_ISG_SD_EENSZ_INSC_ILi64EEESD_EEEEENS_6half_tEPNS6_IJSD_lSK_EEES1S_S1U_NS1J_6fusion15FusionCallbacksIS1N_NS1V_17LinearCombinationIS1S_fS1S_fLNS_15FloatRoundStyleE2EEESI_S1R_JEEENS5_5SM1004TMEM4LOAD26SM100_TMEM_LOAD_16dp256b8xENS5_13SM90_TMA_LOADENS17_IS19_NS1A_ILi16EEENSZ_INS6_IJS1P_S1C_EEENS6_IJSD_S1P_EEEEEEENS5_17SM75_U16x8_LDSM_TENS5_14SM90_TMA_STOREES2A_NS5_17SM90_U16x8_STSM_TENS5_39AutoVectorizingCopyWithAssumedAlignmentILi128EEEEEEvvEEEEvNT_6ParamsE:
        /* <DEDUP_REMOVED lines=8> */
[----:B------:R-:W-:-:S05]  /*0080*/  CS2R.32 R132, SR_CgaSize ;  /* 0x0000000000847805 */ /* 0x000fca0000008a00 */
[----:B------:R-:W-:-:S05]  /*0090*/  IMAD R132, R132, -0xa0, RZ ;  /* 0xffffff6084847824 */ /* 0x000fca00078e02ff */
[----:B------:R-:W-:-:S14]  /*00a0*/  R2UR UR49, R132 ;  /* 0x00000000843172ca */ /* 0x000fdc00000e0000 */
[----:B------:R-:W4:Y:S01]  /*00b0*/  LDCU UR49, c[0x0][UR49+0x2a0] ;  /* 0x00005400313177ac */ /* 0x000f220008000800 */
[----:B------:R-:W-:Y:S01]  /*00c0*/  S2UR UR4, SR_CTAID.X ;  /* 0x00000000000479c3 */ /* 0x000fe20000002500 */
[----:B------:R-:W-:Y:S01]  /*00d0*/  UMOV UR37, 0x4 ;  /* 0x0000000400257882 */ /* 0x000fe20000000000 */
[----:B------:R-:W5:Y:S01]  /*00e0*/  LDCU UR36, c[0x0][0x370] ;  /* 0x00006e00ff2477ac */ /* 0x000f620008000800 */
[----:B------:R-:W-:-:S05]  /*00f0*/  ELECT P1, URZ, PT ;  /* 0x0000000000ff782f */ /* 0x000fca0003820000 */
[----:B------:R-:W5:Y:S01]  /*0100*/  S2UR UR40, SR_CTAID.Y ;  /* 0x00000000002879c3 */ /* 0x000f620000002600 */
[----:B----4-:R-:W-:Y:S01]  /*0110*/  UIMAD UR41, UR49, UR48, URZ ;  /* 0x00000030312972a4 */ /* 0x010fe2000f8e02ff */
[----:B---3--:R-:W-:-:S04]  /*0120*/  ISETP.NE.AND P0, PT, R3, UR48, PT ;  /* 0x0000003003007c0c */ /* 0x008fc8000bf05270 */
[----:B------:R-:W-:Y:S01]  /*0130*/  ISETP.EQ.AND P0, PT, R2, UR49, !P0 ;  /* 0x0000003102007c0c */ /* 0x000fe2000c702270 */
[----:B------:R-:W-:Y:S01]  /*0140*/  IMAD.MOV.U32 R2, RZ, RZ, 0x380 ;  /* 0x00000380ff027424 */ /* 0x000fe200078e00ff */
[----:B--2---:R-:W-:Y:S02]  /*0150*/  SHF.R.U32.HI R132, RZ, 0x5, R65 ;  /* 0x00000005ff847819 */ /* 0x004fe40000011641 */
[----:B------:R-:W-:Y:S02]  /*0160*/  SEL R64, R64, 0x80, P0 ;  /* 0x0000008040407807 */ /* 0x000fe40000000000 */
[----:B------:R-:W-:Y:S01]  /*0170*/  SEL R2, R2, 0x180, P0 ;  /* 0x0000018002027807 */ /* 0x000fe20000000000 */
[----:B------:R-:W2:Y:S01]  /*0180*/  SHFL.IDX PT, R0, R132, RZ, 0x1f ;  /* 0x00001fff84007589 */ /* 0x000ea200000e0000 */
[----:B-----5:R-:W-:Y:S01]  /*0190*/  UIMAD UR40, UR40, UR36, UR4 ;  /* 0x00000024282872a4 */ /* 0x020fe2000f8e0204 */
[----:B--2---:R-:W-:-:S13]  /*01a0*/  R2UR UR38, R0 ;  /* 0x00000000002672ca */ /* 0x004fda00000e0000 */
[----:B------:R-:W-:Y:S02]  /*01b0*/  UISETP.GE.AND UP0, UPT, UR38, 0x8, UPT ;  /* 0x000000082600788c */ /* 0x000fe4000bf06270 */
[----:B------:R-:W-:Y:S02]  /*01c0*/  UISETP.GT.AND UP1, UPT, UR38, 0x3, UPT ;  /* 0x000000032600788c */ /* 0x000fe4000bf24270 */
[----:B------:R-:W-:-:S04]  /*01d0*/  USEL UR37, UR37, 0x8, !UP0 ;  /* 0x0000000825257887 */ /* 0x000fc8000c000000 */
[----:B------:R-:W-:Y:S02]  /*01e0*/  USEL UR37, UR37, UR38, UP1 ;  /* 0x0000002625257287 */ /* 0x000fe40008800000 */
[----:B------:R-:W-:Y:S02]  /*01f0*/  ULOP3.LUT UR38, UR38, 0xfffffffc, URZ, 0xc0, !UPT ;  /* 0xfffffffc26267892 */ /* 0x000fe4000f8ec0ff */
[----:B------:R-:W-:-:S09]  /*0200*/  UISETP.NE.AND UP0, UPT, UR37, 0x2, UPT ;  /* 0x000000022500788c */ /* 0x000fd2000bf05270 */
[----:B-1----:R-:W-:Y:S05]  /*0210*/  BRA.U UP0, `(.L_x_437) ;  /* 0x0000000100fc7547 */ /* 0x002fea000b800000 */
        /* <DEDUP_REMOVED lines=10> */
[----:B------:R-:W1:Y:S01]  /*02c0*/  S2UR UR4, SR_CgaCtaId ;  /* 0x00000000000479c3 */ /* 0x000e620000008800 */
[----:B------:R-:W-:-:S07]  /*02d0*/  UMOV UR5, 0x400 ;  /* 0x0000040000057882 */ /* 0x000fce0000000000 */
[----:B------:R-:W2:Y:S08]  /*02e0*/  LDC.64 R68, c[0x0][R64+0x380] ;  /* 0x0000e00040447b82 */ /* 0x000eb00000000a00 */
[----:B------:R-:W2:Y:S08]  /*02f0*/  LDC.64 R70, c[0x0][R64+0x388] ;  /* 0x0000e20040467b82 */ /* 0x000eb00000000a00 */
[----:B------:R-:W3:Y:S01]  /*0300*/  LDC.64 R60, c[0x0][R64+0x390] ;  /* 0x0000e400403c7b82 */ /* 0x000ee20000000a00 */
[----:B-1----:R-:W-:-:S07]  /*0310*/  ULEA UR4, UR4, UR5, 0x18 ;  /* 0x0000000504047291 */ /* 0x002fce000f8ec0ff */
[----:B------:R-:W3:Y:S08]  /*0320*/  LDC.64 R62, c[0x0][R64+0x398] ;  /* 0x0000e600403e7b82 */ /* 0x000ef00000000a00 */
[----:B------:R-:W1:Y:S01]  /*0330*/  LDC.64 R56, c[0x0][R64+0x3a0] ;  /* 0x0000e80040387b82 */ /* 0x000e620000000a00 */
[----:B--2---:R2:W-:Y:S07]  /*0340*/  STS.128 [UR4+0x480], R68 ;  /* 0x00048044ff007988 */ /* 0x0045ee0008000c04 */
[----:B------:R-:W1:Y:S08]  /*0350*/  LDC.64 R58, c[0x0][R64+0x3a8] ;  /* 0x0000ea00403a7b82 */ /* 0x000e700000000a00 */
[----:B------:R-:W4:Y:S01]  /*0360*/  LDC.64 R52, c[0x0][R64+0x3b0] ;  /* 0x0000ec0040347b82 */ /* 0x000f220000000a00 */
[----:B---3--:R2:W-:Y:S07]  /*0370*/  STS.128 [UR4+0x490], R60 ;  /* 0x0004903cff007988 */ /* 0x0085ee0008000c04 */
[----:B------:R-:W4:Y:S08]  /*0380*/  LDC.64 R54, c[0x0][R64+0x3b8] ;  /* 0x0000ee0040367b82 */ /* 0x000f300000000a00 */
[----:B------:R-:W3:Y:S01]  /*0390*/  LDC.64 R48, c[0x0][R64+0x3c0] ;  /* 0x0000f00040307b82 */ /* 0x000ee20000000a00 */
[----:B-1----:R2:W-:Y:S07]  /*03a0*/  STS.128 [UR4+0x4a0], R56 ;  /* 0x0004a038ff007988 */ /* 0x0025ee0008000c04 */
[----:B------:R-:W3:Y:S08]  /*03b0*/  LDC.64 R50, c[0x0][R64+0x3c8] ;  /* 0x0000f20040327b82 */ /* 0x000ef00000000a00 */
[----:B------:R-:W1:Y:S01]  /*03c0*/  LDC.64 R44, c[0x0][R64+0x3d0] ;  /* 0x0000f400402c7b82 */ /* 0x000e620000000a00 */
[----:B----4-:R2:W-:Y:S07]  /*03d0*/  STS.128 [UR4+0x4b0], R52 ;  /* 0x0004b034ff007988 */ /* 0x0105ee0008000c04 */
        /* <DEDUP_REMOVED lines=30> */
[----:B------:R-:W4:Y:S01]  /*05c0*/  LDC.64 R6, c[0x0][R2+0x3f8] ;  /* 0x0000fe0002067b82 */ /* 0x000f220000000a00 */
[----:B-1----:R2:W-:Y:S04]  /*05d0*/  STS.128 [UR4+0x560], R8 ;  /* 0x00056008ff007988 */ /* 0x0025e80008000c04 */
[----:B----4-:R2:W-:Y:S02]  /*05e0*/  STS.128 [UR4+0x570], R4 ;  /* 0x00057004ff007988 */ /* 0x0105e40008000c04 */
.L_x_439:
[----:B------:R-:W-:Y:S05]  /*05f0*/  BSYNC.RECONVERGENT B0 ;  /* 0x0000000000007941 */ /* 0x000fea0003800200 */
.L_x_438:
[----:B------:R-:W-:Y:S01]  /*0600*/  NOP ;  /* 0x0000000000007918 */ /* 0x000fe20000000000 */
.L_x_437:
[----:B------:R-:W-:-:S09]  /*0610*/  UISETP.NE.AND UP0, UPT, UR37, 0x3, UPT ;  /* 0x000000032500788c */ /* 0x000fd2000bf05270 */
[----:B------:R-:W-:Y:S05]  /*0620*/  BRA.U UP0, `(.L_x_440) ;  /* 0x0000000100807547 */ /* 0x000fea000b800000 */
[----:B------:R-:W1:Y:S01]  /*0630*/  S2UR UR4, SR_CgaCtaId ;  /* 0x00000000000479c3 */ /* 0x000e620000008800 */
[----:B------:R-:W3:Y:S01]  /*0640*/  LDCU.64 UR6, c[0x0][0xb00] ;  /* 0x00016000ff0677ac */ /* 0x000ee20008000a00 */
[----:B------:R-:W-:Y:S01]  /*0650*/  ELECT P0, URZ, PT ;  /* 0x0000000000ff782f */ /* 0x000fe20003800000 */
[----:B------:R-:W-:-:S05]  /*0660*/  UMOV UR5, 0x400 ;  /* 0x0000040000057882 */ /* 0x000fca0000000000 */
[----:B--2---:R-:W2:Y:S01]  /*0670*/  LDC.64 R32, c[0x0][0x900] ;  /* 0x00024000ff207b82 */ /* 0x004ea20000000a00 */
[----:B------:R-:W-:-:S07]  /*0680*/  UIMAD UR42, UR40, 0xe, URZ ;  /* 0x0000000e282a78a4 */ /* 0x000fce000f8e02ff */
[----:B------:R-:W2:Y:S01]  /*0690*/  LDC.64 R34, c[0x0][0x908] ;  /* 0x00024200ff227b82 */ /* 0x000ea20000000a00 */
[----:B---3--:R-:W-:-:S07]  /*06a0*/  UIMAD.WIDE.U32 UR42, UR42, 0x80, UR6 ;  /* 0x000000802a2a78a5 */ /* 0x008fce000f8e0006 */
[----:B------:R-:W3:Y:S01]  /*06b0*/  LDC.64 R28, c[0x0][0x910] ;  /* 0x00024400ff1c7b82 */ /* 0x000ee20000000a00 */
[----:B-1----:R-:W-:-:S07]  /*06c0*/  ULEA UR4, UR4, UR5, 0x18 ;  /* 0x0000000504047291 */ /* 0x002fce000f8ec0ff */
[----:B------:R-:W3:Y:S08]  /*06d0*/  LDC.64 R30, c[0x0][0x918] ;  /* 0x00024600ff1e7b82 */ /* 0x000ef00000000a00 */
[----:B------:R-:W1:Y:S01]  /*06e0*/  LDC.64 R24, c[0x0][0x920] ;  /* 0x00024800ff187b82 */ /* 0x000e620000000a00 */
[----:B--2---:R4:W-:Y:S07]  /*06f0*/  @P0 STS.128 [UR4+0x380], R32 ;  /* 0x00038020ff000988 */ /* 0x0049ee0008000c04 */
[----:B------:R-:W1:Y:S08]  /*0700*/  LDC.64 R26, c[0x0][0x928] ;  /* 0x00024a00ff1a7b82 */ /* 0x000e700000000a00 */
[----:B------:R-:W2:Y:S01]  /*0710*/  LDC.64 R20, c[0x0][0x930] ;  /* 0x00024c00ff147b82 */ /* 0x000ea20000000a00 */
[----:B---3--:R4:W-:Y:S07]  /*0720*/  @P0 STS.128 [UR4+0x390], R28 ;  /* 0x0003901cff000988 */ /* 0x0089ee0008000c04 */
[----:B------:R-:W2:Y:S08]  /*0730*/  LDC.64 R22, c[0x0][0x938] ;  /* 0x00024e00ff167b82 */ /* 0x000eb00000000a00 */
[----:B------:R-:W3:Y:S01]  /*0740*/  LDC.64 R16, c[0x0][0x940] ;  /* 0x00025000ff107b82 */ /* 0x000ee20000000a00 */
[----:B-1----:R4:W-:Y:S07]  /*0750*/  @P0 STS.128 [UR4+0x3a0], R24 ;  /* 0x0003a018ff000988 */ /* 0x0029ee0008000c04 */
        /* <DEDUP_REMOVED lines=9> */
[----:B------:R-:W3:Y:S01]  /*07f0*/  LDC.64 R6, c[0x0][0x978] ;  /* 0x00025e00ff067b82 */ /* 0x000ee20000000a00 */
[----:B--2---:R4:W-:Y:S04]  /*0800*/  @P0 STS.128 [UR4+0x3e0], R8 ;  /* 0x0003e008ff000988 */ /* 0x0049e80008000c04 */
[----:B---3--:R4:W-:Y:S01]  /*0810*/  @P0 STS.128 [UR4+0x3f0], R4 ;  /* 0x0003f004ff000988 */ /* 0x0089e20008000c04 */
[----:B------:R-:W-:Y:S01]  /*0820*/  NOP ;  /* 0x0000000000007918 */ /* 0x000fe20000000000 */
.L_x_440:
[----:B------:R-:W1:Y:S01]  /*0830*/  SHFL.IDX PT, R3, R132, RZ, 0x1f ;  /* 0x00001fff84037589 */ /* 0x000e6200000e0000 */
[----:B------:R-:W-:Y:S01]  /*0840*/  IMAD.U32 R0, RZ, RZ, UR37 ;  /* 0x00000025ff007e24 */ /* 0x000fe2000f8e00ff */
[----:B------:R-:W-:Y:S01]  /*0850*/  UISETP.NE.AND UP1, UPT, UR37, 0x2, UPT ;  /* 0x000000022500788c */ /* 0x000fe2000bf25270 */
[----:B--2-4-:R-:W-:Y:S01]  /*0860*/  LOP3.LUT R17, R17, 0xfffffffe, RZ, 0xc0, !PT ;  /* 0xfffffffe11117812 */ /* 0x014fe200078ec0ff */
[----:B------:R-:W-:Y:S02]  /*0870*/  UISETP.NE.AND UP0, UPT, UR37, URZ, UPT ;  /* 0x000000ff2500728c */ /* 0x000fe4000bf05270 */
[----:B------:R-:W-:Y:S01]  /*0880*/  ISETP.NE.OR P1, PT, R0, 0x2, !P1 ;  /* 0x000000020000780c */ /* 0x000fe20004f25670 */
[----:B------:R-:W-:-:S04]  /*0890*/  USEL UR39, URZ, 0x1, UP1 ;  /* 0x00000001ff277887 */ /* 0x000fc80008800000 */
[----:B------:R-:W-:-:S08]  /*08a0*/  USEL UR39, UR39, 0x2, UP0 ;  /* 0x0000000227277887 */ /* 0x000fd00008000000 */
[----:B------:R-:W-:Y:S02]  /*08b0*/  @P1 LOP3.LUT R17, R17, 0x1, RZ, 0xfc, !PT ;  /* 0x0000000111111812 */ /* 0x000fe400078efcff */
[----:B-1----:R-:W-:-:S13]  /*08c0*/  ISETP.NE.AND P0, PT, R3, RZ, PT ;  /* 0x000000ff0300720c */ /* 0x002fda0003f05270 */
[----:B------:R-:W-:Y:S05]  /*08d0*/  @P0 BRA `(.L_x_441) ;  /* 0x0000000400d80947 */ /* 0x000fea0003800000 */
[----:B------:R-:W-:-:S04]  /*08e0*/  UIADD3 UR50, UPT, UPT, UR49, -0x1, UR48 ;  /* 0xffffffff31327890 */ /* 0x000fc8000fffe030 */
[----:B------:R-:W-:-:S09]  /*08f0*/  UISETP.NE.AND UP0, UPT, UR50, URZ, UPT ;  /* 0x000000ff3200728c */ /* 0x000fd2000bf05270 */
[----:B------:R-:W-:Y:S05]  /*0900*/  BRA.U UP0, `(.L_x_442) ;  /* 0x0000000100407547 */ /* 0x000fea000b800000 */
[----:B------:R-:W-:Y:S01]  /*0910*/  MOV R14, 0x100 ;  /* 0x00000100000e7802 */ /* 0x000fe20000000f00 */
        /* <DEDUP_REMOVED lines=15> */
.L_x_442:
[----:B------:R-:W-:-:S03]  /*0a10*/  UMOV UR4, 0xffffffff ;  /* 0xffffffff00047882 */ /* 0x000fc60000000000 */
[----:B------:R-:W-:Y:S05]  /*0a20*/  BRA.DIV UR4, `(.L_x_443) ;  /* 0x0000013e04a47947 */ /* 0x000fea000b800000 */
[----:B------:R-:W-:-:S13]  /*0a30*/  ELECT P6, URZ, PT ;  /* 0x0000000000ff782f */ /* 0x000fda00038c0000 */
.L_x_690:
[----:B------:R-:W-:Y:S04]  /*0a40*/  BSSY.RECONVERGENT B6, `(.L_x_441) ;  /* 0x000005f000067945 */ /* 0x000fe80003800200 */
[----:B------:R-:W-:Y:S05]  /*0a50*/  @!P6 BRA `(.L_x_444) ;  /* 0x000000040074e947 */ /* 0x000fea0003800000 */
[----:B------:R-:W1:Y:S01]  /*0a60*/  S2R R16, SR_CgaCtaId ;  /* 0x0000000000107919 */ /* 0x000e620000008800 */
        /* <DEDUP_REMOVED lines=27> */
.L_x_445:
        /* <DEDUP_REMOVED lines=29> */
.L_x_446:
        /* <DEDUP_REMOVED lines=29> */
.L_x_447:
[----:B------:R-:W-:Y:S01]  /*0fc0*/  R2UR UR4, R16 ;  /* 0x00000000100472ca */ /* 0x000fe200000e0000 */
[----:B-1----:R-:W-:-:S04]  /*0fd0*/  UIADD3 UR6, UPT, UPT, -UR50, 0x100000, URZ ;  /* 0x0010000032067890 */ /* 0x002fc8000fffe1ff */
[----:B------:R-:W-:Y:S02]  /*0fe0*/  USHF.L.U32 UR7, UR6, 0xb, URZ ;  /* 0x0000000b06077899 */ /* 0x000fe400080006ff */
[----:B------:R-:W-:Y:S01]  /*0ff0*/  USHF.L.U32 UR6, UR6, 0x1, URZ ;  /* 0x0000000106067899 */ /* 0x000fe200080006ff */
[----:B------:R-:W1:Y:S11]  /*1000*/  FENCE.VIEW.ASYNC.S ;  /* 0x00000000000073c6 */ /* 0x000e760000000000 */
[----:B-1----:R1:W1:Y:S01]  /*1010*/  SYNCS.EXCH.64 URZ, [UR4+0x28], UR6 ;  /* 0x0000280604ff75b2 */ /* 0x0022620008000100 */
[----:B------:R-:W-:Y:S01]  /*1020*/  NOP ;  /* 0x0000000000007918 */ /* 0x000fe20000000000 */
.L_x_444:
[----:B-1----:R-:W-:Y:S05]  /*1030*/  BSYNC.RECONVERGENT B6 ;  /* 0x0000000000067941 */ /* 0x002fea0003800200 */
.L_x_441:
[----:B------:R-:W-:Y:S01]  /*1040*/  UMOV UR4, 0xffffffff ;  /* 0xffffffff00047882 */ /* 0x000fe20000000000 */
[----:B------:R-:W-:Y:S02]  /*1050*/  NOP ;  /* 0x0000000000007918 */ /* 0x000fe40000000000 */
[----:B------:R-:W-:Y:S05]  /*1060*/  BRA.DIV UR4, `(.L_x_448) ;  /* 0x0000013a042c7947 */ /* 0x000fea000b800000 */
.L_x_693:
[----:B------:R-:W-:-:S03]  /*1070*/  UMOV UR4, 0xffffffff ;  /* 0xffffffff00047882 */ /* 0x000fc60000000000 */
[----:B------:R-:W-:Y:S05]  /*1080*/  BRA.DIV UR4, `(.L_x_449) ;  /* 0x0000013a044c7947 */ /* 0x000fea000b800000 */
.L_x_696:
[----:B------:R-:W-:-:S03]  /*1090*/  UMOV UR4, 0xffffffff ;  /* 0xffffffff00047882 */ /* 0x000fc60000000000 */
[----:B------:R-:W-:Y:S05]  /*10a0*/  BRA.DIV UR4, `(.L_x_450) ;  /* 0x0000013a04647947 */ /* 0x000fea000b800000 */
[----:B------:R1:W1:Y:S02]  /*10b0*/  SHFL.IDX PT, R14, R132, RZ, 0x1f ;  /* 0x00001fff840e7589 */ /* 0x00026400000e0000 */
.L_x_699:
[----:B-1----:R-:W-:-:S13]  /*10c0*/  ISETP.NE.AND P0, PT, R14, 0x1, PT ;  /* 0x000000010e00780c */ /* 0x002fda0003f05270 */
[----:B------:R-:W-:Y:S05]  /*10d0*/  @P0 BRA `(.L_x_451) ;  /* 0x00000000006c0947 */ /* 0x000fea0003800000 */
[----:B------:R-:W-:-:S03]  /*10e0*/  UMOV UR4, 0xffffffff ;  /* 0xffffffff00047882 */ /* 0x000fc60000000000 */
[----:B------:R-:W-:Y:S05]  /*10f0*/  BRA.DIV UR4, `(.L_x_452) ;  /* 0x0000013a04787947 */ /* 0x000fea000b800000 */
[----:B------:R-:W-:-:S13]  /*1100*/  ELECT P6, URZ, PT ;  /* 0x0000000000ff782f */ /* 0x000fda00038c0000 */
.L_x_702:
        /* <DEDUP_REMOVED lines=23> */
.L_x_453:
[----:B-1----:R-:W-:Y:S05]  /*1280*/  BSYNC.RECONVERGENT B0 ;  /* 0x0000000000007941 */ /* 0x002fea0003800200 */
.L_x_451:
[----:B------:R-:W-:Y:S01]  /*1290*/  UMOV UR4, 0xffffffff ;  /* 0xffffffff00047882 */ /* 0x000fe20000000000 */
[----:B------:R-:W-:Y:S02]  /*12a0*/  NOP ;  /* 0x0000000000007918 */ /* 0x000fe40000000000 */
[----:B------:R-:W-:Y:S05]  /*12b0*/  BRA.DIV UR4, `(.L_x_454) ;  /* 0x0000013a04287947 */ /* 0x000fea000b800000 */
[----:B------:R1:W1:Y:S02]  /*12c0*/  SHFL.IDX PT, R14, R132, RZ, 0x1f ;  /* 0x00001fff840e7589 */ /* 0x00026400000e0000 */
.L_x_705:
[----:B-1----:R-:W-:-:S13]  /*12d0*/  ISETP.NE.AND P0, PT, R14, 0x3, PT ;  /* 0x000000030e00780c */ /* 0x002fda0003f05270 */
[----:B------:R-:W-:Y:S05]  /*12e0*/  @P0 BRA `(.L_x_455) ;  /* 0x0000000000440947 */ /* 0x000fea0003800000 */
[----:B------:R-:W-:-:S03]  /*12f0*/  UMOV UR4, 0xffffffff ;  /* 0xffffffff00047882 */ /* 0x000fc60000000000 */
[----:B------:R-:W-:Y:S05]  /*1300*/  BRA.DIV UR4, `(.L_x_456) ;  /* 0x0000013a043c7947 */ /* 0x000fea000b800000 */
[----:B------:R-:W-:-:S13]  /*1310*/  ELECT P6, URZ, PT ;  /* 0x0000000000ff782f */ /* 0x000fda00038c0000 */
.L_x_708:
        /* <DEDUP_REMOVED lines=14> */
.L_x_455:
[----:B------:R-:W-:Y:S01]  /*1400*/  UMOV UR4, 0xffffffff ;  /* 0xffffffff00047882 */ /* 0x000fe20000000000 */
[----:B------:R-:W-:Y:S02]  /*1410*/  NOP ;  /* 0x0000000000007918 */ /* 0x000fe40000000000 */
[----:B------:R-:W-:Y:S05]  /*1420*/  BRA.DIV UR4, `(.L_x_457) ;  /* 0x0000013a04147947 */ /* 0x000fea000b800000 */
[----:B------:R1:W1:Y:S02]  /*1430*/  SHFL.IDX PT, R14, R132, RZ, 0x1f ;  /* 0x00001fff840e7589 */ /* 0x00026400000e0000 */
.L_x_711:
[----:B-1----:R-:W-:-:S13]  /*1440*/  ISETP.NE.AND P0, PT, R14, 0x4, PT ;  /* 0x000000040e00780c */ /* 0x002fda0003f05270 */
[----:B------:R-:W-:Y:S05]  /*1450*/  @P0 BRA `(.L_x_458) ;  /* 0x00000000008c0947 */ /* 0x000fea0003800000 */
[----:B------:R-:W-:-:S03]  /*1460*/  UMOV UR4, 0xffffffff ;  /* 0xffffffff00047882 */ /* 0x000fc60000000000 */
[----:B------:R-:W-:Y:S05]  /*1470*/  BRA.DIV UR4, `(.L_x_459) ;  /* 0x0000013a04287947 */ /* 0x000fea000b800000 */
[----:B------:R-:W-:-:S13]  /*1480*/  ELECT P6, URZ, PT ;  /* 0x0000000000ff782f */ /* 0x000fda00038c0000 */
.L_x_714:
        /* <DEDUP_REMOVED lines=31> */
.L_x_460:
[----:B-1----:R-:W-:Y:S05]  /*1680*/  BSYNC.RECONVERGENT B0 ;  /* 0x0000000000007941 */ /* 0x002fea0003800200 */
.L_x_458:
[----:B------:R-:W-:Y:S01]  /*1690*/  UMOV UR4, 0xffffffff ;  /* 0xffffffff00047882 */ /* 0x000fe20000000000 */
[----:B------:R-:W-:Y:S02]  /*16a0*/  NOP ;  /* 0x0000000000007918 */ /* 0x000fe40000000000 */
[----:B------:R-:W-:Y:S05]  /*16b0*/  BRA.DIV UR4, `(.L_x_461) ;  /* 0x0000013604b87947 */ /* 0x000fea000b800000 */
[----:B------:R1:W1:Y:S02]  /*16c0*/  SHFL.IDX PT, R14, R132, RZ, 0x1f ;  /* 0x00001fff840e7589 */ /* 0x00026400000e0000 */
.L_x_717:
[----:B-1----:R-:W-:-:S13]  /*16d0*/  ISETP.NE.AND P0, PT, R14, 0x8, PT ;  /* 0x000000080e00780c */ /* 0x002fda0003f05270 */
[----:B------:R-:W-:Y:S05]  /*16e0*/  @P0 BRA `(.L_x_462) ;  /* 0x00000000008c0947 */ /* 0x000fea0003800000 */
[----:B------:R-:W-:-:S03]  /*16f0*/  UMOV UR4, 0xffffffff ;  /* 0xffffffff00047882 */ /* 0x000fc60000000000 */
[----:B------:R-:W-:Y:S05]  /*1700*/  BRA.DIV UR4, `(.L_x_463) ;  /* 0x0000013604cc7947 */ /* 0x000fea000b800000 */
[----:B------:R-:W-:-:S13]  /*1710*/  ELECT P6, URZ, PT ;  /* 0x0000000000ff782f */ /* 0x000fda00038c0000 */
.L_x_720:
        /* <DEDUP_REMOVED lines=31> */
.L_x_464:
[----:B-1----:R-:W-:Y:S05]  /*1910*/  BSYNC.RECONVERGENT B0 ;  /* 0x0000000000007941 */ /* 0x002fea0003800200 */
.L_x_462:
[----:B------:R-:W-:Y:S01]  /*1920*/  UMOV UR4, 0xffffffff ;  /* 0xffffffff00047882 */ /* 0x000fe20000000000 */
[----:B------:R-:W-:Y:S02]  /*1930*/  NOP ;  /* 0x0000000000007918 */ /* 0x000fe40000000000 */
[----:B------:R-:W-:Y:S05]  /*1940*/  BRA.DIV UR4, `(.L_x_465) ;  /* 0x00000136045c7947 */ /* 0x000fea000b800000 */
[----:B------:R1:W1:Y:S02]  /*1950*/  SHFL.IDX PT, R14, R132, RZ, 0x1f ;  /* 0x00001fff840e7589 */ /* 0x00026400000e0000 */
.L_x_723:
[----:B-1----:R-:W-:-:S13]  /*1960*/  ISETP.NE.AND P0, PT, R14, 0x5, PT ;  /* 0x000000050e00780c */ /* 0x002fda0003f05270 */
[----:B------:R-:W-:Y:S05]  /*1970*/  @P0 BRA `(.L_x_466) ;  /* 0x00000000005c0947 */ /* 0x000fea0003800000 */
[----:B------:R-:W-:-:S03]  /*1980*/  UMOV UR4, 0xffffffff ;  /* 0xffffffff00047882 */ /* 0x000fc60000000000 */
[----:B------:R-:W-:Y:S05]  /*1990*/  BRA.DIV UR4, `(.L_x_467) ;  /* 0x0000013604707947 */ /* 0x000fea000b800000 */
[----:B------:R-:W-:-:S13]  /*19a0*/  ELECT P6, URZ, PT ;  /* 0x0000000000ff782f */ /* 0x000fda00038c0000 */
.L_x_726:
        /* <DEDUP_REMOVED lines=19> */
.L_x_468:
[----:B-1----:R-:W-:Y:S05]  /*1ae0*/  BSYNC.RECONVERGENT B0 ;  /* 0x0000000000007941 */ /* 0x002fea0003800200 */
.L_x_466:
[----:B------:R-:W-:Y:S01]  /*1af0*/  UISETP.GE.AND UP0, UPT, UR41, 0x2, UPT ;  /* 0x000000022900788c */ /* 0x000fe2000bf06270 */
[----:B------:R-:W-:-:S08]  /*1b00*/  NOP ;  /* 0x0000000000007918 */ /* 0x000fd00000000000 */
[----:B------:R-:W-:Y:S05]  /*1b10*/  BRA.U !UP0, `(.L_x_469) ;  /* 0x0000000108207547 */ /* 0x000fea000b800000 */
[----:B------:R-:W1:Y:S02]  /*1b20*/  LDCU UR4, c[0x0][0x36c] ;  /* 0x00006d80ff0477ac */ /* 0x000e640008000800 */
[----:B-1----:R-:W-:-:S09]  /*1b30*/  UISETP.EQ.U32.AND UP0, UPT, UR4, 0x1, UPT ;  /* 0x000000010400788c */ /* 0x002fd2000bf02070 */
[----:B------:R-:W-:Y:S05]  /*1b40*/  BRA.U !UP0, `(.L_x_470) ;  /* 0x00000001080c7547 */ /* 0x000fea000b800000 */
[----:B------:R-:W-:Y:S05]  /*1b50*/  WARPSYNC.ALL ;  /* 0x0000000000007948 */ /* 0x000fea0003800000 */
[----:B--234-:R-:W-:Y:S01]  /*1b60*/  UCGABAR_ARV ;  /* 0x00000000000079c7 */ /* 0x01cfe20008000000 */
[----:B------:R-:W-:Y:S05]  /*1b70*/  BRA `(.L_x_471) ;  /* 0x0000000000107947 */ /* 0x000fea0003800000 */
.L_x_470:
[----:B--234-:R-:W-:Y:S05]  /*1b80*/  WARPSYNC.ALL ;  /* 0x0000000000007948 */ /* 0x01cfea0003800000 */
[----:B------:R-:W-:Y:S05]  /*1b90*/  BRA `(.L_x_471) ;  /* 0x0000000000087947 */ /* 0x000fea0003800000 */
.L_x_469:
[----:B------:R-:W-:Y:S05]  /*1ba0*/  WARPSYNC.ALL ;  /* 0x0000000000007948 */ /* 0x000fea0003800000 */
[----:B--234-:R-:W-:Y:S06]  /*1bb0*/  BAR.SYNC.DEFER_BLOCKING 0x0 ;  /* 0x0000000000007b1d */ /* 0x01cfec0000010000 */
.L_x_471:
[----:B------:R-:W1:Y:S01]  /*1bc0*/  S2UR UR25, SR_CTAID.X ;  /* 0x00000000001979c3 */ /* 0x000e620000002500 */
[----:B------:R-:W-:-:S05]  /*1bd0*/  CS2R.32 R3, SR_CgaSize ;  /* 0x0000000000037805 */ /* 0x000fca0000008a00 */
[----:B------:R-:W-:-:S05]  /*1be0*/  IMAD R3, R3, -0xa0, RZ ;  /* 0xffffff6003037824 */ /* 0x000fca00078e02ff */
[----:B------:R-:W-:-:S14]  /*1bf0*/  R2UR UR5, R3 ;  /* 0x00000000030572ca */ /* 0x000fdc00000e0000 */
[----:B------:R-:W2:Y:S01]  /*1c00*/  LDCU UR5, c[0x0][UR5+0x2b0] ;  /* 0x00005600050577ac */ /* 0x000ea20008000800 */
[----:B------:R-:W-:-:S05]  /*1c10*/  CS2R.32 R3, SR_CgaSize ;  /* 0x0000000000037805 */ /* 0x000fca0000008a00 */
[----:B------:R-:W-:-:S05]  /*1c20*/  IMAD R3, R3, -0xa0, RZ ;  /* 0xffffff6003037824 */ /* 0x000fca00078e02ff */
[----:B------:R-:W-:-:S14]  /*1c30*/  R2UR UR4, R3 ;  /* 0x00000000030472ca */ /* 0x000fdc00000e0000 */
[----:B------:R-:W3:Y:S01]  /*1c40*/  LDCU UR4, c[0x0][UR4+0x2b4] ;  /* 0x00005680040477ac */ /* 0x000ee20008000800 */
[----:B------:R-:W4:Y:S01]  /*1c50*/  S2UR UR24, SR_CTAID.Y ;  /* 0x00000000001879c3 */ /* 0x000f220000002600 */
[----:B------:R-:W-:-:S05]  /*1c60*/  CS2R.32 R3, SR_CgaSize ;  /* 0x0000000000037805 */ /* 0x000fca0000008a00 */
[----:B------:R-:W-:-:S05]  /*1c70*/  IMAD R3, R3, -0xa0, RZ ;  /* 0xffffff6003037824 */ /* 0x000fca00078e02ff */
[----:B------:R-:W-:-:S14]  /*1c80*/  R2UR UR7, R3 ;  /* 0x00000000030772ca */ /* 0x000fdc00000e0000 */
[----:B------:R-:W5:Y:S01]  /*1c90*/  LDCU UR7, c[0x0][UR7+0x2a0] ;  /* 0x00005400070777ac */ /* 0x000f620008000800 */
[----:B------:R-:W-:-:S05]  /*1ca0*/  CS2R.32 R3, SR_CgaSize ;  /* 0x0000000000037805 */ /* 0x000fca0000008a00 */
[----:B------:R-:W-:-:S05]  /*1cb0*/  IMAD R3, R3, -0xa0, RZ ;  /* 0xffffff6003037824 */ /* 0x000fca00078e02ff */
[----:B------:R-:W-:-:S14]  /*1cc0*/  R2UR UR32, R3 ;  /* 0x00000000032072ca */ /* 0x000fdc00000e0000 */
[----:B------:R-:W3:Y:S01]  /*1cd0*/  LDCU UR32, c[0x0][UR32+0x2a4] ;  /* 0x00005480202077ac */ /* 0x000ee20008000800 */
[----:B-1----:R-:W-:Y:S01]  /*1ce0*/  I2FP.F32.U32 R3, UR25 ;  /* 0x0000001900037c45 */ /* 0x002fe20008201000 */
[----:B-----5:R-:W-:-:S04]  /*1cf0*/  UISETP.GE.AND UP0, UPT, UR7, 0x1, UPT ;  /* 0x000000010700788c */ /* 0x020fc8000bf06270 */
[----:B--2---:R-:W-:Y:S01]  /*1d00*/  FMUL R3, R3, UR5 ;  /* 0x0000000503037c20 */ /* 0x004fe20008400000 */
[----:B------:R-:W-:Y:S01]  /*1d10*/  UISETP.NE.OR UP0, UPT, UR37, URZ, !UP0 ;  /* 0x000000ff2500728c */ /* 0x000fe2000c705670 */
[----:B----4-:R-:W-:-:S04]  /*1d20*/  I2FP.F32.U32 R0, UR24 ;  /* 0x0000001800007c45 */ /* 0x010fc80008201000 */
[----:B------:R-:W1:Y:S01]  /*1d30*/  F2I.U32.TRUNC.NTZ R3, R3 ;  /* 0x0000000300037305 */ /* 0x000e62000020f000 */
[----:B---3--:R-:W-:-:S07]  /*1d40*/  FMUL R0, R0, UR4 ;  /* 0x0000000400007c20 */ /* 0x008fce0008400000 */
[----:B------:R-:W2:Y:S01]  /*1d50*/  F2I.U32.TRUNC.NTZ R0, R0 ;  /* 0x0000000000007305 */ /* 0x000ea2000020f000 */
[----:B-1----:R-:W-:Y:S02]  /*1d60*/  R2UR UR11, R3 ;  /* 0x00000000030b72ca */ /* 0x002fe400000e0000 */
[----:B------:R-:W-:Y:S02]  /*1d70*/  PRMT R3, RZ, 0x7610, R3 ;  /* 0x00007610ff037816 */ /* 0x000fe40000000003 */
[----:B--2---:R-:W-:-:S09]  /*1d80*/  R2UR UR10, R0 ;  /* 0x00000000000a72ca */ /* 0x004fd200000e0000 */
[----:B------:R-:W-:-:S04]  /*1d90*/  UIADD3 UR11, UPT, UPT, -UR11, URZ, URZ ;  /* 0x000000ff0b0b7290 */ /* 0x000fc8000fffe1ff */
[----:B------:R-:W-:Y:S01]  /*1da0*/  UIADD3 UR10, UPT, UPT, -UR10, URZ, URZ ;  /* 0x000000ff0a0a7290 */ /* 0x000fe2000fffe1ff */
[----:B------:R-:W-:Y:S11]  /*1db0*/  BRA.U UP0, `(.L_x_472) ;  /* 0x0000000500147547 */ /* 0x000ff6000b800000 */
[----:B------:R-:W-:Y:S01]  /*1dc0*/  ULOP3.LUT UR4, UR32, 0x3, URZ, 0xc0, !UPT ;  /* 0x0000000320047892 */ /* 0x000fe2000f8ec0ff */
[----:B------:R-:W-:Y:S01]  /*1dd0*/  PRMT R3, RZ, 0x7610, R3 ;  /* 0x00007610ff037816 */ /* 0x000fe20000000003 */
[----:B------:R-:W-:Y:S02]  /*1de0*/  UIMAD UR11, UR7, UR11, UR25 ;  /* 0x0000000b070b72a4 */ /* 0x000fe4000f8e0219 */
[----:B------:R-:W-:Y:S02]  /*1df0*/  UISETP.NE.AND UP3, UPT, UR4, URZ, UPT ;  /* 0x000000ff0400728c */ /* 0x000fe4000bf65270 */
[----:B------:R-:W-:Y:S02]  /*1e00*/  UISETP.NE.AND UP2, UPT, UR4, 0x1, UPT ;  /* 0x000000010400788c */ /* 0x000fe4000bf45270 */
[----:B------:R-:W-:Y:S02]  /*1e10*/  UISETP.NE.AND UP1, UPT, UR4, 0x2, UPT ;  /* 0x000000020400788c */ /* 0x000fe4000bf25270 */
[----:B------:R-:W-:-:S02]  /*1e20*/  UIMAD UR10, UR32, UR10, UR24 ;  /* 0x0000000a200a72a4 */ /* 0x000fc4000f8e0218 */
[----:B------:R-:W-:Y:S02]  /*1e30*/  ULOP3.LUT UR13, UR32, 0x7ffffffc, URZ, 0xc0, !UPT ;  /* 0x7ffffffc200d7892 */ /* 0x000fe4000f8ec0ff */
[----:B------:R-:W-:Y:S02]  /*1e40*/  UISETP.GE.AND UP6, UPT, UR32, 0x1, UPT ;  /* 0x000000012000788c */ /* 0x000fe4000bfc6270 */
[----:B------:R-:W-:Y:S01]  /*1e50*/  UISETP.GE.U32.AND UP5, UPT, UR32, 0x4, UPT ;  /* 0x000000042000788c */ /* 0x000fe2000bfa6070 */
[----:B------:R-:W-:Y:S01]  /*1e60*/  UMOV UR4, URZ ;  /* 0x000000ff00047c82 */ /* 0x000fe20008000000 */
[----:B------:R-:W-:Y:S01]  /*1e70*/  UMOV UR9, 0x1 ;  /* 0x0000000100097882 */ /* 0x000fe20000000000 */
[----:B------:R-:W-:-:S08]  /*1e80*/  UMOV UR8, 0x1 ;  /* 0x0000000100087882 */ /* 0x000fd00000000000 */
.L_x_476:
[----:B------:R-:W-:Y:S05]  /*1e90*/  BRA.U !UP6, `(.L_x_473) ;  /* 0x000000010ed07547 */ /* 0x000fea000b800000 */
[----:B------:R-:W-:Y:S01]  /*1ea0*/  UMOV UR12, URZ ;  /* 0x000000ff000c7c82 */ /* 0x000fe20008000000 */
[----:B------:R-:W-:Y:S05]  /*1eb0*/  BRA.U !UP5, `(.L_x_474) ;  /* 0x000000010d747547 */ /* 0x000fea000b800000 */
[----:B------:R-:W-:Y:S01]  /*1ec0*/  UISETP.NE.AND UP0, UPT, UR4, UR11, UPT ;  /* 0x0000000b0400728c */ /* 0x000fe2000bf05270 */
[----:B------:R-:W-:-:S10]  /*1ed0*/  UMOV UR6, URZ ;  /* 0x000000ff00067c82 */ /* 0x000fd40008000000 */
.L_x_475:
        /* <DEDUP_REMOVED lines=27> */
.L_x_474:
[----:B------:R-:W-:Y:S05]  /*2090*/  BRA.U !UP3, `(.L_x_473) ;  /* 0x000000010b507547 */ /* 0x000fea000b800000 */
[----:B------:R-:W-:Y:S02]  /*20a0*/  UISETP.NE.AND UP0, UPT, UR4, UR11, UPT ;  /* 0x0000000b0400728c */ /* 0x000fe4000bf05270 */
        /* <DEDUP_REMOVED lines=19> */
.L_x_473:
[----:B------:R-:W-:-:S04]  /*21e0*/  UIADD3 UR4, UPT, UPT, UR4, 0x1, URZ ;  /* 0x0000000104047890 */ /* 0x000fc8000fffe0ff */
[----:B------:R-:W-:-:S09]  /*21f0*/  UISETP.NE.AND UP0, UPT, UR4, UR7, UPT ;  /* 0x000000070400728c */ /* 0x000fd2000bf05270 */
[----:B------:R-:W-:Y:S05]  /*2200*/  BRA.U UP0, `(.L_x_476) ;  /* 0xfffffffd00207547 */ /* 0x000fea000b83ffff */
.L_x_472:
        /* <DEDUP_REMOVED lines=16> */
[----:B---3--:R-:W-:-:S06]  /*2310*/  USHF.L.U32 UR22, UR22, UR4, URZ ;  /* 0x0000000416167299 */ /* 0x008fcc00080006ff */
[----:B------:R-:W-:Y:S01]  /*2320*/  IMAD.U32 R0, RZ, RZ, UR22 ;  /* 0x00000016ff007e24 */ /* 0x000fe2000f8e00ff */
[----:B----4-:R-:W-:Y:S02]  /*2330*/  UISETP.NE.U32.AND UP3, UPT, UR18, URZ, UPT ;  /* 0x000000ff1200728c */ /* 0x010fe4000bf65070 */
[----:B-1----:R-:W-:Y:S01]  /*2340*/  UISETP.NE.U32.AND UP2, UPT, UR8, URZ, UPT ;  /* 0x000000ff0800728c */ /* 0x002fe2000bf45070 */
[----:B------:R-:W-:Y:S01]  /*2350*/  UMOV UR54, URZ ;  /* 0x000000ff00367c82 */ /* 0x000fe20008000000 */
[----:B--2---:R-:W-:Y:S02]  /*2360*/  ISETP.GE.AND P0, PT, R9, UR33, PT ;  /* 0x0000002109007c0c */ /* 0x004fe4000bf06270 */
[----:B------:R-:W-:-:S04]  /*2370*/  IABS R5, R6 ;  /* 0x0000000600057213 */ /* 0x000fc80000000000 */
[----:B------:R-:W-:Y:S02]  /*2380*/  R2UR UR35, R5 ;  /* 0x00000000052372ca */ /* 0x000fe400000e0000 */
[----:B------:R-:W-:Y:S01]  /*2390*/  IABS R4, R0 ;  /* 0x0000000000047213 */ /* 0x000fe20000000000 */
[----:B------:R-:W-:Y:S02]  /*23a0*/  UISETP.NE.AND.EX UP3, UPT, UR19, URZ, UPT, UP3 ;  /* 0x000000ff1300728c */ /* 0x000fe4000bf65330 */
[----:B------:R-:W-:Y:S01]  /*23b0*/  UISETP.NE.AND.EX UP2, UPT, UR9, URZ, UPT, UP2 ;  /* 0x000000ff0900728c */ /* 0x000fe2000bf45320 */
[----:B------:R-:W-:Y:S01]  /*23c0*/  R2UR UR34, R4 ;  /* 0x00000000042272ca */ /* 0x000fe200000e0000 */
[----:B------:R-:W1:Y:S06]  /*23d0*/  @!P0 LDC.64 R12, c[0x0][0xbf0] ;  /* 0x0002fc00ff0c8b82 */ /* 0x000e6c0000000a00 */
[----:B------:R-:W2:Y:S08]  /*23e0*/  I2F.RP R4, UR35 ;  /* 0x0000002300047d06 */ /* 0x000eb00008209400 */
[----:B------:R-:W3:Y:S08]  /*23f0*/  I2F.RP R5, UR34 ;  /* 0x0000002200057d06 */ /* 0x000ef00008209400 */
[----:B--2---:R-:W2:Y:S01]  /*2400*/  MUFU.RCP R4, R4 ;  /* 0x0000000400047308 */ /* 0x004ea20000001000 */
[----:B-1----:R-:W-:-:S05]  /*2410*/  @!P0 IMAD.WIDE.U32 R12, R9, 0xc, R12 ;  /* 0x0000000c090c8825 */ /* 0x002fca00078e000c */
[----:B------:R-:W5:Y:S02]  /*2420*/  @!P0 LDG.E R7, desc[UR50][R12.64] ;  /* 0x000000320c078981 */ /* 0x000f64000c1e1900 */
[----:B---3--:R-:W1:Y:S02]  /*2430*/  MUFU.RCP R5, R5 ;  /* 0x0000000500057308 */ /* 0x008e640000001000 */
[----:B------:R3:W5:Y:S01]  /*2440*/  @!P0 LDG.E R8, desc[UR50][R12.64+0x4] ;  /* 0x000004320c088981 */ /* 0x000762000c1e1900 */
[----:B------:R-:W-:Y:S01]  /*2450*/  PLOP3.LUT P0, PT, PT, PT, PT, 0x80, 0x8 ;  /* 0x000000000008781c */ /* 0x000fe20003f0f070 */
[----:B------:R-:W-:Y:S01]  /*2460*/  IMAD.MOV.U32 R16, RZ, RZ, -0x1 ;  /* 0xffffffffff107424 */ /* 0x000fe200078e00ff */
[----:B------:R-:W-:Y:S01]  /*2470*/  LOP3.LUT R17, R17, 0xfffffffd, RZ, 0xc0, !PT ;  /* 0xfffffffd11117812 */ /* 0x000fe200078ec0ff */
[----:B--2---:R-:W-:-:S06]  /*2480*/  VIADD R4, R4, 0xffffffe ;  /* 0x0ffffffe04047836 */ /* 0x004fcc0000000000 */
[----:B------:R-:W2:Y:S01]  /*2490*/  F2I.FTZ.U32.TRUNC.NTZ R4, R4 ;  /* 0x0000000400047305 */ /* 0x000ea2000021f000 */
[----:B-1----:R-:W-:-:S03]  /*24a0*/  VIADD R5, R5, 0xffffffe ;  /* 0x0ffffffe05057836 */ /* 0x002fc60000000000 */
[----:B------:R-:W-:-:S04]  /*24b0*/  @P0 LOP3.LUT R17, R17, 0x2, RZ, 0xfc, !PT ;  /* 0x0000000211110812 */ /* 0x000fc800078efcff */
[----:B------:R-:W1:Y:S01]  /*24c0*/  F2I.FTZ.U32.TRUNC.NTZ R5, R5 ;  /* 0x0000000500057305 */ /* 0x000e62000021f000 */
[----:B---3--:R-:W-:Y:S01]  /*24d0*/  IMAD.MOV.U32 R12, RZ, RZ, RZ ;  /* 0x000000ffff0c7224 */ /* 0x008fe200078e00ff */
[----:B--2---:R-:W-:Y:S02]  /*24e0*/  R2UR UR55, R4 ;  /* 0x00000000043772ca */ /* 0x004fe400000e0000 */
[----:B------:R-:W-:Y:S02]  /*24f0*/  R2UR UR20, R11 ;  /* 0x000000000b1472ca */ /* 0x000fe400000e0000 */
        /* <DEDUP_REMOVED lines=33> */
[----:B-1----:R-:W-:Y:S01]  /*2710*/  R2UR UR29, R5 ;  /* 0x00000000051d72ca */ /* 0x002fe200000e0000 */
[----:B------:R-:W-:Y:S01]  /*2720*/  UIMAD.WIDE.U32.X UR20, UR6, UR9, UR20, UP0 ;  /* 0x00000009061472a5 */ /* 0x000fe200080e0414 */
[----:B------:R-:W-:Y:S01]  /*2730*/  UMOV UR28, URZ ;  /* 0x000000ff001c7c82 */ /* 0x000fe20008000000 */
[----:B------:R-:W1:Y:S02]  /*2740*/  LDCU UR30, c[0x0][0x374] ;  /* 0x00006e80ff1e77ac */ /* 0x000e640008000800 */
        /* <DEDUP_REMOVED lines=13> */
[----:B-1----:R-:W-:-:S02]  /*2820*/  UIMAD.WIDE.U32 UR58, UR36, UR30, URZ ;  /* 0x0000001e243a72a5 */ /* 0x002fc4000f8e00ff */
[----:B------:R-:W-:Y:S01]  /*2830*/  UIMAD UR4, UR4, UR34, URZ ;  /* 0x00000022040472a4 */ /* 0x000fe2000f8e02ff */
[----:B------:R-:W-:Y:S01]  /*2840*/  IMAD.MOV R4, RZ, RZ, -R4 ;  /* 0x000000ffff047224 */ /* 0x000fe200078e0a04 */
[----:B------:R-:W-:Y:S01]  /*2850*/  IABS R5, R5 ;  /* 0x0000000500057213 */ /* 0x000fe20000000000 */
[----:B------:R-:W1:Y:S03]  /*2860*/  LDCU.U8 UR6, c[0x0][0xbd8] ;  /* 0x00017b00ff0677ac */ /* 0x000e660008000000 */
[----:B------:R-:W-:Y:S01]  /*2870*/  R2UR UR53, R5 ;  /* 0x00000000053572ca */ /* 0x000fe200000e0000 */
[----:B------:R-:W-:Y:S02]  /*2880*/  UIMAD.WIDE.U32 UR20, UR21, UR5, URZ ;  /* 0x00000005151472a5 */ /* 0x000fe4000f8e00ff */
[----:B------:R-:W-:Y:S01]  /*2890*/  UIMAD.WIDE.U32 UR48, UR29, UR4, UR28 ;  /* 0x000000041d3072a5 */ /* 0x000fe2000f8e001c */
[----:B------:R-:W2:Y:S01]  /*28a0*/  S2UR UR29, SR_CgaCtaId ;  /* 0x00000000001d79c3 */ /* 0x000ea20000008800 */
[----:B------:R-:W-:Y:S01]  /*28b0*/  UIMAD UR56, UR21, UR56, UR5 ;  /* 0x00000038153872a4 */ /* 0x000fe2000f8e0205 */
[----:B------:R-:W-:Y:S01]  /*28c0*/  R2UR UR5, R4 ;  /* 0x00000000040572ca */ /* 0x000fe200000e0000 */
[----:B------:R-:W3:Y:S02]  /*28d0*/  LDCU UR28, c[0x0][0xbe0] ;  /* 0x00017c00ff1c77ac */ /* 0x000ee40008000800 */
[----:B------:R-:W-:-:S03]  /*28e0*/  UISETP.GT.U32.AND UP0, UPT, UR35, UR56, UPT ;  /* 0x000000382300728c */ /* 0x000fc6000bf04070 */
[----:B------:R-:W4:Y:S01]  /*28f0*/  LDC.64 R4, c[0x0][0xbd0] ;  /* 0x0002f400ff047b82 */ /* 0x000f220000000a00 */
[----:B------:R-:W-:Y:S02]  /*2900*/  UIMAD.WIDE.U32 UR20, UR49, UR53, URZ ;  /* 0x00000035311472a5 */ /* 0x000fe4000f8e00ff */
[----:B------:R-:W-:Y:S01]  /*2910*/  ULOP3.LUT UR52, URZ, UR23, URZ, 0x33, !UPT ;  /* 0x00000017ff347292 */ /* 0x000fe2000f8e33ff */
[----:B-1----:R-:W-:Y:S01]  /*2920*/  ISETP.NE.AND P0, PT, RZ, UR6, PT ;  /* 0x00000006ff007c0c */ /* 0x002fe2000bf05270 */
[----:B------:R-:W-:Y:S02]  /*2930*/  ULOP3.LUT UR48, URZ, UR22, URZ, 0x33, !UPT ;  /* 0x00000016ff307292 */ /* 0x000fe4000f8e33ff */
[----:B------:R-:W-:Y:S02]  /*2940*/  UIMAD UR53, UR21, UR5, UR53 ;  /* 0x00000005153572a4 */ /* 0x000fe4000f8e0235 */
[----:B------:R-:W-:Y:S02]  /*2950*/  UISETP.NE.AND UP1, UPT, UR37, 0x8, UPT ;  /* 0x000000082500788c */ /* 0x000fe4000bf25270 */
[----:B------:R-:W-:-:S02]  /*2960*/  UISETP.GT.U32.AND UP5, UPT, UR34, UR53, UPT ;  /* 0x000000352200728c */ /* 0x000fc4000bfa4070 */
[----:B------:R-:W-:Y:S01]  /*2970*/  @!UP0 UIADD3 UR56, UPT, UPT, UR56, -UR35, URZ ;  /* 0x8000002338388290 */ /* 0x000fe2000fffe0ff */
[----:B------:R-:W-:Y:S01]  /*2980*/  UMOV UR21, 0x400 ;  /* 0x0000040000157882 */ /* 0x000fe20000000000 */
[----:B---3--:R-:W-:Y:S02]  /*2990*/  UISETP.NE.AND UP4, UPT, UR28, 0x1, UPT ;  /* 0x000000011c00788c */ /* 0x008fe4000bf85270 */
[----:B------:R-:W-:Y:S02]  /*29a0*/  UISETP.GT.U32.AND UP6, UPT, UR35, UR56, UPT ;  /* 0x000000382300728c */ /* 0x000fe4000bfc4070 */
[----:B--2---:R-:W-:-:S03]  /*29b0*/  ULEA UR29, UR29, UR21, 0x18 ;  /* 0x000000151d1d7291 */ /* 0x004fc6000f8ec0ff */
[----:B------:R-:W-:Y:S02]  /*29c0*/  @!UP5 UIADD3 UR53, UPT, UPT, UR53, -UR34, URZ ;  /* 0x800000223535d290 */ /* 0x000fe4000fffe0ff */
[----:B------:R-:W-:Y:S02]  /*29d0*/  UISETP.GE.AND UP5, UPT, UR27, URZ, UPT ;  /* 0x000000ff1b00728c */ /* 0x000fe4000bfa6270 */
[----:B------:R-:W-:Y:S01]  /*29e0*/  USEL UR28, UR25, UR24, !UP4 ;  /* 0x00000018191c7287 */ /* 0x000fe2000e000000 */
[----:B------:R-:W1:Y:S01]  /*29f0*/  LDCU UR21, c[0x0][0x378] ;  /* 0x00006f00ff1577ac */ /* 0x000e620008000800 */
[----:B------:R-:W-:Y:S02]  /*2a00*/  @!UP6 UIADD3 UR56, UPT, UPT, UR56, -UR35, URZ ;  /* 0x800000233838e290 */ /* 0x000fe4000fffe0ff */
[----:B------:R-:W-:-:S05]  /*2a10*/  UISETP.GT.U32.AND UP6, UPT, UR34, UR53, UPT ;  /* 0x000000352200728c */ /* 0x000fca000bfc4070 */
[----:B------:R-:W-:Y:S02]  /*2a20*/  @!UP5 UIADD3 UR56, UPT, UPT, -UR56, URZ, URZ ;  /* 0x000000ff3838d290 */ /* 0x000fe4000fffe1ff */
[----:B------:R-:W-:Y:S02]  /*2a30*/  UISETP.GE.AND UP5, UPT, UR26, URZ, UPT ;  /* 0x000000ff1a00728c */ /* 0x000fe4000bfa6270 */
[----:B------:R-:W-:Y:S02]  /*2a40*/  USEL UR24, UR24, UR25, !UP4 ;  /* 0x0000001918187287 */ /* 0x000fe4000e000000 */
[----:B------:R-:W-:Y:S02]  /*2a50*/  USEL UR25, UR36, UR30, !UP4 ;  /* 0x0000001e24197287 */ /* 0x000fe4000e000000 */
[----:B------:R-:W-:Y:S02]  /*2a60*/  UIADD3 UR57, UPT, UPT, UR29, 0x260, URZ ;  /* 0x000002601d397890 */ /* 0x000fe4000fffe0ff */
[----:B------:R-:W-:-:S02]  /*2a70*/  @!UP6 UIADD3 UR53, UPT, UPT, UR53, -UR34, URZ ;  /* 0x800000223535e290 */ /* 0x000fc4000fffe0ff */
[----:B------:R-:W-:Y:S02]  /*2a80*/  UIADD3 UR36, UPT, UPT, UR29, 0x1c0, URZ ;  /* 0x000001c01d247890 */ /* 0x000fe4000fffe0ff */
[----:B------:R-:W-:Y:S01]  /*2a90*/  @!UP5 UIADD3 UR53, UPT, UPT, -UR53, URZ, URZ ;  /* 0x000000ff3535d290 */ /* 0x000fe2000fffe1ff */
[----:B------:R-:W-:Y:S01]  /*2aa0*/  UMOV UR29, URZ ;  /* 0x000000ff001d7c82 */ /* 0x000fe20008000000 */
[----:B------:R-:W-:Y:S02]  /*2ab0*/  UISETP.NE.AND UP6, UPT, UR23, URZ, UPT ;  /* 0x000000ff1700728c */ /* 0x000fe4000bfc5270 */
[----:B------:R-:W-:Y:S02]  /*2ac0*/  UIMAD.WIDE.U32 UR24, UR24, UR25, UR28 ;  /* 0x00000019181872a5 */ /* 0x000fe4000f8e001c */
[----:B------:R-:W-:Y:S02]  /*2ad0*/  UISETP.NE.AND UP5, UPT, UR22, URZ, UPT ;  /* 0x000000ff1600728c */ /* 0x000fe4000bfa5270 */
[----:B------:R-:W-:-:S02]  /*2ae0*/  USEL UR56, UR52, UR56, !UP6 ;  /* 0x0000003834387287 */ /* 0x000fc4000f000000 */
[----:B------:R-:W-:Y:S01]  /*2af0*/  USEL UR53, UR48, UR53, !UP5 ;  /* 0x0000003530357287 */ /* 0x000fe2000e800000 */
[----:B----4-:R-:W-:Y:S01]  /*2b00*/  ISETP.LE.U32.AND P1, PT, R4, UR24, PT ;  /* 0x0000001804007c0c */ /* 0x010fe2000bf23070 */
[----:B------:R-:W-:Y:S01]  /*2b10*/  IMAD.U32 R4, RZ, RZ, UR25 ;  /* 0x00000019ff047e24 */ /* 0x000fe2000f8e00ff */
[----:B------:R-:W-:Y:S02]  /*2b20*/  UIADD3 UR56, UPT, UPT, UR27, -UR56, URZ ;  /* 0x800000381b387290 */ /* 0x000fe4000fffe0ff */
[----:B------:R-:W-:Y:S02]  /*2b30*/  UIADD3 UR53, UPT, UPT, UR26, -UR53, URZ ;  /* 0x800000351a357290 */ /* 0x000fe4000fffe0ff */
[----:B------:R-:W-:Y:S01]  /*2b40*/  ISETP.GE.U32.AND.EX P1, PT, R4, R5, PT, P1 ;  /* 0x000000050400720c */ /* 0x000fe20003f26110 */
[----:B-1----:R-:W-:Y:S02]  /*2b50*/  UIMAD.WIDE.U32 UR30, UR58, UR21, URZ ;  /* 0x000000153a1e72a5 */ /* 0x002fe4000f8e00ff */
[----:B------:R-:W-:-:S02]  /*2b60*/  UIMAD UR58, UR56, UR53, URZ ;  /* 0x00000035383a72a4 */ /* 0x000fc4000f8e02ff */
[----:B------:R-:W-:Y:S02]  /*2b70*/  USEL UR60, UR53, UR56, !UP4 ;  /* 0x00000038353c7287 */ /* 0x000fe4000e000000 */
[----:B------:R-:W-:Y:S02]  /*2b80*/  UIMAD UR26, UR59, UR21, URZ ;  /* 0x000000153b1a72a4 */ /* 0x000fe4000f8e02ff */
[----:B------:R-:W-:Y:S01]  /*2b90*/  USHF.R.S32.HI UR59, URZ, 0x1f, UR58 ;  /* 0x0000001fff3b7899 */ /* 0x000fe2000801143a */
[----:B------:R-:W-:Y:S01]  /*2ba0*/  IMAD.U32 R18, RZ, RZ, UR58 ;  /* 0x0000003aff127e24 */ /* 0x000fe2000f8e00ff */
[----:B------:R-:W-:Y:S01]  /*2bb0*/  USHF.R.S32.HI UR61, URZ, 0x1f, UR60 ;  /* 0x0000001fff3d7899 */ /* 0x000fe2000801143c */
[----:B------:R-:W-:Y:S01]  /*2bc0*/  IMAD.U32 R14, RZ, RZ, UR60 ;  /* 0x0000003cff0e7e24 */ /* 0x000fe2000f8e00ff */
[----:B------:R-:W-:Y:S01]  /*2bd0*/  UISETP.NE.AND UP0, UPT, UR37, 0x1, UPT ;  /* 0x000000012500788c */ /* 0x000fe2000bf05270 */
[----:B------:R-:W-:Y:S01]  /*2be0*/  UMOV UR20, 0xffffffff ;  /* 0xffffffff00147882 */ /* 0x000fe20000000000 */
[----:B------:R-:W-:-:S02]  /*2bf0*/  UMOV UR4, URZ ;  /* 0x000000ff00047c82 */ /* 0x000fc40008000000 */
        /* <DEDUP_REMOVED lines=32> */
[----:B------:R-:W-:Y:S01]  /*2e00*/  IADD3 R5, P1, PT, R4, UR16, RZ ;  /* 0x0000001004057c10 */ /* 0x000fe2000ff3e0ff */
        /* <DEDUP_REMOVED lines=8> */
[----:B------:R-:W-:Y:S01]  /*2e90*/  IADD3 R15, P0, PT, R13, UR11, RZ ;  /* 0x0000000b0d0f7c10 */ /* 0x000fe2000ff1e0ff */
[----:B------:R-:W-:-:S04]  /*2ea0*/  IMAD.X R11, RZ, RZ, R4, P1 ;  /* 0x000000ffff0b7224 */ /* 0x000fc800008e0604 */
[----:B------:R-:W-:Y:S01]  /*2eb0*/  IMAD.X R14, RZ, RZ, R12, P0 ;  /* 0x000000ffff0e7224 */ /* 0x000fe200000e060c */
[----:B------:R-:W-:Y:S01]  /*2ec0*/  UMOV UR21, UR57 ;  /* 0x0000003900157c82 */ /* 0x000fe20008000000 */
[----:B------:R-:W-:-:S04]  /*2ed0*/  IMAD.WIDE.U32 R20, R11, UR18, RZ ;  /* 0x000000120b147c25 */ /* 0x000fc8000f8e00ff */
[----:B-1----:R-:W-:-:S04]  /*2ee0*/  IMAD.WIDE.U32 R18, R14, UR8, RZ ;  /* 0x000000080e127c25 */ /* 0x002fc8000f8e00ff */
        /* <DEDUP_REMOVED lines=9> */
[----:B------:R-:W-:Y:S02]  /*2f80*/  IMAD.MOV.U32 R22, RZ, RZ, R19 ;  /* 0x000000ffff167224 */ /* 0x000fe400078e0013 */
[----:B------:R-:W-:Y:S01]  /*2f90*/  IMAD.WIDE.U32.X R26, R11, UR19, R26, P1 ;  /* 0x000000130b1a7c25 */ /* 0x000fe200088e041a */
[----:B------:R-:W-:-:S03]  /*2fa0*/  PLOP3.LUT P1, PT, PT, PT, UP3, 0x80, 0x8 ;  /* 0x000000000008781c */ /* 0x000fc60003f2f038 */
[----:B------:R-:W-:Y:S01]  /*2fb0*/  IMAD.WIDE.U32.X R14, R14, UR9, R22, P0 ;  /* 0x000000090e0e7c25 */ /* 0x000fe200080e0416 */
[----:B------:R-:W-:Y:S02]  /*2fc0*/  PLOP3.LUT P0, PT, PT, PT, UP2, 0x80, 0x8 ;  /* 0x000000000008781c */ /* 0x000fe40003f0f028 */
[----:B------:R-:W-:Y:S02]  /*2fd0*/  SEL R5, R5, R26, !P1 ;  /* 0x0000001a05057207 */ /* 0x000fe40004800000 */
[----:B------:R-:W-:Y:S02]  /*2fe0*/  SEL R4, R4, R27, !P1 ;  /* 0x0000001b04047207 */ /* 0x000fe40004800000 */
[----:B------:R-:W-:Y:S02]  /*2ff0*/  SEL R13, R13, R14, !P0 ;  /* 0x0000000e0d0d7207 */ /* 0x000fe40004000000 */
[----:B------:R-:W-:Y:S02]  /*3000*/  SEL R12, R12, R15, !P0 ;  /* 0x0000000f0c0c7207 */ /* 0x000fe40004000000 */
[----:B------:R-:W-:-:S02]  /*3010*/  SHF.R.U64 R5, R5, UR12, R4 ;  /* 0x0000000c05057c19 */ /* 0x000fc40008001204 */
[----:B------:R-:W-:Y:S02]  /*3020*/  SHF.R.U64 R13, R13, UR10, R12 ;  /* 0x0000000a0d0d7c19 */ /* 0x000fe4000800120c */
[----:B------:R-:W-:Y:S02]  /*3030*/  IADD3 R11, PT, PT, R6, -0x1, R5 ;  /* 0xffffffff060b7810 */ /* 0x000fe40007ffe005 */
[----:B------:R-:W-:Y:S02]  /*3040*/  IADD3 R5, PT, PT, R0, -0x1, R13 ;  /* 0xffffffff00057810 */ /* 0x000fe40007ffe00d */
[----:B------:R-:W-:Y:S02]  /*3050*/  IABS R4, R6 ;  /* 0x0000000600047213 */ /* 0x000fe40000000000 */
[----:B------:R-:W-:Y:S02]  /*3060*/  IABS R13, R11 ;  /* 0x0000000b000d7213 */ /* 0x000fe40000000000 */
[----:B------:R-:W-:Y:S01]  /*3070*/  IABS R12, R5 ;  /* 0x00000005000c7213 */ /* 0x000fe20000000000 */
[----:B------:R-:W-:Y:S01]  /*3080*/  IMAD.MOV R4, RZ, RZ, -R4 ;  /* 0x000000ffff047224 */ /* 0x000fe200078e0a04 */
        /* <DEDUP_REMOVED lines=25> */
[----:B------:R-:W-:-:S04]  /*3220*/  IMAD.IADD R5, R5, 0x1, -R4 ;  /* 0x0000000105057824 */ /* 0x000fc800078e0a04 */
[----:B------:R-:W-:Y:S01]  /*3230*/  IMAD R16, R12, R5, RZ ;  /* 0x000000050c107224 */ /* 0x000fe200078e02ff */
[----:B------:R-:W-:-:S04]  /*3240*/  SEL R14, R5, R12, !P0 ;  /* 0x0000000c050e7207 */ /* 0x000fc80004000000 */
[----:B------:R-:W-:Y:S02]  /*3250*/  SHF.R.S32.HI R15, RZ, 0x1f, R14 ;  /* 0x0000001fff0f7819 */ /* 0x000fe4000001140e */
[----:B------:R-:W-:Y:S02]  /*3260*/  SHF.R.S32.HI R11, RZ, 0x1f, R16 ;  /* 0x0000001fff0b7819 */ /* 0x000fe40000011410 */
.L_x_480:
[----:B------:R-:W-:Y:S05]  /*3270*/  BSYNC.RECONVERGENT B0 ;  /* 0x0000000000007941 */ /* 0x000fea0003800200 */
.L_x_479:
        /* <DEDUP_REMOVED lines=11> */
[----:B------:R-:W2:Y:S04]  /*3330*/  SHFL.UP PT, R12, R5, 0x2, RZ ;  /* 0x04400000050c7989 */ /* 0x000ea800000e00ff */
[----:B------:R-:W3:Y:S01]  /*3340*/  SHFL.UP PT, R13, R4, 0x2, RZ ;  /* 0x04400000040d7989 */ /* 0x000ee200000e00ff */
[----:B--2---:R-:W-:-:S04]  /*3350*/  SEL R12, R12, RZ, P3 ;  /* 0x000000ff0c0c7207 */ /* 0x004fc80001800000 */
[----:B------:R-:W-:Y:S02]  /*3360*/  IADD3 R12, P0, PT, R12, R5, RZ ;  /* 0x000000050c0c7210 */ /* 0x000fe40007f1e0ff */
[----:B---3--:R-:W-:-:S03]  /*3370*/  SEL R13, R13, RZ, P3 ;  /* 0x000000ff0d0d7207 */ /* 0x008fc60001800000 */
[----:B-1----:R-:W1:Y:S02]  /*3380*/  SHFL.UP PT, R19, R12, 0x4, RZ ;  /* 0x048000000c137989 */ /* 0x002e6400000e00ff */
        /* <DEDUP_REMOVED lines=14> */
[----:B-1----:R-:W-:Y:S02]  /*3470*/  SEL R5, R5, RZ, P6 ;  /* 0x000000ff05057207 */ /* 0x002fe40003000000 */
[----:B--2---:R-:W-:Y:S02]  /*3480*/  SEL R12, R12, RZ, P6 ;  /* 0x000000ff0c0c7207 */ /* 0x004fe40003000000 */
[----:B------:R-:W-:Y:S01]  /*3490*/  IADD3 R19, P0, PT, R5, R18, RZ ;  /* 0x0000001205137210 */ /* 0x000fe20007f1e0ff */
[----:B------:R-:W-:-:S04]  /*34a0*/  IMAD.U32 R5, RZ, RZ, UR25 ;  /* 0x00000019ff057e24 */ /* 0x000fc8000f8e00ff */
[----:B------:R-:W-:Y:S01]  /*34b0*/  IMAD.X R12, R12, 0x1, R13, P0 ;  /* 0x000000010c0c7824 */ /* 0x000fe200000e060d */
[----:B------:R-:W-:Y:S01]  /*34c0*/  ISETP.LE.U32.AND P0, PT, R19, UR24, PT ;  /* 0x0000001813007c0c */ /* 0x000fe2000bf03070 */
[----:B------:R-:W-:Y:S02]  /*34d0*/  IMAD.MOV.U32 R18, RZ, RZ, R19 ;  /* 0x000000ffff127224 */ /* 0x000fe400078e0013 */
[----:B------:R-:W-:Y:S01]  /*34e0*/  IMAD.MOV.U32 R13, RZ, RZ, R12 ;  /* 0x000000ffff0d7224 */ /* 0x000fe200078e000c */
[----:B------:R-:W-:Y:S02]  /*34f0*/  ISETP.GE.U32.AND.EX P0, PT, R5, R12, PT, P0 ;  /* 0x0000000c0500720c */ /* 0x000fe40003f06100 */
[----:B------:R-:W-:-:S11]  /*3500*/  CS2R R4, SRZ ;  /* 0x0000000000047805 */ /* 0x000fd6000001ff00 */
        /* <DEDUP_REMOVED lines=9> */
.L_x_484:
        /* <DEDUP_REMOVED lines=16> */
[----:B--2---:R-:W-:-:S04]  /*36a0*/  IADD3 R12, P0, PT, R18, UR16, RZ ;  /* 0x00000010120c7c10 */ /* 0x004fc8000ff1e0ff */
        /* <DEDUP_REMOVED lines=27> */
[----:B------:R-:W-:-:S04]  /*3860*/  ISETP.NE.AND.EX P0, PT, RZ, UR9, PT, P0 ;  /* 0x00000009ff007c0c */ /* 0x000fc8000bf05300 */
[----:B------:R-:W-:Y:S02]  /*3870*/  SEL R13, R15, R19, !P0 ;  /* 0x000000130f0d7207 */ /* 0x000fe40004000000 */
[----:B------:R-:W-:Y:S02]  /*3880*/  IABS R15, R6 ;  /* 0x00000006000f7213 */ /* 0x000fe40000000000 */
[----:B------:R-:W-:Y:S02]  /*3890*/  SEL R16, R16, R18, !P0 ;  /* 0x0000001210107207 */ /* 0x000fe40004000000 */
[----:B------:R-:W1:Y:S01]  /*38a0*/  I2F.RP R22, R15 ;  /* 0x0000000f00167306 */ /* 0x000e620000209400 */
[----:B------:R-:W-:Y:S02]  /*38b0*/  IADD3 R18, PT, PT, R6, -0x1, R11 ;  /* 0xffffffff06127810 */ /* 0x000fe40007ffe00b */
[----:B------:R-:W-:Y:S02]  /*38c0*/  IABS R11, R6 ;  /* 0x00000006000b7213 */ /* 0x000fe40000000000 */
[----:B------:R-:W-:-:S02]  /*38d0*/  IABS R12, R18 ;  /* 0x00000012000c7213 */ /* 0x000fc40000000000 */
[----:B------:R-:W-:Y:S01]  /*38e0*/  SHF.R.U64 R13, R16, UR10, R13 ;  /* 0x0000000a100d7c19 */ /* 0x000fe2000800120d */
[----:B------:R-:W-:-:S03]  /*38f0*/  IMAD.MOV R11, RZ, RZ, -R11 ;  /* 0x000000ffff0b7224 */ /* 0x000fc600078e0a0b */
[----:B------:R-:W-:Y:S01]  /*3900*/  IADD3 R16, PT, PT, R0, -0x1, R13 ;  /* 0xffffffff00107810 */ /* 0x000fe20007ffe00d */
[----:B-1----:R-:W1:Y:S02]  /*3910*/  MUFU.RCP R20, R22 ;  /* 0x0000001600147308 */ /* 0x002e640000001000 */
[----:B-1----:R-:W-:-:S06]  /*3920*/  VIADD R20, R20, 0xffffffe ;  /* 0x0ffffffe14147836 */ /* 0x002fcc0000000000 */
[----:B------:R-:W1:Y:S02]  /*3930*/  F2I.FTZ.U32.TRUNC.NTZ R21, R20 ;  /* 0x0000001400157305 */ /* 0x000e64000021f000 */
[----:B-1----:R-:W-:Y:S02]  /*3940*/  IMAD.MOV R14, RZ, RZ, -R21 ;  /* 0x000000ffff0e7224 */ /* 0x002fe400078e0a15 */
[----:B------:R-:W-:Y:S02]  /*3950*/  IMAD.MOV.U32 R20, RZ, RZ, RZ ;  /* 0x000000ffff147224 */ /* 0x000fe400078e00ff */
[----:B------:R-:W-:Y:S01]  /*3960*/  IMAD R19, R14, R15, RZ ;  /* 0x0000000f0e137224 */ /* 0x000fe200078e02ff */
[----:B------:R-:W-:-:S03]  /*3970*/  IABS R14, R0 ;  /* 0x00000000000e7213 */ /* 0x000fc60000000000 */
[----:B------:R-:W-:-:S06]  /*3980*/  IMAD.HI.U32 R19, R21, R19, R20 ;  /* 0x0000001315137227 */ /* 0x000fcc00078e0014 */
[----:B------:R-:W-:-:S04]  /*3990*/  IMAD.HI.U32 R19, R19, R12, RZ ;  /* 0x0000000c13137227 */ /* 0x000fc800078e00ff */
[----:B------:R-:W-:Y:S01]  /*39a0*/  IMAD R20, R19, R11, R12 ;  /* 0x0000000b13147224 */ /* 0x000fe200078e020c */
[----:B------:R-:W-:Y:S01]  /*39b0*/  IABS R12, R16 ;  /* 0x00000010000c7213 */ /* 0x000fe20000000000 */
[----:B------:R-:W1:Y:S03]  /*39c0*/  I2F.RP R19, R14 ;  /* 0x0000000e00137306 */ /* 0x000e660000209400 */
[----:B------:R-:W-:-:S05]  /*39d0*/  ISETP.GT.U32.AND P0, PT, R15, R20, PT ;  /* 0x000000140f00720c */ /* 0x000fca0003f04070 */
[----:B-1----:R-:W1:Y:S08]  /*39e0*/  MUFU.RCP R22, R19 ;  /* 0x0000001300167308 */ /* 0x002e700000001000 */
        /* <DEDUP_REMOVED lines=26> */
[----:B------:R-:W-:-:S04]  /*3b90*/  IMAD.IADD R11, R16, 0x1, -R11 ;  /* 0x00000001100b7824 */ /* 0x000fc800078e0a0b */
[CC--:B------:R-:W-:Y:S01]  /*3ba0*/  IMAD R16, R11.reuse, R18.reuse, RZ ;  /* 0x000000120b107224 */ /* 0x0c0fe200078e02ff */
[----:B------:R-:W-:-:S04]  /*3bb0*/  SEL R14, R11, R18, !P1 ;  /* 0x000000120b0e7207 */ /* 0x000fc80004800000 */
[----:B------:R-:W-:Y:S02]  /*3bc0*/  SHF.R.S32.HI R15, RZ, 0x1f, R14 ;  /* 0x0000001fff0f7819 */ /* 0x000fe4000001140e */
[----:B------:R-:W-:Y:S02]  /*3bd0*/  SHF.R.S32.HI R11, RZ, 0x1f, R16 ;  /* 0x0000001fff0b7819 */ /* 0x000fe40000011410 */
.L_x_483:
[----:B------:R-:W-:Y:S05]  /*3be0*/  BSYNC.RECONVERGENT B0 ;  /* 0x0000000000007941 */ /* 0x000fea0003800200 */
.L_x_482:
[----:B------:R-:W1:Y:S04]  /*3bf0*/  SHFL.UP PT, R13, R16, 0x1, RZ ;  /* 0x04200000100d7989 */ /* 0x000e6800000e00ff */
[----:B--2---:R-:W2:Y:S01]  /*3c00*/  SHFL.UP PT, R12, R11, 0x1, RZ ;  /* 0x042000000b0c7989 */ /* 0x004ea200000e00ff */
        /* <DEDUP_REMOVED lines=20> */
[----:B------:R-:W-:Y:S01]  /*3d50*/  IADD3 R22, P0, PT, R12, R21, RZ ;  /* 0x000000150c167210 */ /* 0x000fe20007f1e0ff */
[----:B------:R-:W-:-:S04]  /*3d60*/  IMAD.U32 R21, RZ, RZ, UR25 ;  /* 0x00000019ff157e24 */ /* 0x000fc8000f8e00ff */
[----:B------:R-:W-:Y:S02]  /*3d70*/  IMAD.X R23, R13, 0x1, R20, P0 ;  /* 0x000000010d177824 */ /* 0x000fe400000e0614 */
[----:B------:R-:W1:Y:S04]  /*3d80*/  SHFL.UP PT, R13, R22, 0x10, RZ ;  /* 0x06000000160d7989 */ /* 0x000e6800000e00ff */
        /* <DEDUP_REMOVED lines=12> */
.L_x_481:
        /* <DEDUP_REMOVED lines=17> */
[----:B--2---:R-:W-:Y:S01]  /*3f60*/  R2UR UR4, R18 ;  /* 0x00000000120472ca */ /* 0x004fe200000e0000 */
[----:B------:R-:W-:Y:S01]  /*3f70*/  IMAD.MOV.U32 R18, RZ, RZ, R10 ;  /* 0x000000ffff127224 */ /* 0x000fe200078e000a */
[----:B---3--:R-:W-:Y:S01]  /*3f80*/  R2UR UR27, R4 ;  /* 0x00000000041b72ca */ /* 0x008fe200000e0000 */
[----:B-1--4-:R-:W-:-:S14]  /*3f90*/  IMAD.MOV.U32 R19, RZ, RZ, R11 ;  /* 0x000000ffff137224 */ /* 0x012fdc00078e000b */
.L_x_478:
        /* <DEDUP_REMOVED lines=46> */
.L_x_485:
[----:B------:R-:W-:Y:S02]  /*4280*/  MOV R20, 0x42a0 ;  /* 0x000042a000147802 */ /* 0x000fe40000000f00 */
[----:B-----5:R-:W-:Y:S05]  /*4290*/  CALL.REL.NOINC `($__internal_7_$__cuda_sm20_div_u64) ;  /* 0x00000118003c7944 */ /* 0x020fea0003c00000 */
[----:B------:R-:W-:-:S04]  /*42a0*/  UIADD3 UR14, UPT, UPT, -UR15, URZ, URZ ;  /* 0x000000ff0f0e7290 */ /* 0x000fc8000fffe1ff */
[----:B------:R-:W-:-:S12]  /*42b0*/  UIMAD UR14, UR8, UR14, UR9 ;  /* 0x0000000e080e72a4 */ /* 0x000fd8000f8e0209 */
.L_x_486:
        /* <DEDUP_REMOVED lines=21> */
.L_x_477:
        /* <DEDUP_REMOVED lines=8> */
.L_x_488:
[----:B------:R-:W-:Y:S06]  /*4490*/  BAR.SYNC.DEFER_BLOCKING 0x0 ;  /* 0x0000000000007b1d */ /* 0x000fec0000010000 */
[----:B------:R-:W-:Y:S05]  /*44a0*/  BRA `(.L_x_489) ;  /* 0x0000000000047947 */ /* 0x000fea0003800000 */
.L_x_487:
[----:B------:R-:W-:Y:S06]  /*44b0*/  BAR.SYNC.DEFER_BLOCKING 0x0 ;  /* 0x0000000000007b1d */ /* 0x000fec0000010000 */
.L_x_489:
        /* <DEDUP_REMOVED lines=8> */
[----:B-----5:R-:W3:Y:S01]  /*4540*/  I2F.U32.RP R7, UR7 ;  /* 0x0000000700077d06 */ /* 0x020ee20008209000 */
[----:B------:R-:W-:Y:S01]  /*4550*/  UMOV UR24, URZ ;  /* 0x000000ff00187c82 */ /* 0x000fe20008000000 */
[----:B------:R-:W-:Y:S01]  /*4560*/  UMOV UR19, 0x1 ;  /* 0x0000000100137882 */ /* 0x000fe20000000000 */
[----:B------:R-:W-:Y:S02]  /*4570*/  USHF.L.U32 UR18, UR7, 0x1, URZ ;  /* 0x0000000107127899 */ /* 0x000fe400080006ff */
[----:B------:R-:W-:Y:S01]  /*4580*/  USHF.L.U32 UR19, UR19, UR7, URZ ;  /* 0x0000000713137299 */ /* 0x000fe200080006ff */
[----:B------:R-:W-:-:S05]  /*4590*/  CS2R.32 R2, SR_CgaSize ;  /* 0x0000000000027805 */ /* 0x000fca0000008a00 */
[----:B------:R-:W-:-:S06]  /*45a0*/  IMAD R2, R2, -0xa0, RZ ;  /* 0xffffff6002027824 */ /* 0x000fcc00078e02ff */
[----:B------:R-:W4:Y:S01]  /*45b0*/  LDC R2, c[0x0][R2+0x2a0] ;  /* 0x0000a80002027b82 */ /* 0x000f220000000800 */
[----:B------:R-:W1:Y:S01]  /*45c0*/  I2F.U32.RP R6, UR32 ;  /* 0x0000002000067d06 */ /* 0x000e620008209000 */
[----:B------:R-:W-:Y:S01]  /*45d0*/  ULOP3.LUT UR19, UR19, 0x1, URZ, 0xfc, !UPT ;  /* 0x0000000113137892 */ /* 0x000fe2000f8efcff */
[----:B------:R-:W-:Y:S01]  /*45e0*/  UMOV UR26, URZ ;  /* 0x000000ff001a7c82 */ /* 0x000fe20008000000 */
[----:B------:R-:W-:Y:S01]  /*45f0*/  UMOV UR28, URZ ;  /* 0x000000ff001c7c82 */ /* 0x000fe20008000000 */
[----:B------:R-:W-:Y:S02]  /*4600*/  UISETP.NE.U32.AND UP0, UPT, UR7, URZ, UPT ;  /* 0x000000ff0700728c */ /* 0x000fe4000bf05070 */
[----:B------:R-:W-:Y:S02]  /*4610*/  ULOP3.LUT UR9, URZ, UR7, URZ, 0x33, !UPT ;  /* 0x00000007ff097292 */ /* 0x000fe4000f8e33ff */
[----:B---3--:R-:W3:Y:S01]  /*4620*/  MUFU.RCP R5, R7 ;  /* 0x0000000700057308 */ /* 0x008ee20000001000 */
[----:B------:R-:W-:Y:S01]  /*4630*/  UMOV UR30, URZ ;  /* 0x000000ff001e7c82 */ /* 0x000fe20008000000 */
[----:B------:R-:W-:-:S02]  /*4640*/  USHF.L.U32 UR17, UR7, 0x2, URZ ;  /* 0x0000000207117899 */ /* 0x000fc400080006ff */
[----:B------:R-:W-:Y:S02]  /*4650*/  ULOP3.LUT UR23, UR32, 0x4000, URZ, 0x3c, !UPT ;  /* 0x0000400020177892 */ /* 0x000fe4000f8e3cff */
[----:B------:R-:W-:Y:S01]  /*4660*/  ULOP3.LUT UR22, UR7, 0x8000, URZ, 0x3c, !UPT ;  /* 0x0000800007167892 */ /* 0x000fe2000f8e3cff */
[-C--:B--2---:R-:W-:Y:S01]  /*4670*/  IABS R0, R3.reuse ;  /* 0x0000000300007213 */ /* 0x084fe20000000000 */
[----:B-1----:R-:W-:Y:S01]  /*4680*/  MUFU.RCP R6, R6 ;  /* 0x0000000600067308 */ /* 0x002fe20000001000 */
[----:B------:R-:W-:Y:S01]  /*4690*/  IABS R3, R3 ;  /* 0x0000000300037213 */ /* 0x000fe20000000000 */
[----:B------:R-:W-:Y:S01]  /*46a0*/  UIADD3 UR15, UPT, UPT, -UR41, 0x10, URZ ;  /* 0x00000010290f7890 */ /* 0x000fe2000fffe1ff */
[----:B------:R-:W-:Y:S01]  /*46b0*/  R2UR UR8, R0 ;  /* 0x00000000000872ca */ /* 0x000fe200000e0000 */
[----:B------:R-:W-:Y:S02]  /*46c0*/  USHF.L.U32 UR16, UR7, 0x3, URZ ;  /* 0x0000000307107899 */ /* 0x000fe400080006ff */
[----:B------:R-:W-:Y:S01]  /*46d0*/  IMAD.MOV R3, RZ, RZ, -R3 ;  /* 0x000000ffff037224 */ /* 0x000fe200078e0a03 */
[-C--:B----4-:R-:W-:Y:S01]  /*46e0*/  IABS R4, R2.reuse ;  /* 0x0000000200047213 */ /* 0x090fe20000000000 */
[----:B------:R-:W-:Y:S01]  /*46f0*/  UMOV UR13, 0xffff ;  /* 0x0000ffff000d7882 */ /* 0x000fe20000000000 */
[----:B---3--:R-:W-:Y:S01]  /*4700*/  VIADD R0, R5, 0xffffffe ;  /* 0x0ffffffe05007836 */ /* 0x008fe20000000000 */
[----:B------:R-:W-:Y:S01]  /*4710*/  IABS R2, R2 ;  /* 0x0000000200027213 */ /* 0x000fe20000000000 */
[----:B------:R-:W-:Y:S01]  /*4720*/  USHF.R.U32.HI UR15, URZ, UR15, UR13 ;  /* 0x0000000fff0f7299 */ /* 0x000fe2000801160d */
[----:B------:R-:W-:Y:S01]  /*4730*/  R2UR UR4, R4 ;  /* 0x00000000040472ca */ /* 0x000fe200000e0000 */
[----:B------:R-:W-:-:S02]  /*4740*/  UISETP.NE.U32.AND UP6, UPT, UR32, URZ, UPT ;  /* 0x000000ff2000728c */ /* 0x000fc4000bfc5070 */
[----:B------:R-:W1:Y:S01]  /*4750*/  F2I.FTZ.U32.TRUNC.NTZ R0, R0 ;  /* 0x0000000000007305 */ /* 0x000e62000021f000 */
[----:B------:R-:W-:Y:S01]  /*4760*/  IMAD.MOV R2, RZ, RZ, -R2 ;  /* 0x000000ffff027224 */ /* 0x000fe200078e0a02 */
[----:B------:R-:W-:Y:S02]  /*4770*/  ULOP3.LUT UR6, URZ, UR32, URZ, 0x33, !UPT ;  /* 0x00000020ff067292 */ /* 0x000fe4000f8e33ff */
[----:B------:R-:W-:Y:S02]  /*4780*/  UISETP.NE.AND UP4, UPT, UR32, URZ, UPT ;  /* 0x000000ff2000728c */ /* 0x000fe4000bf85270 */
[----:B------:R-:W-:Y:S02]  /*4790*/  UISETP.NE.AND UP2, UPT, UR7, URZ, UPT ;  /* 0x000000ff0700728c */ /* 0x000fe4000bf45270 */
[----:B------:R-:W2:Y:S01]  /*47a0*/  I2F.RP R5, UR8 ;  /* 0x0000000800057d06 */ /* 0x000ea20008209400 */
[----:B------:R-:W-:-:S04]  /*47b0*/  UIADD3 UR14, UPT, UPT, -UR7, 0x10, URZ ;  /* 0x00000010070e7890 */ /* 0x000fc8000fffe1ff */
[----:B------:R-:W-:Y:S01]  /*47c0*/  USHF.R.U32.HI UR14, URZ, UR14, UR13 ;  /* 0x0000000eff0e7299 */ /* 0x000fe2000801160d */
[----:B-1----:R-:W-:Y:S02]  /*47d0*/  R2UR UR25, R0 ;  /* 0x00000000001972ca */ /* 0x002fe400000e0000 */
[----:B------:R-:W1:Y:S01]  /*47e0*/  I2F.RP R4, UR4 ;  /* 0x0000000400047d06 */ /* 0x000e620008209400 */
[----:B------:R-:W-:-:S07]  /*47f0*/  VIADD R0, R6, 0xffffffe ;  /* 0x0ffffffe06007836 */ /* 0x000fce0000000000 */
[----:B--2---:R-:W2:Y:S03]  /*4800*/  MUFU.RCP R5, R5 ;  /* 0x0000000500057308 */ /* 0x004ea60000001000 */
[----:B------:R-:W-:-:S05]  /*4810*/  UIADD3 UR10, UPT, UPT, URZ, -UR25, URZ ;  /* 0x80000019ff0a7290 */ /* 0x000fca000fffe0ff */
[----:B-1----:R-:W1:Y:S01]  /*4820*/  MUFU.RCP R4, R4 ;  /* 0x0000000400047308 */ /* 0x002e620000001000 */
[----:B------:R-:W-:-:S04]  /*4830*/  UIMAD UR10, UR10, UR7, URZ ;  /* 0x000000070a0a72a4 */ /* 0x000fc8000f8e02ff */
[----:B------:R-:W-:Y:S02]  /*4840*/  UIMAD.WIDE.U32 UR24, UR25, UR10, UR24 ;  /* 0x0000000a191872a5 */ /* 0x000fe4000f8e0018 */
[----:B------:R-:W-:Y:S01]  /*4850*/  ULOP3.LUT UR10, UR19, 0xffff, URZ, 0xc0, !UPT ;  /* 0x0000ffff130a7892 */ /* 0x000fe2000f8ec0ff */
[----:B------:R-:W3:Y:S01]  /*4860*/  F2I.FTZ.U32.TRUNC.NTZ R0, R0 ;  /* 0x0000000000007305 */ /* 0x000ee2000021f000 */
[----:B--2---:R-:W-:Y:S01]  /*4870*/  VIADD R5, R5, 0xffffffe ;  /* 0x0ffffffe05057836 */ /* 0x004fe20000000000 */
[----:B------:R-:W-:Y:S02]  /*4880*/  UIMAD.WIDE.U32 UR24, UR25, UR5, URZ ;  /* 0x00000005191872a5 */ /* 0x000fe4000f8e00ff */
[----:B------:R-:W-:Y:S02]  /*4890*/  USHF.L.U32 UR18, UR10, UR18, URZ ;  /* 0x000000120a127299 */ /* 0x000fe400080006ff */
[----:B------:R-:W-:Y:S02]  /*48a0*/  UIADD3 UR24, UPT, UPT, -UR25, URZ, URZ ;  /* 0x000000ff19187290 */ /* 0x000fe4000fffe1ff */
[----:B------:R-:W2:Y:S01]  /*48b0*/  F2I.FTZ.U32.TRUNC.NTZ R5, R5 ;  /* 0x0000000500057305 */ /* 0x000ea2000021f000 */
[----:B-1----:R-:W-:Y:S01]  /*48c0*/  VIADD R4, R4, 0xffffffe ;  /* 0x0ffffffe04047836 */ /* 0x002fe20000000000 */
[----:B------:R-:W-:-:S02]  /*48d0*/  UIMAD UR24, UR7, UR24, UR5 ;  /* 0x00000018071872a4 */ /* 0x000fc4000f8e0205 */
[----:B------:R-:W-:Y:S02]  /*48e0*/  ULOP3.LUT UR18, UR19, UR18, URZ, 0xfc, !UPT ;  /* 0x0000001213127292 */ /* 0x000fe4000f8efcff */
[----:B------:R-:W-:Y:S01]  /*48f0*/  UISETP.GE.U32.AND UP3, UPT, UR24, UR7, UPT ;  /* 0x000000071800728c */ /* 0x000fe2000bf66070 */
[----:B---3--:R-:W-:Y:S01]  /*4900*/  R2UR UR31, R0 ;  /* 0x00000000001f72ca */ /* 0x008fe200000e0000 */
[----:B------:R-:W1:Y:S01]  /*4910*/  F2I.FTZ.U32.TRUNC.NTZ R4, R4 ;  /* 0x0000000400047305 */ /* 0x000e62000021f000 */
[----:B--2---:R-:W-:-:S08]  /*4920*/  R2UR UR29, R5 ;  /* 0x00000000051d72ca */ /* 0x004fd000000e0000 */
[----:B------:R-:W-:Y:S02]  /*4930*/  @UP3 UIADD3 UR24, UPT, UPT, UR24, -UR7, URZ ;  /* 0x8000000718183290 */ /* 0x000fe4000fffe0ff */
[----:B------:R-:W-:Y:S02]  /*4940*/  @UP3 UIADD3 UR25, UPT, UPT, UR25, 0x1, URZ ;  /* 0x0000000119193890 */ /* 0x000fe4000fffe0ff */
[----:B------:R-:W-:Y:S01]  /*4950*/  UISETP.GE.U32.AND UP1, UPT, UR24, UR7, UPT ;  /* 0x000000071800728c */ /* 0x000fe2000bf26070 */
[----:B-1----:R-:W-:Y:S01]  /*4960*/  R2UR UR27, R4 ;  /* 0x00000000041b72ca */ /* 0x002fe200000e0000 */
[----:B------:R-:W-:Y:S02]  /*4970*/  UIADD3 UR12, UPT, UPT, URZ, -UR31, URZ ;  /* 0x8000001fff0c7290 */ /* 0x000fe4000fffe0ff */
[----:B------:R-:W-:Y:S02]  /*4980*/  ULOP3.LUT UR24, UR18, 0xffff, URZ, 0xc0, !UPT ;  /* 0x0000ffff12187892 */ /* 0x000fe4000f8ec0ff */
[----:B------:R-:W-:-:S02]  /*4990*/  UIADD3 UR11, UPT, UPT, URZ, -UR29, URZ ;  /* 0x8000001dff0b7290 */ /* 0x000fc4000fffe0ff */
[----:B------:R-:W-:Y:S02]  /*49a0*/  UIMAD UR12, UR12, UR32, URZ ;  /* 0x000000200c0c72a4 */ /* 0x000fe4000f8e02ff */
[----:B------:R-:W-:Y:S02]  /*49b0*/  UIMAD UR11, UR11, UR8, URZ ;  /* 0x000000080b0b72a4 */ /* 0x000fe4000f8e02ff */
[----:B------:R-:W-:Y:S02]  /*49c0*/  @UP1 UIADD3 UR25, UPT, UPT, UR25, 0x1, URZ ;  /* 0x0000000119191890 */ /* 0x000fe4000fffe0ff */
[----:B------:R-:W-:Y:S02]  /*49d0*/  UIADD3 UR10, UPT, UPT, URZ, -UR27, URZ ;  /* 0x8000001bff0a7290 */ /* 0x000fe4000fffe0ff */
[----:B------:R-:W-:Y:S01]  /*49e0*/  UIMAD.WIDE.U32 UR28, UR29, UR11, UR28 ;  /* 0x0000000b1d1c72a5 */ /* 0x000fe2000f8e001c */
[----:B------:R-:W-:Y:S01]  /*49f0*/  R2UR UR11, R3 ;  /* 0x00000000030b72ca */ /* 0x000fe200000e0000 */
[----:B------:R-:W-:-:S02]  /*4a00*/  UIMAD UR19, UR10, UR4, URZ ;  /* 0x000000040a1372a4 */ /* 0x000fc4000f8e02ff */
[----:B------:R-:W-:Y:S01]  /*4a10*/  UIMAD.WIDE.U32 UR30, UR31, UR12, UR30 ;  /* 0x0000000c1f1e72a5 */ /* 0x000fe2000f8e001e */
[----:B------:R-:W-:Y:S01]  /*4a20*/  R2UR UR10, R2 ;  /* 0x00000000020a72ca */ /* 0x000fe200000e0000 */
[----:B------:R-:W-:Y:S02]  /*4a30*/  UIMAD.WIDE.U32 UR26, UR27, UR19, UR26 ;  /* 0x000000131b1a72a5 */ /* 0x000fe4000f8e001a */
[----:B------:R-:W-:Y:S02]  /*4a40*/  USEL UR25, UR9, UR25, !UP0 ;  /* 0x0000001909197287 */ /* 0x000fe4000c000000 */
[----:B------:R-:W-:Y:S01]  /*4a50*/  UIMAD.WIDE.U32 UR26, UR27, 0x8000, URZ ;  /* 0x000080001b1a78a5 */ /* 0x000fe2000f8e00ff */
[----:B------:R-:W-:Y:S01]  /*4a60*/  UMOV UR19, UR29 ;  /* 0x0000001d00137c82 */ /* 0x000fe20008000000 */
[----:B------:R-:W-:Y:S02]  /*4a70*/  UIMAD.WIDE.U32 UR30, UR31, UR25, URZ ;  /* 0x000000191f1e72a5 */ /* 0x000fe4000f8e00ff */
[----:B------:R-:W-:-:S02]  /*4a80*/  UIMAD.WIDE.U32 UR28, UR19, 0x4000, URZ ;  /* 0x00004000131c78a5 */ /* 0x000fc4000f8e00ff */
[----:B------:R-:W-:Y:S01]  /*4a90*/  USHF.L.U32 UR17, UR24, UR17, URZ ;  /* 0x0000001118117299 */ /* 0x000fe200080006ff */
[----:B------:R-:W-:Y:S01]  /*4aa0*/  UMOV UR19, UR27 ;  /* 0x0000001b00137c82 */ /* 0x000fe20008000000 */
[----:B------:R-:W-:Y:S02]  /*4ab0*/  UIMAD UR11, UR29, UR11, 0x4000 ;  /* 0x000040001d0b74a4 */ /* 0x000fe4000f8e020b */
[----:B------:R-:W-:Y:S01]  /*4ac0*/  UIMAD UR12, UR19, UR10, 0x8000 ;  /* 0x00008000130c74a4 */ /* 0x000fe2000f8e020a */
[----:B------:R-:W-:Y:S01]  /*4ad0*/  UMOV UR27, UR31 ;  /* 0x0000001f001b7c82 */ /* 0x000fe20008000000 */
[----:B------:R-:W-:Y:S02]  /*4ae0*/  UISETP.GT.U32.AND UP3, UPT, UR8, UR11, UPT ;  /* 0x0000000b0800728c */ /* 0x000fe4000bf64070 */
[----:B------:R-:W-:Y:S02]  /*4af0*/  UISETP.GT.U32.AND UP0, UPT, UR4, UR12, UPT ;  /* 0x0000000c0400728c */ /* 0x000fe4000bf04070 */
[----:B------:R-:W-:-:S02]  /*4b00*/  UIADD3 UR10, UPT, UPT, -UR27, URZ, URZ ;  /* 0x000000ff1b0a7290 */ /* 0x000fc4000fffe1ff */
[----:B------:R-:W-:Y:S02]  /*4b10*/  ULOP3.LUT UR18, UR18, UR17, URZ, 0xfc, !UPT ;  /* 0x0000001112127292 */ /* 0x000fe4000f8efcff */
[----:B------:R-:W-:Y:S02]  /*4b20*/  UIMAD UR10, UR32, UR10, UR25 ;  /* 0x0000000a200a72a4 */ /* 0x000fe4000f8e0219 */
[----:B------:R-:W-:Y:S02]  /*4b30*/  ULOP3.LUT UR17, UR18, 0xffff, URZ, 0xc0, !UPT ;  /* 0x0000ffff12117892 */ /* 0x000fe4000f8ec0ff */
[----:B------:R-:W-:Y:S02]  /*4b40*/  UISETP.GE.U32.AND UP1, UPT, UR10, UR32, UPT ;  /* 0x000000200a00728c */ /* 0x000fe4000bf26070 */
[----:B------:R-:W-:Y:S02]  /*4b50*/  @!UP0 UIADD3 UR12, UPT, UPT, UR12, -UR4, URZ ;  /* 0x800000040c0c8290 */ /* 0x000fe4000fffe0ff */
[----:B------:R-:W-:-:S02]  /*4b60*/  @!UP3 UIADD3 UR29, UPT, UPT, UR29, 0x1, URZ ;  /* 0x000000011d1db890 */ /* 0x000fc4000fffe0ff */
[----:B------:R-:W-:Y:S02]  /*4b70*/  @!UP3 UIADD3 UR11, UPT, UPT, UR11, -UR8, URZ ;  /* 0x800000080b0bb290 */ /* 0x000fe4000fffe0ff */
[----:B------:R-:W-:Y:S02]  /*4b80*/  UISETP.GE.U32.AND UP3, UPT, UR12, UR4, UPT ;  /* 0x000000040c00728c */ /* 0x000fe4000bf66070 */
[----:B------:R-:W-:Y:S02]  /*4b90*/  @!UP0 UIADD3 UR19, UPT, UPT, UR19, 0x1, URZ ;  /* 0x0000000113138890 */ /* 0x000fe4000fffe0ff */
[----:B------:R-:W-:Y:S02]  /*4ba0*/  UISETP.GE.U32.AND UP5, UPT, UR11, UR8, UPT ;  /* 0x000000080b00728c */ /* 0x000fe4000bfa6070 */
[----:B------:R-:W-:Y:S02]  /*4bb0*/  @UP1 UIADD3 UR10, UPT, UPT, UR10, -UR32, URZ ;  /* 0x800000200a0a1290 */ /* 0x000fe4000fffe0ff */
[----:B------:R-:W-:-:S02]  /*4bc0*/  UISETP.GE.AND UP1, UPT, UR23, URZ, UPT ;  /* 0x000000ff1700728c */ /* 0x000fc4000bf26270 */
[----:B------:R-:W-:Y:S02]  /*4bd0*/  UISETP.GE.AND UP0, UPT, UR22, URZ, UPT ;  /* 0x000000ff1600728c */ /* 0x000fe4000bf06270 */
[----:B------:R-:W-:Y:S02]  /*4be0*/  @UP3 UIADD3 UR19, UPT, UPT, UR19, 0x1, URZ ;  /* 0x0000000113133890 */ /* 0x000fe4000fffe0ff */
[----:B------:R-:W-:Y:S02]  /*4bf0*/  UISETP.GE.U32.AND UP3, UPT, UR10, UR32, UPT ;  /* 0x000000200a00728c */ /* 0x000fe4000bf66070 */
[----:B------:R-:W-:Y:S02]  /*4c00*/  USHF.L.U32 UR16, UR17, UR16, URZ ;  /* 0x0000001011107299 */ /* 0x000fe400080006ff */
[----:B------:R-:W-:Y:S02]  /*4c10*/  @UP5 UIADD3 UR29, UPT, UPT, UR29, 0x1, URZ ;  /* 0x000000011d1d5890 */ /* 0x000fe4000fffe0ff */
[----:B------:R-:W-:-:S02]  /*4c20*/  ULOP3.LUT UR4, UR15, UR18, UR16, 0xe0, !UPT ;  /* 0x000000120f047292 */ /* 0x000fc4000f8ee010 */
[----:B------:R-:W-:Y:S02]  /*4c30*/  UIADD3 UR16, UPT, UPT, -UR25, URZ, URZ ;  /* 0x000000ff19107290 */ /* 0x000fe4000fffe1ff */
[----:B------:R-:W-:Y:S02]  /*4c40*/  @!UP0 UIADD3 UR19, UPT, UPT, -UR19, URZ, URZ ;  /* 0x000000ff13138290 */ /* 0x000fe4000fffe1ff */
[----:B------:R-:W-:Y:S02]  /*4c50*/  @UP3 UIADD3 UR10, UPT, UPT, UR10, -UR32, URZ ;  /* 0x800000200a0a3290 */ /* 0x000fe4000fffe0ff */
[----:B------:R-:W-:Y:S02]  /*4c60*/  @!UP1 UIADD3 UR29, UPT, UPT, -UR29, URZ, URZ ;  /* 0x000000ff1d1d9290 */ /* 0x000fe4000fffe1ff */
[----:B------:R-:W-:Y:S02]  /*4c70*/  ULOP3.LUT UR4, UR4, 0xffff, URZ, 0xc0, !UPT ;  /* 0x0000ffff04047892 */ /* 0x000fe4000f8ec0ff */
[----:B------:R-:W-:-:S02]  /*4c80*/  UIMAD UR16, UR7, UR16, UR5 ;  /* 0x00000010071072a4 */ /* 0x000fc4000f8e0205 */
[----:B------:R-:W-:Y:S02]  /*4c90*/  USEL UR9, UR9, UR19, !UP2 ;  /* 0x0000001309097287 */ /* 0x000fe4000d000000 */
[----:B------:R-:W-:Y:S02]  /*4ca0*/  USEL UR10, UR6, UR10, !UP6 ;  /* 0x0000000a060a7287 */ /* 0x000fe4000f000000 */
[----:B------:R-:W-:Y:S02]  /*4cb0*/  USEL UR24, UR6, UR29, !UP4 ;  /* 0x0000001d06187287 */ /* 0x000fe4000e000000 */
[----:B------:R-:W-:Y:S02]  /*4cc0*/  USHF.L.U32 UR4, UR4, UR16, URZ ;  /* 0x0000001004047299 */ /* 0x000fe400080006ff */
[----:B------:R-:W-:Y:S02]  /*4cd0*/  UIMAD UR16, UR16, UR9, URZ ;  /* 0x00000009101072a4 */ /* 0x000fe4000f8e02ff */
[----:B------:R-:W-:-:S02]  /*4ce0*/  UIMAD UR27, UR10, UR7, URZ ;  /* 0x000000070a1b72a4 */ /* 0x000fc4000f8e02ff */
[----:B------:R-:W-:Y:S02]  /*4cf0*/  UIMAD UR24, UR10, UR24, URZ ;  /* 0x000000180a1872a4 */ /* 0x000fe4000f8e02ff */
[----:B------:R-:W-:Y:S02]  /*4d00*/  USHF.R.U32.HI UR6, URZ, 0x7, UR16 ;  /* 0x00000007ff067899 */ /* 0x000fe40008011610 */
[----:B------:R-:W-:Y:S02]  /*4d10*/  ULOP3.LUT UR19, UR16, 0x7f, URZ, 0xc0, !UPT ;  /* 0x0000007f10137892 */ /* 0x000fe4000f8ec0ff */
[----:B------:R-:W-:Y:S02]  /*4d20*/  USHF.L.U32 UR27, UR14, UR27, URZ ;  /* 0x0000001b0e1b7299 */ /* 0x000fe400080006ff */
[----:B------:R-:W-:Y:S02]  /*4d30*/  USHF.R.U32.HI UR23, URZ, 0x7, UR24 ;  /* 0x00000007ff177899 */ /* 0x000fe40008011618 */
[----:B------:R-:W-:Y:S01]  /*4d40*/  ULOP3.LUT UR22, UR24, 0x7f, URZ, 0xc0, !UPT ;  /* 0x0000007f18167892 */ /* 0x000fe2000f8ec0ff */
[----:B------:R-:W1:-:S00]  /*4d50*/  USETMAXREG.DEALLOC.CTAPOOL 0x88 ;  /* 0x00000088000079c8 */ /* 0x000e4000080e0500 */
[----:B-1----:R-:W-:Y:S01]  /*4d60*/  LOP3.LUT P0, RZ, R17, 0x1, RZ, 0xc0, !PT ;  /* 0x0000000111ff7812 */ /* 0x002fe2000780c0ff */
[----:B------:R-:W-:Y:S01]  /*4d70*/  UMOV UR7, 0x400 ;  /* 0x0000040000077882 */ /* 0x000fe20000000000 */
[----:B------:R-:W-:Y:S01]  /*4d80*/  PLOP3.LUT P2, PT, PT, PT, PT, 0x8, 0x80 ;  /* 0x000000000080781c */ /* 0x000fe20003f4e170 */
[----:B------:R-:W-:Y:S01]  /*4d90*/  ULEA UR7, UR5, UR7, 0x18 ;  /* 0x0000000705077291 */ /* 0x000fe2000f8ec0ff */
[----:B------:R-:W-:Y:S01]  /*4da0*/  ISETP.EQ.OR P3, PT, R9, RZ, P0 ;  /* 0x000000ff0900720c */ /* 0x000fe20000762670 */
[----:B------:R-:W-:Y:S01]  /*4db0*/  IMAD.MOV.U32 R20, RZ, RZ, 0x1 ;  /* 0x00000001ff147424 */ /* 0x000fe200078e00ff */
[----:B------:R-:W-:Y:S01]  /*4dc0*/  PRMT R19, RZ, 0x7610, R19 ;  /* 0x00007610ff137816 */ /* 0x000fe20000000013 */
[----:B------:R-:W-:Y:S01]  /*4dd0*/  IMAD.MOV.U32 R18, RZ, RZ, RZ ;  /* 0x000000ffff127224 */ /* 0x000fe200078e00ff */
[----:B------:R-:W-:Y:S02]  /*4de0*/  UIADD3 UR18, UPT, UPT, UR7, 0x11400, UR24 ;  /* 0x0001140007127890 */ /* 0x000fe4000fffe018 */
[----:B------:R-:W-:Y:S01]  /*4df0*/  UIADD3 UR17, UPT, UPT, UR7, 0x1d400, UR16 ;  /* 0x0001d40007117890 */ /* 0x000fe2000fffe010 */
[----:B------:R-:W-:Y:S01]  /*4e00*/  UMOV UR26, URZ ;  /* 0x000000ff001a7c82 */ /* 0x000fe20008000000 */
[----:B------:R-:W-:-:S10]  /*4e10*/  UMOV UR25, URZ ;  /* 0x000000ff00197c82 */ /* 0x000fd40008000000 */
.L_x_514:
[----:B------:R-:W1:Y:S02]  /*4e20*/  LDC.64 R10, c[0x0][0x390] ;  /* 0x0000e400ff0a7b82 */ /* 0x000e640000000a00 */
[----:B-1--4-:R-:W-:-:S05]  /*4e30*/  IMAD.WIDE R10, R16, 0xc, R10 ;  /* 0x0000000c100a7825 */ /* 0x012fca00078e020a */
[----:B------:R-:W2:Y:S02]  /*4e40*/  LDG.E R0, desc[UR50][R10.64+0x8] ;  /* 0x000008320a007981 */ /* 0x000ea4000c1e1900 */
[----:B--2---:R-:W-:Y:S01]  /*4e50*/  R2UR UR8, R0 ;  /* 0x00000000000872ca */ /* 0x004fe200000e0000 */
[----:B------:R-:W-:-:S14]  /*4e60*/  @P2 BRA `(.L_x_491) ;  /* 0x0000000400a02947 */ /* 0x000fdc0003800000 */
[----:B------:R-:W1:Y:S01]  /*4e70*/  S2R R14, SR_LANEID ;  /* 0x00000000000e7919 */ /* 0x000e620000000000 */
[----:B------:R-:W-:Y:S01]  /*4e80*/  ELECT P0, URZ, PT ;  /* 0x0000000000ff782f */ /* 0x000fe20003800000 */
[----:B------:R-:W-:Y:S01]  /*4e90*/  IMAD.U32 R3, RZ, RZ, UR7 ;  /* 0x00000007ff037e24 */ /* 0x000fe2000f8e00ff */
[----:B------:R-:W-:Y:S01]  /*4ea0*/  BSSY.RECONVERGENT B0, `(.L_x_492) ;  /* 0x000004a000007945 */ /* 0x000fe20003800200 */
[----:B------:R-:W-:Y:S01]  /*4eb0*/  LOP3.LUT R15, R19, 0xffff, RZ, 0xc0, !PT ;  /* 0x0000ffff130f7812 */ /* 0x000fe200078ec0ff */
[----:B-1----:R-:W-:-:S05]  /*4ec0*/  IMAD.SHL.U32 R14, R14, 0x4, RZ ;  /* 0x000000040e0e7824 */ /* 0x002fca00078e00ff */
[----:B------:R-:W-:-:S04]  /*4ed0*/  IADD3 R0, PT, PT, R14, 0x480, R3 ;  /* 0x000004800e007810 */ /* 0x000fc80007ffe003 */
[----:B------:R-:W-:Y:S05]  /*4ee0*/  @!P0 BRA `(.L_x_493) ;  /* 0x0000000400148947 */ /* 0x000fea0003800000 */
[----:B------:R-:W1:Y:S01]  /*4ef0*/  LDC.64 R24, c[0x0][0x830] ;  /* 0x00020c00ff187b82 */ /* 0x000e620000000a00 */
[----:B------:R-:W2:Y:S04]  /*4f00*/  LDG.E R9, desc[UR50][R10.64] ;  /* 0x000000320a097981 */ /* 0x000ea8000c1e1900 */
[----:B------:R3:W4:Y:S03]  /*4f10*/  LDG.E R5, desc[UR50][R10.64+0x4] ;  /* 0x000004320a057981 */ /* 0x000726000c1e1900 */
[----:B------:R-:W5:Y:S01]  /*4f20*/  LDC.64 R22, c[0x0][0x840] ;  /* 0x00021000ff167b82 */ /* 0x000f620000000a00 */
[----:B------:R-:W-:Y:S07]  /*4f30*/  LDS R4, [UR7+0x51c] ;  /* 0x00051c07ff047984 */ /* 0x000fee0008000800 */
[----:B------:R-:W3:Y:S01]  /*4f40*/  LDC.64 R6, c[0x0][0x828] ;  /* 0x00020a00ff067b82 */ /* 0x000ee20000000a00 */
[----:B-1----:R-:W-:-:S07]  /*4f50*/  IMAD.WIDE R24, R16, 0x8, R24 ;  /* 0x0000000810187825 */ /* 0x002fce00078e0218 */
[----:B------:R-:W1:Y:S01]  /*4f60*/  LDC.64 R2, c[0x0][0x838] ;  /* 0x00020e00ff027b82 */ /* 0x000e620000000a00 */
[----:B------:R-:W2:Y:S01]  /*4f70*/  LDG.E.64 R24, desc[UR50][R24.64] ;  /* 0x0000003218187981 */ /* 0x000ea2000c1e1b00 */
[----:B-----5:R-:W-:-:S06]  /*4f80*/  IMAD.WIDE R22, R16, 0x8, R22 ;  /* 0x0000000810167825 */ /* 0x020fcc00078e0216 */
[----:B------:R-:W5:Y:S01]  /*4f90*/  LDG.E.64 R22, desc[UR50][R22.64] ;  /* 0x0000003216167981 */ /* 0x000f62000c1e1b00 */
[----:B---3--:R-:W-:-:S03]  /*4fa0*/  IMAD.WIDE R28, R16, 0x8, R6 ;  /* 0x00000008101c7825 */ /* 0x008fc600078e0206 */
[----:B------:R-:W3:Y:S04]  /*4fb0*/  LDS R7, [UR7+0x49c] ;  /* 0x00049c07ff077984 */ /* 0x000ee80008000800 */
[----:B------:R-:W4:Y:S01]  /*4fc0*/  LDG.E.64 R28, desc[UR50][R28.64] ;  /* 0x000000321c1c7981 */ /* 0x000f22000c1e1b00 */
[----:B-1----:R-:W-:-:S06]  /*4fd0*/  IMAD.WIDE R26, R16, 0x8, R2 ;  /* 0x00000008101a7825 */ /* 0x002fcc00078e0202 */
[----:B------:R-:W4:Y:S01]  /*4fe0*/  LDG.E.64 R26, desc[UR50][R26.64] ;  /* 0x000000321a1a7981 */ /* 0x000f22000c1e1b00 */
        /* <DEDUP_REMOVED lines=13> */
[----:B---3--:R-:W-:Y:S02]  /*50c0*/  LOP3.LUT R2, R7, 0xf, R2, 0xb8, !PT ;  /* 0x0000000f07027812 */ /* 0x008fe400078eb802 */
        /* <DEDUP_REMOVED lines=34> */
[----:B------:R3:W-:Y:S04]  /*52f0*/  STS.64 [UR7+0x480], R28 ;  /* 0x0004801cff007988 */ /* 0x0007e80008000a07 */
[----:B------:R3:W-:Y:S04]  /*5300*/  STS.64 [UR7+0x500], R26 ;  /* 0x0005001aff007988 */ /* 0x0007e80008000a07 */
[----:B------:R3:W-:Y:S04]  /*5310*/  STS [UR7+0x50c], R21 ;  /* 0x00050c15ff007988 */ /* 0x0007e80008000807 */
[----:B------:R3:W-:Y:S04]  /*5320*/  STS [UR7+0x49c], R25 ;  /* 0x00049c19ff007988 */ /* 0x0007e80008000807 */
[----:B------:R3:W-:Y:S02]  /*5330*/  STS [UR7+0x51c], R23 ;  /* 0x00051c17ff007988 */ /* 0x0007e40008000807 */
.L_x_493:
[----:B------:R-:W-:Y:S05]  /*5340*/  BSYNC.RECONVERGENT B0 ;  /* 0x0000000000007941 */ /* 0x000fea0003800200 */
.L_x_492:
[----:B------:R-:W-:Y:S01]  /*5350*/  NOP ;  /* 0x0000000000007918 */ /* 0x000fe20000000000 */
[----:B---3--:R1:W2:Y:S01]  /*5360*/  LDS R2, [R0] ;  /* 0x0000000000027984 */ /* 0x0082a20000000800 */
        /* <DEDUP_REMOVED lines=13> */
.L_x_495:
[----:B------:R-:W-:Y:S05]  /*5440*/  BSYNC.RECONVERGENT B0 ;  /* 0x0000000000007941 */ /* 0x000fea0003800200 */
.L_x_494:
        /* <DEDUP_REMOVED lines=10> */
.L_x_491:
[----:B------:R-:W-:Y:S01]  /*54f0*/  LOP3.LUT R0, R19, 0xffff, RZ, 0xc0, !PT ;  /* 0x0000ffff13007812 */ /* 0x000fe200078ec0ff */
[----:B------:R-:W-:-:S04]  /*5500*/  ULEA UR9, UR25, UR7, 0x3 ;  /* 0x0000000719097291 */ /* 0x000fc8000f8e18ff */
[----:B------:R-:W-:-:S05]  /*5510*/  IMAD R0, R0, 0x4ec5, RZ ;  /* 0x00004ec500007824 */ /* 0x000fca00078e02ff */
[----:B------:R-:W-:-:S04]  /*5520*/  SHF.R.U32.HI R0, RZ, 0x12, R0 ;  /* 0x00000012ff007819 */ /* 0x000fc80000011600 */
[----:B------:R-:W-:-:S05]  /*5530*/  PRMT R0, R0, 0x9910, RZ ;  /* 0x0000991000007816 */ /* 0x000fca00000000ff */
[----:B------:R-:W-:-:S04]  /*5540*/  IMAD R0, R0, 0xd, RZ ;  /* 0x0000000d00007824 */ /* 0x000fc800078e02ff */
[----:B------:R-:W-:-:S05]  /*5550*/  IMAD.MOV R0, RZ, RZ, -R0 ;  /* 0x000000ffff007224 */ /* 0x000fca00078e0a00 */
[----:B------:R-:W-:-:S05]  /*5560*/  PRMT R0, R0, 0x7710, RZ ;  /* 0x0000771000007816 */ /* 0x000fca00000000ff */
[----:B------:R-:W-:-:S05]  /*5570*/  IMAD.IADD R0, R0, 0x1, R19 ;  /* 0x0000000100007824 */ /* 0x000fca00078e0213 */
[----:B------:R-:W-:Y:S02]  /*5580*/  R2UR UR28, R0 ;  /* 0x00000000001c72ca */ /* 0x000fe400000e0000 */
[----:B------:R-:W-:-:S11]  /*5590*/  SHF.L.U32 R0, R20, 0x1f, RZ ;  /* 0x0000001f14007819 */ /* 0x000fd600000006ff */
[----:B------:R-:W-:-:S04]  /*55a0*/  ULOP3.LUT UR28, UR28, 0xffff, URZ, 0xc0, !UPT ;  /* 0x0000ffff1c1c7892 */ /* 0x000fc8000f8ec0ff */
[----:B------:R-:W-:Y:S02]  /*55b0*/  UIMAD.WIDE.U32 UR30, UR28, 0x80, UR46 ;  /* 0x000000801c1e78a5 */ /* 0x000fe4000f8e002e */
[----:B------:R-:W-:Y:S01]  /*55c0*/  UIMAD.WIDE.U32 UR28, UR28, 0x80, UR44 ;  /* 0x000000801c1c78a5 */ /* 0x000fe2000f8e002c */
[----:B------:R-:W-:Y:S11]  /*55d0*/  @P2 BRA `(.L_x_496) ;  /* 0x00000000001c2947 */ /* 0x000ff60003800000 */
[----:B------:R-:W-:-:S04]  /*55e0*/  DEPBAR {5,4,3,2,1,0} ;  /* 0x0000003f0000791a */ /* 0x000fc80000000000 */
[----:B------:R-:W2:Y:S02]  /*55f0*/  CCTL.E.C.LDCU.IV.DEEP [UR30] ;  /* 0x000000001e007540 */ /* 0x000ea40009c08000 */
[----:B--2---:R2:W-:Y:S01]  /*5600*/  UTMACCTL.IV [UR30] ;  /* 0x000000001e0079b9 */ /* 0x0045e20008000000 */
[----:B------:R-:W-:-:S04]  /*5610*/  DEPBAR {5,4,3,2,1,0} ;  /* 0x0000003f0000791a */ /* 0x000fc80000000000 */
[----:B------:R-:W3:Y:S02]  /*5620*/  CCTL.E.C.LDCU.IV.DEEP [UR28] ;  /* 0x000000001c007540 */ /* 0x000ee40009c08000 */
[----:B---3--:R2:W-:Y:S01]  /*5630*/  UTMACCTL.IV [UR28] ;  /* 0x000000001c0079b9 */ /* 0x0085e20008000000 */
[----:B------:R-:W-:Y:S01]  /*5640*/  NOP ;  /* 0x0000000000007918 */ /* 0x000fe20000000000 */
.L_x_496:
[----:B------:R-:W-:Y:S01]  /*5650*/  UIADD3 UR10, UPT, UPT, UR8, 0x7f, URZ ;  /* 0x0000007f080a7890 */ /* 0x000fe2000fffe0ff */
[----:B-----5:R3:W4:Y:S01]  /*5660*/  SYNCS.PHASECHK.TRANS64.TRYWAIT P0, [UR9+0x18], R0 ;  /* 0x00001800ff0075a7 */ /* 0x0207220008001109 */
[----:B------:R-:W-:Y:S02]  /*5670*/  UIADD3 UR8, UPT, UPT, UR8, 0xfe, URZ ;  /* 0x000000fe08087890 */ /* 0x000fe4000fffe0ff */
[----:B------:R-:W-:Y:S02]  /*5680*/  USHF.R.S32.HI UR9, URZ, 0x1f, UR10 ;  /* 0x0000001fff097899 */ /* 0x000fe4000801140a */
[----:B------:R-:W-:Y:S02]  /*5690*/  ULEA UR11, UR21, UR6, 0x8 ;  /* 0x00000006150b7291 */ /* 0x000fe4000f8e40ff */
[----:B------:R-:W-:Y:S02]  /*56a0*/  ULEA.HI UR9, UR9, UR10, URZ, 0x7 ;  /* 0x0000000a09097291 */ /* 0x000fe4000f8f38ff */
[----:B------:R-:W-:-:S02]  /*56b0*/  ULEA UR15, UR20, UR23, 0x7 ;  /* 0x00000017140f7291 */ /* 0x000fc4000f8e38ff */
[----:B------:R-:W-:Y:S01]  /*56c0*/  USHF.R.S32.HI UR32, URZ, 0x7, UR9 ;  /* 0x00000007ff207899 */ /* 0x000fe20008011409 */
[----:B------:R-:W-:-:S03]  /*56d0*/  UMOV UR20, URZ ;  /* 0x000000ff00147c82 */ /* 0x000fc60008000000 */
[----:B------:R-:W-:-:S04]  /*56e0*/  UISETP.LT.U32.AND UP0, UPT, UR32, 0x3, UPT ;  /* 0x000000032000788c */ /* 0x000fc8000bf01070 */
[----:B------:R-:W-:Y:S02]  /*56f0*/  USEL UR21, UR32, 0x3, UP0 ;  /* 0x0000000320157887 */ /* 0x000fe40008000000 */
[----:B------:R-:W-:-:S09]  /*5700*/  UISETP.GE.U32.AND UP0, UPT, UR8, 0xff, UPT ;  /* 0x000000ff0800788c */ /* 0x000fd2000bf06070 */
[----:B---3--:R-:W-:Y:S05]  /*5710*/  BRA.U !UP0, `(.L_x_497) ;  /* 0x0000000108b87547 */ /* 0x008fea000b800000 */
[----:B------:R-:W-:Y:S01]  /*5720*/  UMOV UR33, URZ ;  /* 0x000000ff00217c82 */ /* 0x000fe20008000000 */
[----:B------:R-:W-:-:S05]  /*5730*/  UMOV UR38, UR25 ;  /* 0x0000001900267c82 */ /* 0x000fca0008000000 */
.L_x_503:
[----:B------:R-:W-:Y:S01]  /*5740*/  LOP3.LUT P1, RZ, R17, 0x1, RZ, 0xc0, !PT ;  /* 0x0000000111ff7812 */ /* 0x000fe2000782c0ff */
[----:B-1----:R-:W-:-:S12]  /*5750*/  ULEA UR13, UR38, UR7, 0x3 ;  /* 0x00000007260d7291 */ /* 0x002fd8000f8e18ff */
[----:B-1-3--:R-:W-:Y:S01]  /*5760*/  @!P1 MOV R2, 0xc000 ;  /* 0x0000c00000029802 */ /* 0x00afe20000000f00 */
[----:B--2-4-:R-:W-:Y:S06]  /*5770*/  @P0 BRA `(.L_x_498) ;  /* 0x00000000000c0947 */ /* 0x014fec0003800000 */
[----:B------:R-:W-:-:S04]  /*5780*/  SHF.L.U32 R3, R20, 0x1f, RZ ;  /* 0x0000001f14037819 */ /* 0x000fc800000006ff */
[----:B------:R-:W1:Y:S02]  /*5790*/  SYNCS.PHASECHK.TRANS64.TRYWAIT P0, [UR13+0x18], R3 ;  /* 0x00001803ff0075a7 */ /* 0x000e64000800110d */
[----:B-1----:R-:W-:Y:S05]  /*57a0*/  @!P0 BRA `(.L_x_499) ;  /* 0x000000f8000c8947 */ /* 0x002fea0003800000 */
.L_x_498:
[----:B------:R-:W-:Y:S01]  /*57b0*/  LOP3.LUT P0, RZ, R17, 0x1, RZ, 0xc0, !PT ;  /* 0x0000000111ff7812 */ /* 0x000fe2000780c0ff */
[----:B------:R-:W-:-:S04]  /*57c0*/  ULOP3.LUT UR8, UR39, 0x2, URZ, 0xfc, !UPT ;  /* 0x0000000227087892 */ /* 0x000fc8000f8efcff */
[----:B------:R-:W-:-:S08]  /*57d0*/  UISETP.NE.AND UP0, UPT, UR8, 0x2, UPT ;  /* 0x000000020800788c */ /* 0x000fd0000bf05270 */
[----:B------:R3:W-:Y:S01]  /*57e0*/  @!P0 SYNCS.ARRIVE.TRANS64 RZ, [UR13], R2 ;  /* 0x00000002ffff89a7 */ /* 0x0007e2000800000d */
[----:B------:R-:W-:Y:S05]  /*57f0*/  BRA.U UP0, `(.L_x_500) ;  /* 0x0000000100047547 */ /* 0x000fea000b800000 */
[----:B--2---:R-:W-:Y:S05]  /*5800*/  BPT.TRAP 0x1 ;  /* 0x000000040000795c */ /* 0x004fea0000300000 */
.L_x_500:
[----:B------:R-:W-:Y:S04]  /*5810*/  BSSY.RECONVERGENT B0, `(.L_x_501) ;  /* 0x0000003000007945 */ /* 0x000fe80003800200 */
[----:B------:R-:W-:Y:S05]  /*5820*/  @P3 BRA `(.L_x_502) ;  /* 0x0000000000043947 */ /* 0x000fea0003800000 */
[----:B--2---:R-:W-:Y:S05]  /*5830*/  BPT.TRAP 0x1 ;  /* 0x000000040000795c */ /* 0x004fea0000300000 */
.L_x_502:
[----:B--2---:R-:W-:Y:S05]  /*5840*/  BSYNC.RECONVERGENT B0 ;  /* 0x0000000000007941 */ /* 0x004fea0003800200 */
.L_x_501:
[----:B------:R-:W-:Y:S02]  /*5850*/  UIADD3 UR25, UPT, UPT, UR38, 0x1, URZ ;  /* 0x0000000126197890 */ /* 0x000fe4000fffe0ff */
[----:B------:R-:W-:Y:S02]  /*5860*/  USHF.L.U32 UR10, UR33, 0x7, URZ ;  /* 0x00000007210a7899 */ /* 0x000fe400080006ff */
[----:B------:R-:W-:Y:S02]  /*5870*/  UISETP.NE.AND UP0, UPT, UR25, 0x3, UPT ;  /* 0x000000031900788c */ /* 0x000fe4000bf05270 */
[----:B------:R-:W-:Y:S02]  /*5880*/  ULEA UR12, UR38, UR24, 0xe ;  /* 0x00000018260c7291 */ /* 0x000fe4000f8e70ff */
[----:B------:R-:W-:Y:S02]  /*5890*/  USEL UR9, URZ, 0x1, UP0 ;  /* 0x00000001ff097887 */ /* 0x000fe40008000000 */
[----:B------:R-:W-:-:S02]  /*58a0*/  USEL UR25, UR25, URZ, UP0 ;  /* 0x000000ff19197287 */ /* 0x000fc40008000000 */
[----:B------:R-:W-:Y:S02]  /*58b0*/  ULOP3.LUT UR14, UR10, UR22, URZ, 0xfc, !UPT ;  /* 0x000000160a0e7292 */ /* 0x000fe4000f8efcff */
[----:B------:R-:W-:Y:S01]  /*58c0*/  ULEA UR8, UR25, UR7, 0x3 ;  /* 0x0000000719087291 */ /* 0x000fe2000f8e18ff */
[----:B------:R-:W-:Y:S01]  /*58d0*/  LOP3.LUT R20, R20, UR9, RZ, 0x3c, !PT ;  /* 0x0000000914147c12 */ /* 0x000fe2000f8e3cff */
[----:B------:R-:W-:Y:S02]  /*58e0*/  UIADD3 UR12, UPT, UPT, UR7, 0x11400, UR12 ;  /* 0x00011400070c7890 */ /* 0x000fe4000fffe00c */
[----:B------:R-:W-:Y:S01]  /*58f0*/  UPRMT UR35, URZ, 0x5410, UR4 ;  /* 0x00005410ff237896 */ /* 0x000fe20008000004 */
[----:B-1----:R-:W-:Y:S01]  /*5900*/  SHF.L.U32 R0, R20, 0x1f, RZ ;  /* 0x0000001f14007819 */ /* 0x002fe200000006ff */
[----:B------:R-:W-:Y:S02]  /*5910*/  ULOP3.LUT UR10, UR10, UR19, URZ, 0xfc, !UPT ;  /* 0x000000130a0a7292 */ /* 0x000fe4000f8efcff */
[----:B------:R-:W-:Y:S01]  /*5920*/  UPRMT UR34, URZ, 0x5410, UR27 ;  /* 0x00005410ff227896 */ /* 0x000fe2000800001b */
[----:B------:R1:W2:Y:S01]  /*5930*/  SYNCS.PHASECHK.TRANS64.TRYWAIT P0, [UR8+0x18], R0 ;  /* 0x00001800ff0075a7 */ /* 0x0002a20008001108 */
[----:B------:R-:W-:Y:S01]  /*5940*/  ULEA UR8, UR38, UR16, 0xf ;  /* 0x0000001026087291 */ /* 0x000fe2000f8e78ff */
[----:B------:R-:W-:Y:S01]  /*5950*/  UMOV UR40, 0x0 ;  /* 0x0000000000287882 */ /* 0x000fe20000000000 */
[----:B------:R-:W-:-:S02]  /*5960*/  UMOV UR41, 0x10000000 ;  /* 0x1000000000297882 */ /* 0x000fc40000000000 */
[----:B------:R-:W-:Y:S01]  /*5970*/  UIADD3 UR8, UPT, UPT, UR7, 0x1d400, UR8 ;  /* 0x0001d40007087890 */ /* 0x000fe2000fffe008 */
[----:B------:R1:W-:Y:S01]  /*5980*/  UTMALDG.2D.MULTICAST [UR12], [UR30], UR35, desc[UR40] ;  /* 0x0000280c1e0073b4 */ /* 0x0003e20008009823 */
[----:B------:R-:W-:Y:S01]  /*5990*/  UMOV UR9, UR13 ;  /* 0x0000000d00097c82 */ /* 0x000fe20008000000 */
[----:B------:R-:W-:Y:S01]  /*59a0*/  UIADD3 UR33, UPT, UPT, UR33, 0x1, URZ ;  /* 0x0000000121217890 */ /* 0x000fe2000fffe0ff */
[----:B------:R-:W-:Y:S01]  /*59b0*/  UMOV UR20, UR21 ;  /* 0x0000001500147c82 */ /* 0x000fe20008000000 */
[----:B------:R-:W-:Y:S02]  /*59c0*/  UMOV UR38, UR25 ;  /* 0x0000001900267c82 */ /* 0x000fe40008000000 */
[----:B------:R-:W-:Y:S02]  /*59d0*/  UISETP.NE.AND UP0, UPT, UR33, UR21, UPT ;  /* 0x000000152100728c */ /* 0x000fe4000bf05270 */
[----:B------:R1:W-:Y:S07]  /*59e0*/  UTMALDG.2D.MULTICAST [UR8], [UR28], UR34, desc[UR40] ;  /* 0x000028081c0073b4 */ /* 0x0003ee0008009822 */
[----:B------:R-:W-:Y:S05]  /*59f0*/  BRA.U UP0, `(.L_x_503) ;  /* 0xfffffffd00507547 */ /* 0x000fea000b83ffff */
.L_x_497:
[----:B-1----:R-:W-:Y:S01]  /*5a00*/  ULEA UR8, UR25, UR7, 0x3 ;  /* 0x0000000719087291 */ /* 0x002fe2000f8e18ff */
[----:B------:R-:W-:Y:S01]  /*5a10*/  SHF.L.U32 R0, R20, 0x1f, RZ ;  /* 0x0000001f14007819 */ /* 0x000fe200000006ff */
[----:B------:R-:W-:Y:S01]  /*5a20*/  @!P2 SYNCS.ARRIVE.TRANS64.A1T0 RZ, [UR7+0x78], RZ ;  /* 0x000078ffffffa9a7 */ /* 0x000fe20008100007 */
[----:B------:R-:W-:-:S06]  /*5a30*/  UISETP.GT.AND UP0, UPT, UR32, UR21, UPT ;  /* 0x000000152000728c */ /* 0x000fcc000bf04270 */
[----:B--2-4-:R1:W2:Y:S03]  /*5a40*/  SYNCS.PHASECHK.TRANS64.TRYWAIT P0, [UR8+0x18], R0 ;  /* 0x00001800ff0075a7 */ /* 0x0142a60008001108 */
[----:B------:R-:W-:Y:S05]  /*5a50*/  BRA.U !UP0, `(.L_x_504) ;  /* 0x0000000108ac7547 */ /* 0x000fea000b800000 */
[----:B------:R-:W-:Y:S01]  /*5a60*/  UIADD3 UR32, UPT, UPT, -UR21, UR20, UR32 ;  /* 0x0000001415207290 */ /* 0x000fe2000fffe120 */
[----:B------:R-:W-:-:S11]  /*5a70*/  UMOV UR33, UR25 ;  /* 0x0000001900217c82 */ /* 0x000fd60008000000 */
.L_x_510:
[----:B------:R-:W-:Y:S01]  /*5a80*/  LOP3.LUT P1, RZ, R17, 0x1, RZ, 0xc0, !PT ;  /* 0x0000000111ff7812 */ /* 0x000fe2000782c0ff */
[----:B------:R-:W-:-:S12]  /*5a90*/  ULEA UR13, UR33, UR7, 0x3 ;  /* 0x00000007210d7291 */ /* 0x000fd8000f8e18ff */
[----:B--23--:R-:W-:Y:S01]  /*5aa0*/  @!P1 MOV R2, 0xc000 ;  /* 0x0000c00000029802 */ /* 0x00cfe20000000f00 */
[----:B-12-4-:R-:W-:Y:S06]  /*5ab0*/  @P0 BRA `(.L_x_505) ;  /* 0x00000000000c0947 */ /* 0x016fec0003800000 */
[----:B------:R-:W-:-:S04]  /*5ac0*/  SHF.L.U32 R3, R20, 0x1f, RZ ;  /* 0x0000001f14037819 */ /* 0x000fc800000006ff */
[----:B------:R-:W2:Y:S02]  /*5ad0*/  SYNCS.PHASECHK.TRANS64.TRYWAIT P0, [UR13+0x18], R3 ;  /* 0x00001803ff0075a7 */ /* 0x000ea4000800110d */
[----:B--2---:R-:W-:Y:S05]  /*5ae0*/  @!P0 BRA `(.L_x_506) ;  /* 0x000000f400548947 */ /* 0x004fea0003800000 */
.L_x_505:
[----:B------:R-:W-:Y:S01]  /*5af0*/  LOP3.LUT P0, RZ, R17, 0x1, RZ, 0xc0, !PT ;  /* 0x0000000111ff7812 */ /* 0x000fe2000780c0ff */
[----:B------:R-:W-:-:S04]  /*5b00*/  ULOP3.LUT UR8, UR39, 0x2, URZ, 0xfc, !UPT ;  /* 0x0000000227087892 */ /* 0x000fc8000f8efcff */
[----:B------:R-:W-:-:S08]  /*5b10*/  UISETP.NE.AND UP0, UPT, UR8, 0x2, UPT ;  /* 0x000000020800788c */ /* 0x000fd0000bf05270 */
[----:B------:R2:W-:Y:S01]  /*5b20*/  @!P0 SYNCS.ARRIVE.TRANS64 RZ, [UR13], R2 ;  /* 0x00000002ffff89a7 */ /* 0x0005e2000800000d */
[----:B------:R-:W-:Y:S05]  /*5b30*/  BRA.U UP0, `(.L_x_507) ;  /* 0x0000000100047547 */ /* 0x000fea000b800000 */
[----:B------:R-:W-:Y:S05]  /*5b40*/  BPT.TRAP 0x1 ;  /* 0x000000040000795c */ /* 0x000fea0000300000 */
.L_x_507:
[----:B------:R-:W-:Y:S04]  /*5b50*/  BSSY.RECONVERGENT B0, `(.L_x_508) ;  /* 0x0000003000007945 */ /* 0x000fe80003800200 */
[----:B------:R-:W-:Y:S05]  /*5b60*/  @P3 BRA `(.L_x_509) ;  /* 0x0000000000043947 */ /* 0x000fea0003800000 */
[----:B------:R-:W-:Y:S05]  /*5b70*/  BPT.TRAP 0x1 ;  /* 0x000000040000795c */ /* 0x000fea0000300000 */
.L_x_509:
[----:B------:R-:W-:Y:S05]  /*5b80*/  BSYNC.RECONVERGENT B0 ;  /* 0x0000000000007941 */ /* 0x000fea0003800200 */
.L_x_508:
        /* <DEDUP_REMOVED lines=9> */
[----:B------:R-:W-:Y:S01]  /*5c20*/  UPRMT UR21, URZ, 0x5410, UR4 ;  /* 0x00005410ff157896 */ /* 0x000fe20008000004 */
[----:B------:R-:W-:Y:S02]  /*5c30*/  UMOV UR34, 0x0 ;  /* 0x0000000000227882 */ /* 0x000fe40000000000 */
[----:B-1----:R-:W-:Y:S01]  /*5c40*/  SHF.L.U32 R0, R20, 0x1f, RZ ;  /* 0x0000001f14007819 */ /* 0x002fe200000006ff */
[----:B------:R-:W-:Y:S01]  /*5c50*/  UMOV UR35, 0x10000000 ;  /* 0x1000000000237882 */ /* 0x000fe20000000000 */
[----:B------:R-:W-:Y:S02]  /*5c60*/  ULOP3.LUT UR10, UR10, UR19, URZ, 0xfc, !UPT ;  /* 0x000000130a0a7292 */ /* 0x000fe4000f8efcff */
[----:B------:R4:W1:Y:S01]  /*5c70*/  SYNCS.PHASECHK.TRANS64.TRYWAIT P0, [UR8+0x18], R0 ;  /* 0x00001800ff0075a7 */ /* 0x0008620008001108 */
[----:B------:R-:W-:Y:S01]  /*5c80*/  ULEA UR8, UR33, UR17, 0xf ;  /* 0x0000001121087291 */ /* 0x000fe2000f8e78ff */
[----:B------:R3:W-:Y:S01]  /*5c90*/  UTMALDG.2D.MULTICAST [UR12], [UR30], UR21, desc[UR34] ;  /* 0x0000220c1e0073b4 */ /* 0x0007e20008009815 */
[----:B------:R-:W-:Y:S01]  /*5ca0*/  UMOV UR9, UR13 ;  /* 0x0000000d00097c82 */ /* 0x000fe20008000000 */
[----:B------:R-:W-:Y:S01]  /*5cb0*/  UIADD3 UR20, UPT, UPT, UR20, 0x1, URZ ;  /* 0x0000000114147890 */ /* 0x000fe2000fffe0ff */
[----:B------:R-:W-:-:S03]  /*5cc0*/  UMOV UR33, UR25 ;  /* 0x0000001900217c82 */ /* 0x000fc60008000000 */
[----:B------:R-:W-:Y:S02]  /*5cd0*/  UISETP.NE.AND UP0, UPT, UR20, UR32, UPT ;  /* 0x000000201400728c */ /* 0x000fe4000bf05270 */
[----:B---3--:R-:W-:-:S09]  /*5ce0*/  UPRMT UR12, URZ, 0x5410, UR27 ;  /* 0x00005410ff0c7896 */ /* 0x008fd2000800001b */
[----:B------:R4:W-:Y:S01]  /*5cf0*/  UTMALDG.2D.MULTICAST [UR8], [UR28], UR12, desc[UR34] ;  /* 0x000022081c0073b4 */ /* 0x0009e2000800980c */
[----:B------:R-:W-:Y:S05]  /*5d00*/  BRA.U UP0, `(.L_x_510) ;  /* 0xfffffffd005c7547 */ /* 0x000fea000b83ffff */
.L_x_504:
[----:B------:R-:W-:Y:S01]  /*5d10*/  UISETP.NE.AND UP0, UPT, UR37, 0x8, UPT ;  /* 0x000000082500788c */ /* 0x000fe2000bf05270 */
[----:B------:R-:W-:-:S08]  /*5d20*/  NOP ;  /* 0x0000000000007918 */ /* 0x000fd00000000000 */
[----:B------:R-:W-:Y:S05]  /*5d30*/  BRA.U UP0, `(.L_x_511) ;  /* 0x0000000100047547 */ /* 0x000fea000b800000 */
[----:B----4-:R-:W-:Y:S05]  /*5d40*/  BPT.TRAP 0x1 ;  /* 0x000000040000795c */ /* 0x010fea0000300000 */
.L_x_511:
[----:B----4-:R-:W-:Y:S01]  /*5d50*/  ULEA UR8, UR26, UR7, 0x3 ;  /* 0x000000071a087291 */ /* 0x010fe2000f8e18ff */
[----:B------:R-:W-:-:S08]  /*5d60*/  SHF.L.U32 R3, R18, 0x1f, RZ ;  /* 0x0000001f12037819 */ /* 0x000fd000000006ff */
[----:B-12---:R-:W1:Y:S02]  /*5d70*/  SYNCS.PHASECHK.TRANS64.TRYWAIT P0, [UR8+0x140], R3 ;  /* 0x00014003ff0075a7 */ /* 0x006e640008001108 */
[----:B-1----:R-:W-:Y:S05]  /*5d80*/  @!P0 BRA `(.L_x_512) ;  /* 0x000000f000c48947 */ /* 0x002fea0003800000 */
.L_x_730:
[----:B------:R-:W-:-:S09]  /*5d90*/  UIMAD UR9, UR26, 0x14, UR36 ;  /* 0x000000141a0978a4 */ /* 0x000fd2000f8e0224 */
[----:B-1----:R-:W1:Y:S04]  /*5da0*/  LDS R3, [UR9] ;  /* 0x00000009ff037984 */ /* 0x002e680008000800 */
[----:B---3--:R-:W2:Y:S04]  /*5db0*/  LDS R2, [UR9+0x4] ;  /* 0x00000409ff027984 */ /* 0x008ea80008000800 */
[----:B------:R-:W3:Y:S04]  /*5dc0*/  LDS.U16 R19, [UR9+0x12] ;  /* 0x00001209ff137984 */ /* 0x000ee80008000400 */
[----:B------:R-:W4:Y:S04]  /*5dd0*/  LDS R16, [UR9+0x8] ;  /* 0x00000809ff107984 */ /* 0x000f280008000800 */
[----:B------:R-:W3:Y:S01]  /*5de0*/  LDS R0, [UR9+0xc] ;  /* 0x00000c09ff007984 */ /* 0x000ee20008000800 */
[----:B------:R-:W-:Y:S01]  /*5df0*/  @!PT LDS RZ, [RZ] ;  /* 0x00000000fffff984 */ /* 0x000fe20000000800 */
[----:B------:R-:W-:Y:S01]  /*5e00*/  @!PT LDS RZ, [RZ] ;  /* 0x00000000fffff984 */ /* 0x000fe20000000800 */
[----:B------:R-:W-:Y:S01]  /*5e10*/  @!PT LDS RZ, [RZ] ;  /* 0x00000000fffff984 */ /* 0x000fe20000000800 */
[----:B------:R-:W-:Y:S01]  /*5e20*/  @!PT LDS RZ, [RZ] ;  /* 0x00000000fffff984 */ /* 0x000fe20000000800 */
[----:B------:R5:W-:Y:S06]  /*5e30*/  MEMBAR.ALL.CTA ;  /* 0x0000000000007992 */ /* 0x000bec0000008000 */
[----:B-----5:R-:W3:Y:S01]  /*5e40*/  FENCE.VIEW.ASYNC.S ;  /* 0x00000000000073c6 */ /* 0x020ee20000000000 */
[----:B-1----:R-:W-:-:S02]  /*5e50*/  R2UR UR20, R3 ;  /* 0x00000000031472ca */ /* 0x002fc400000e0000 */
[----:B--2---:R-:W-:Y:S01]  /*5e60*/  R2UR UR21, R2 ;  /* 0x00000000021572ca */ /* 0x004fe200000e0000 */
[----:B------:R-:W-:-:S14]  /*5e70*/  BRA.U UP0, `(.L_x_513) ;  /* 0x0000000100047547 */ /* 0x000fdc000b800000 */
[----:B------:R-:W-:Y:S05]  /*5e80*/  BPT.TRAP 0x1 ;  /* 0x000000040000795c */ /* 0x000fea0000300000 */
.L_x_513:
[----:B------:R-:W-:Y:S01]  /*5e90*/  UIADD3 UR8, UPT, UPT, UR8, 0x180, URZ ;  /* 0x0000018008087890 */ /* 0x000fe2000fffe0ff */
[----:B---3--:R-:W-:Y:S01]  /*5ea0*/  ISETP.NE.AND P0, PT, R0, RZ, PT ;  /* 0x000000ff0000720c */ /* 0x008fe20003f05270 */
        /* <DEDUP_REMOVED lines=14> */
.L_x_732:
        /* <DEDUP_REMOVED lines=9> */
.L_x_734:
[----:B------:R-:W-:-:S04]  /*6020*/  UIADD3 UR5, UPT, UPT, UR5, 0x1, URZ ;  /* 0x0000000105057890 */ /* 0x000fc8000fffe0ff */
[----:B------:R-:W-:-:S04]  /*6030*/  UISETP.NE.AND UP0, UPT, UR5, 0x3, UPT ;  /* 0x000000030500788c */ /* 0x000fc8000bf05270 */
[----:B------:R-:W-:Y:S02]  /*6040*/  USEL UR4, URZ, 0x1, UP0 ;  /* 0x00000001ff047887 */ /* 0x000fe40008000000 */
[----:B------:R-:W-:-:S04]  /*6050*/  USEL UR5, UR5, URZ, UP0 ;  /* 0x000000ff05057287 */ /* 0x000fc80008000000 */
[----:B------:R-:W-:Y:S01]  /*6060*/  LOP3.LUT R2, R2, UR4, RZ, 0x3c, !PT ;  /* 0x0000000402027c12 */ /* 0x000fe2000f8e3cff */
[----:B------:R-:W-:-:S12]  /*6070*/  ULEA UR5, UR5, UR7, 0x3 ;  /* 0x0000000705057291 */ /* 0x000fd8000f8e18ff */
.L_x_517:
[----:B-1----:R-:W-:Y:S02]  /*6080*/  SHF.L.U32 R3, R2, 0x1f, RZ ;  /* 0x0000001f02037819 */ /* 0x002fe400000006ff */
[----:B------:R-:W-:-:S04]  /*6090*/  MOV R0, UR5 ;  /* 0x0000000500007c02 */ /* 0x000fc80008000f00 */
[----:B------:R1:W2:Y:S03]  /*60a0*/  SYNCS.PHASECHK.TRANS64.TRYWAIT P0, [R0+URZ], R3 ;  /* 0x00000003000075a7 */ /* 0x0002a600080011ff */
[----:B--2---:R-:W-:Y:S05]  /*60b0*/  @!P0 NANOSLEEP.SYNCS 0x989680 ;  /* 0x009896800000895d */ /* 0x004fea0003900000 */
[----:B------:R-:W2:Y:S02]  /*60c0*/  @!P0 SYNCS.PHASECHK.TRANS64 P0, [R0+URZ], R3 ;  /* 0x00000003000085a7 */ /* 0x000ea400080010ff */
[----:B--2---:R-:W-:Y:S05]  /*60d0*/  @P0 EXIT ;  /* 0x000000000000094d */ /* 0x004fea0003800000 */
[----:B------:R-:W-:Y:S05]  /*60e0*/  BRA `(.L_x_517) ;  /* 0xfffffffc00e47947 */ /* 0x000fea000383ffff */
.L_x_490:
[----:B------:R-:W-:-:S04]  /*60f0*/  UISETP.LT.U32.AND UP0, UPT, UR37, 0x9, UPT ;  /* 0x000000092500788c */ /* 0x000fc8000bf01070 */
[----:B------:R-:W-:-:S04]  /*6100*/  USEL UR7, UR37, 0x9, UP0 ;  /* 0x0000000925077887 */ /* 0x000fc80008000000 */
[----:B------:R-:W-:-:S12]  /*6110*/  USHF.L.U32 UR7, UR7, 0x2, URZ ;  /* 0x0000000207077899 */ /* 0x000fd800080006ff */
[----:B------:R-:W2:Y:S02]  /*6120*/  LDCU UR8, c[0x2][UR7] ;  /* 0x00800000070877ac */ /* 0x000ea40008000800 */
[----:B--2---:R-:W-:-:S10]  /*6130*/  USHF.R.S32.HI UR9, URZ, 0x1f, UR8 ;  /* 0x0000001fff097899 */ /* 0x004fd40008011408 */
.L_x_784:
[----:B-1----:R-:W-:Y:S05]  /*6140*/  BRXU UR8 -0x6150                                                                                                                                                                                                                                                                                                                                                                                                                                                                                                                                                                                                                                                                                                                                                                                                                                                                                                                                                                                                                                                                                                                                                                                                                                                                                                                                                                                                                      (*"BRANCH_TARGETS .L_x_785,.L_x_786,.L_x_793"*) ;  /* 0xffffff9c08ac7958 */ /* 0x002fea000b83ffff */
.L_x_786:
        /* <DEDUP_REMOVED lines=19> */
.L_x_535:
        /* <DEDUP_REMOVED lines=124> */
.L_x_522:
[----:B------:R-:W-:Y:S05]  /*6a40*/  BSYNC.RECONVERGENT B0 ;  /* 0x0000000000007941 */ /* 0x000fea0003800200 */
.L_x_521:
        /* <DEDUP_REMOVED lines=49> */
.L_x_526:
        /* <DEDUP_REMOVED lines=100> */
.L_x_525:
[----:B------:R-:W-:Y:S05]  /*73a0*/  BSYNC.RECONVERGENT B0 ;  /* 0x0000000000007941 */ /* 0x000fea0003800200 */
.L_x_524:
        /* <DEDUP_REMOVED lines=40> */
.L_x_523:
        /* <DEDUP_REMOVED lines=19> */
.L_x_520:
        /* <DEDUP_REMOVED lines=42> */
.L_x_527:
[----:B------:R-:W-:Y:S01]  /*7a00*/  IMAD.U32 R17, RZ, RZ, UR9 ;  /* 0x00000009ff117e24 */ /* 0x000fe2000f8e00ff */
[----:B------:R-:W-:Y:S02]  /*7a10*/  MOV R13, UR8 ;  /* 0x00000008000d7c02 */ /* 0x000fe40008000f00 */
[----:B------:R-:W-:Y:S02]  /*7a20*/  MOV R20, 0x7a40 ;  /* 0x00007a4000147802 */ /* 0x000fe40000000f00 */
[----:B----45:R-:W-:Y:S05]  /*7a30*/  CALL.REL.NOINC `(.L_x_529) ;  /* 0x000000e400787944 */ /* 0x030fea0003c00000 */
[----:B------:R-:W-:-:S05]  /*7a40*/  IADD3 R13, PT, PT, -R3, RZ, RZ ;  /* 0x000000ff030d7210 */ /* 0x000fca0007ffe1ff */
[----:B------:R-:W-:-:S07]  /*7a50*/  IMAD R13, R2, R13, UR9 ;  /* 0x00000009020d7e24 */ /* 0x000fce000f8e020d */
.L_x_528:
        /* <DEDUP_REMOVED lines=17> */
.L_x_519:
[----:B------:R-:W-:-:S09]  /*7b70*/  UISETP.NE.AND UP0, UPT, UR37, 0x1, UPT ;  /* 0x000000012500788c */ /* 0x000fd2000bf05270 */
[----:B------:R-:W-:Y:S05]  /*7b80*/  BRA.U !UP0, `(.L_x_530) ;  /* 0x0000000108047547 */ /* 0x000fea000b800000 */
[----:B------:R-:W-:Y:S05]  /*7b90*/  BPT.TRAP 0x1 ;  /* 0x000000040000795c */ /* 0x000fea0000300000 */
.L_x_530:
        /* <DEDUP_REMOVED lines=9> */
.L_x_736:
        /* <DEDUP_REMOVED lines=24> */
.L_x_534:
[----:B--2---:R-:W-:Y:S01]  /*7db0*/  SYNCS.ARRIVE.TRANS64.A1T0 RZ, [UR8+0x80], RZ ;  /* 0x000080ffffff79a7 */ /* 0x004fe20008100008 */
.L_x_533:
[----:B------:R-:W-:Y:S05]  /*7dc0*/  BSYNC.RECONVERGENT B0 ;  /* 0x0000000000007941 */ /* 0x000fea0003800200 */
.L_x_532:
        /* <DEDUP_REMOVED lines=9> */
.L_x_551:
        /* <DEDUP_REMOVED lines=124> */
.L_x_539:
[----:B------:R-:W-:Y:S05]  /*8620*/  BSYNC.RECONVERGENT B0 ;  /* 0x0000000000007941 */ /* 0x000fea0003800200 */
.L_x_538:
        /* <DEDUP_REMOVED lines=49> */
.L_x_543:
        /* <DEDUP_REMOVED lines=100> */
.L_x_542:
[----:B------:R-:W-:Y:S05]  /*8f80*/  BSYNC.RECONVERGENT B0 ;  /* 0x0000000000007941 */ /* 0x000fea0003800200 */
.L_x_541:
        /* <DEDUP_REMOVED lines=40> */
.L_x_540:
        /* <DEDUP_REMOVED lines=19> */
.L_x_537:
        /* <DEDUP_REMOVED lines=42> */
.L_x_544:
[----:B------:R-:W-:Y:S01]  /*95e0*/  IMAD.U32 R17, RZ, RZ, UR9 ;  /* 0x00000009ff117e24 */ /* 0x000fe2000f8e00ff */
[----:B------:R-:W-:Y:S02]  /*95f0*/  MOV R13, UR8 ;  /* 0x00000008000d7c02 */ /* 0x000fe40008000f00 */
[----:B------:R-:W-:Y:S02]  /*9600*/  MOV R20, 0x9620 ;  /* 0x0000962000147802 */ /* 0x000fe40000000f00 */
[----:B----45:R-:W-:Y:S05]  /*9610*/  CALL.REL.NOINC `(.L_x_529) ;  /* 0x000000c800807944 */ /* 0x030fea0003c00000 */
[----:B------:R-:W-:-:S05]  /*9620*/  IADD3 R21, PT, PT, -R3, RZ, RZ ;  /* 0x000000ff03157210 */ /* 0x000fca0007ffe1ff */
[----:B------:R-:W-:-:S07]  /*9630*/  IMAD R21, R2, R21, UR9 ;  /* 0x0000000902157e24 */ /* 0x000fce000f8e0215 */
.L_x_545:
        /* <DEDUP_REMOVED lines=17> */
.L_x_536:
[----:B------:R-:W-:-:S09]  /*9750*/  UISETP.NE.AND UP0, UPT, UR37, 0x1, UPT ;  /* 0x000000012500788c */ /* 0x000fd2000bf05270 */
[----:B------:R-:W-:Y:S05]  /*9760*/  BRA.U !UP0, `(.L_x_546) ;  /* 0x0000000108047547 */ /* 0x000fea000b800000 */
[----:B------:R-:W-:Y:S05]  /*9770*/  BPT.TRAP 0x1 ;  /* 0x000000040000795c */ /* 0x000fea0000300000 */
.L_x_546:
        /* <DEDUP_REMOVED lines=12> */
.L_x_738:
        /* <DEDUP_REMOVED lines=22> */
.L_x_550:
[----:B--2---:R-:W-:Y:S01]  /*99a0*/  SYNCS.ARRIVE.TRANS64.A1T0 RZ, [UR8+0x80], RZ ;  /* 0x000080ffffff79a7 */ /* 0x004fe20008100008 */
.L_x_549:
[----:B------:R-:W-:Y:S05]  /*99b0*/  BSYNC.RECONVERGENT B0 ;  /* 0x0000000000007941 */ /* 0x000fea0003800200 */
.L_x_548:
        /* <DEDUP_REMOVED lines=10> */
.L_x_518:
[----:B------:R-:W-:-:S09]  /*9a60*/  UISETP.NE.AND UP0, UPT, UR37, 0x3, UPT ;  /* 0x000000032500788c */ /* 0x000fd2000bf05270 */
[----:B------:R-:W-:Y:S05]  /*9a70*/  BRA.U UP0, `(.L_x_552) ;  /* 0x0000001100cc7547 */ /* 0x000fea000b800000 */
[----:B------:R-:W-:-:S08]  /*9a80*/  NOP ;  /* 0x0000000000007918 */ /* 0x000fd00000000000 */
[----:B-----5:R-:W1:-:S00]  /*9a90*/  USETMAXREG.DEALLOC.CTAPOOL 0x88 ;  /* 0x00000088000079c8 */ /* 0x020e4000080e0500 */
[----:B-1----:R-:W1:Y:S01]  /*9aa0*/  LDC.64 R20, c[0x0][0x390] ;  /* 0x0000e400ff147b82 */ /* 0x002e620000000a00 */
[----:B------:R-:W-:Y:S01]  /*9ab0*/  UISETP.NE.AND UP0, UPT, UR37, 0x2, UPT ;  /* 0x000000022500788c */ /* 0x000fe2000bf05270 */
[----:B------:R-:W-:Y:S02]  /*9ac0*/  HFMA2 R18, -RZ, RZ, 0, 0 ;  /* 0x00000000ff127431 */ /* 0x000fe400000001ff */
[----:B------:R-:W-:Y:S01]  /*9ad0*/  IMAD.MOV.U32 R19, RZ, RZ, 0x1 ;  /* 0x00000001ff137424 */ /* 0x000fe200078e00ff */
[----:B------:R-:W-:Y:S01]  /*9ae0*/  PRMT R4, RZ, 0x7610, R4 ;  /* 0x00007610ff047816 */ /* 0x000fe20000000004 */
[----:B------:R-:W-:Y:S01]  /*9af0*/  USEL UR24, URZ, 0x1, UP0 ;  /* 0x00000001ff187887 */ /* 0x000fe20008000000 */
[----:B------:R-:W2:Y:S01]  /*9b00*/  LDCU UR25, c[0x0][0x880] ;  /* 0x00011000ff1977ac */ /* 0x000ea20008000800 */
[----:B------:R-:W3:Y:S01]  /*9b10*/  LDC.64 R10, c[0x0][0xb08] ;  /* 0x0002c200ff0a7b82 */ /* 0x000ee20000000a00 */
[----:B------:R-:W4:Y:S01]  /*9b20*/  LDCU.64 UR6, c[0x0][0x888] ;  /* 0x00011100ff0677ac */ /* 0x000f220008000a00 */
[----:B------:R-:W-:-:S06]  /*9b30*/  UPLOP3.LUT UP0, UPT, UPT, UPT, UPT, 0x40, 0x4 ;  /* 0x000000000004789c */ /* 0x000fcc0003f0e870 */
[----:B------:R-:W1:Y:S01]  /*9b40*/  LDC.64 R8, c[0x0][0xb10] ;  /* 0x0002c400ff087b82 */ /* 0x000e620000000a00 */
[----:B------:R-:W-:-:S07]  /*9b50*/  UMOV UR5, URZ ;  /* 0x000000ff00057c82 */ /* 0x000fce0008000000 */
[----:B------:R-:W1:Y:S02]  /*9b60*/  LDC.64 R2, c[0x0][0x890] ;  /* 0x00022400ff027b82 */ /* 0x000e640000000a00 */
.L_x_586:
[----:B---3--:R-:W-:Y:S04]  /*9b70*/  LOP3.LUT R0, R4, 0xffff, RZ, 0xc0, !PT ;  /* 0x0000ffff04007812 */ /* 0x008fe800078ec0ff */
        /* <DEDUP_REMOVED lines=20> */
[----:B------:R-:W5:Y:S01]  /*9cc0*/  S2R R0, SR_LANEID ;  /* 0x0000000000007919 */ /* 0x000f620000000000 */
[----:B------:R-:W-:Y:S02]  /*9cd0*/  MOV R4, 0x400 ;  /* 0x0000040000047802 */ /* 0x000fe40000000f00 */
[----:B------:R-:W-:Y:S01]  /*9ce0*/  ELECT P0, URZ, PT ;  /* 0x0000000000ff782f */ /* 0x000fe20003800000 */
[----:B------:R-:W-:Y:S01]  /*9cf0*/  BSSY.RECONVERGENT B0, `(.L_x_554) ;  /* 0x0000037000007945 */ /* 0x000fe20003800200 */
[----:B------:R-:W1:Y:S02]  /*9d00*/  S2R R15, SR_CgaCtaId ;  /* 0x00000000000f7919 */ /* 0x000e640000008800 */
[----:B-1----:R-:W-:Y:S01]  /*9d10*/  LEA R15, R15, R4, 0x18 ;  /* 0x000000040f0f7211 */ /* 0x002fe200078ec0ff */
[----:B-----5:R-:W-:Y:S05]  /*9d20*/  IMAD.SHL.U32 R0, R0, 0x4, RZ ;  /* 0x0000000400007824 */ /* 0x020fea00078e00ff */
[----:B------:R-:W-:Y:S03]  /*9d30*/  IADD3 R17, PT, PT, R0, 0x380, R15 ;  /* 0x0000038000117810 */ /* 0x000fe60007ffe00f */
[----:B------:R-:W-:Y:S05]  /*9d40*/  @!P0 BRA `(.L_x_555) ;  /* 0x0000000000c48947 */ /* 0x000fea0003800000 */
[----:B------:R-:W-:Y:S01]  /*9d50*/  ISETP.NE.U32.AND P1, PT, R8, RZ, PT ;  /* 0x000000ff0800720c */ /* 0x000fe20003f25070 */
[----:B------:R-:W-:Y:S01]  /*9d60*/  IMAD.WIDE R12, R16, 0xc, R20 ;  /* 0x0000000c100c7825 */ /* 0x000fe200078e0214 */
[----:B---3--:R-:W-:Y:S01]  /*9d70*/  ISETP.NE.U32.AND P0, PT, R10, RZ, PT ;  /* 0x000000ff0a00720c */ /* 0x008fe20003f05070 */
[----:B------:R-:W1:Y:S01]  /*9d80*/  S2UR UR4, SR_CgaCtaId ;  /* 0x00000000000479c3 */ /* 0x000e620000008800 */
[----:B------:R-:W-:Y:S01]  /*9d90*/  ISETP.NE.AND.EX P1, PT, R9, RZ, PT, P1 ;  /* 0x000000ff0900720c */ /* 0x000fe20003f25310 */
[----:B------:R-:W-:Y:S01]  /*9da0*/  UMOV UR8, 0x400 ;  /* 0x0000040000087882 */ /* 0x000fe20000000000 */
[----:B------:R-:W3:Y:S01]  /*9db0*/  LDG.E R26, desc[UR50][R12.64] ;  /* 0x000000320c1a7981 */ /* 0x000ee2000c1e1900 */
[----:B------:R-:W-:Y:S10]  /*9dc0*/  ISETP.NE.AND.EX P0, PT, R11, RZ, PT, P0 ;  /* 0x000000ff0b00720c */ /* 0x000ff40003f05300 */
[----:B------:R-:W5:Y:S08]  /*9dd0*/  @P1 LDC.64 R4, c[0x0][0xb10] ;  /* 0x0002c400ff041b82 */ /* 0x000f700000000a00 */
[----:B------:R-:W2:Y:S01]  /*9de0*/  @P0 LDC.64 R6, c[0x0][0xb08] ;  /* 0x0002c200ff060b82 */ /* 0x000ea20000000a00 */
[----:B---3--:R-:W-:Y:S01]  /*9df0*/  SHF.R.S32.HI R27, RZ, 0x1f, R26 ;  /* 0x0000001fff1b7819 */ /* 0x008fe2000001141a */
[C---:B-----5:R-:W-:Y:S01]  /*9e00*/  @P1 IMAD.WIDE R4, R16.reuse, 0x8, R4 ;  /* 0x0000000810041825 */ /* 0x060fe200078e0204 */
[----:B-1----:R-:W-:Y:S03]  /*9e10*/  ULEA UR4, UR4, UR8, 0x18 ;  /* 0x0000000804047291 */ /* 0x002fe6000f8ec0ff */
[----:B--2---:R-:W-:Y:S01]  /*9e20*/  @P0 IMAD.WIDE R6, R16, 0x8, R6 ;  /* 0x0000000810060825 */ /* 0x004fe200078e0206 */
        /* <DEDUP_REMOVED lines=35> */
.L_x_555:
[----:B--2-4-:R-:W-:Y:S05]  /*a060*/  BSYNC.RECONVERGENT B0 ;  /* 0x0000000000007941 */ /* 0x014fea0003800200 */
.L_x_554:
[----:B------:R-:W-:Y:S01]  /*a070*/  NOP ;  /* 0x0000000000007918 */ /* 0x000fe20000000000 */
[----:B------:R-:W1:Y:S01]  /*a080*/  LDS R17, [R17] ;  /* 0x0000000011117984 */ /* 0x000e620000000800 */
[----:B------:R-:W-:Y:S01]  /*a090*/  IADD3 R4, P0, PT, R0, UR26, RZ ;  /* 0x0000001a00047c10 */ /* 0x000fe2000ff1e0ff */
[----:B------:R-:W-:Y:S04]  /*a0a0*/  IMAD.U32 R0, RZ, RZ, UR24 ;  /* 0x00000018ff007e24 */ /* 0x000fe8000f8e00ff */
[----:B------:R-:W-:Y:S01]  /*a0b0*/  IMAD.X R5, RZ, RZ, UR27, P0 ;  /* 0x0000001bff057e24 */ /* 0x000fe200080e06ff */
[----:B------:R-:W-:Y:S04]  /*a0c0*/  SHF.L.U32 R6, R0, 0x1f, RZ ;  /* 0x0000001f00067819 */ /* 0x000fe800000006ff */
[----:B-1----:R1:W2:Y:S02]  /*a0d0*/  ATOMG.E.EXCH.STRONG.GPU PT, RZ, [R4], R17 ;  /* 0x0000001104ff73a8 */ /* 0x0022a400041ee100 */
[----:B--2---:R-:W2:Y:S02]  /*a0e0*/  SYNCS.PHASECHK.TRANS64.TRYWAIT P0, [R15+URZ+0x78], R6 ;  /* 0x000078060f0075a7 */ /* 0x004ea400080011ff */
[----:B-12---:R-:W-:Y:S05]  /*a0f0*/  @!P0 BRA `(.L_x_556) ;  /* 0x000000b000608947 */ /* 0x006fea0003800000 */
.L_x_553:
        /* <DEDUP_REMOVED lines=10> */
.L_x_557:
        /* <DEDUP_REMOVED lines=8> */
[----:B--2---:R-:W-:Y:S02]  /*a220*/  FSETP.NEU.AND P1, PT, RZ, UR25, PT ;  /* 0x00000019ff007c0b */ /* 0x004fe4000bf2d000 */
[----:B------:R-:W-:Y:S11]  /*a230*/  ISETP.NE.AND.EX P0, PT, RZ, UR7, PT, P0 ;  /* 0x00000007ff007c0c */ /* 0x000ff6000bf05300 */
[----:B------:R-:W-:Y:S02]  /*a240*/  @!UPT UIADD3 URZ, UPT, UPT, URZ, URZ, URZ ;  /* 0x000000fffffff290 */ /* 0x000fe4000fffe0ff */
[----:B------:R-:W2:Y:S08]  /*a250*/  @P0 LDC R5, c[0x0][0x898] ;  /* 0x00022600ff050b82 */ /* 0x000eb00000000800 */
[----:B------:R-:W4:Y:S01]  /*a260*/  @P0 LDC.64 R6, c[0x0][0x888] ;  /* 0x00022200ff060b82 */ /* 0x000f220000000a00 */
[----:B--2---:R-:W-:Y:S04]  /*a270*/  @P0 IMAD R5, R16, R5, RZ ;  /* 0x0000000510050224 */ /* 0x004fe800078e02ff */
[----:B----4-:R-:W-:Y:S06]  /*a280*/  @P0 IMAD.WIDE R6, R5, 0x4, R6 ;  /* 0x0000000405060825 */ /* 0x010fec00078e0206 */
[----:B------:R-:W2:Y:S02]  /*a290*/  @P0 LDG.E R6, desc[UR50][R6.64] ;  /* 0x0000003206060981 */ /* 0x000ea4000c1e1900 */
[----:B--2---:R-:W-:Y:S11]  /*a2a0*/  @P0 FSETP.NEU.AND P1, PT, R6, RZ, PT ;  /* 0x000000ff0600020b */ /* 0x004ff60003f2d000 */
[----:B------:R-:W-:Y:S02]  /*a2b0*/  @!UPT UIADD3 URZ, UPT, UPT, URZ, URZ, URZ ;  /* 0x000000fffffff290 */ /* 0x000fe4000fffe0ff */
.L_x_558:
[----:B------:R-:W-:Y:S01]  /*a2c0*/  UISETP.NE.AND UP1, UPT, UR38, 0x4, UPT ;  /* 0x000000042600788c */ /* 0x000fe2000bf25270 */
[----:B------:R-:W-:Y:S04]  /*a2d0*/  ELECT P0, URZ, PT ;  /* 0x0000000000ff782f */ /* 0x000fe80003800000 */
[----:B------:R-:W-:Y:S04]  /*a2e0*/  PLOP3.LUT P1, PT, P1, P0, PT, 0x80, 0x8 ;  /* 0x000000000008781c */ /* 0x000fe80000f21070 */
[----:B------:R-:W-:Y:S09]  /*a2f0*/  BRA.U UP1, `(.L_x_559) ;  /* 0x0000000101047547 */ /* 0x000ff2000b800000 */
[----:B-12-4-:R-:W-:Y:S05]  /*a300*/  BPT.TRAP 0x1 ;  /* 0x000000040000795c */ /* 0x016fea0000300000 */
.L_x_559:
[----:B------:R-:W5:Y:S01]  /*a310*/  S2UR UR23, SR_CgaCtaId ;  /* 0x00000000001779c3 */ /* 0x000f620000008800 */
[----:B------:R-:W-:Y:S01]  /*a320*/  UMOV UR22, 0x400 ;  /* 0x0000040000167882 */ /* 0x000fe20000000000 */
[----:B------:R-:W-:Y:S01]  /*a330*/  SHF.L.U32 R5, R19, 0x1f, RZ ;  /* 0x0000001f13057819 */ /* 0x000fe200000006ff */
[----:B-----5:R-:W-:Y:S09]  /*a340*/  ULEA UR22, UR23, UR22, 0x18 ;  /* 0x0000001617167291 */ /* 0x020ff2000f8ec0ff */
[----:B------:R-:W5:Y:S02]  /*a350*/  SYNCS.PHASECHK.TRANS64.TRYWAIT P0, [UR22+0x50], R5 ;  /* 0x00005005ff0075a7 */ /* 0x000f640008001116 */
[----:B-----5:R-:W-:Y:S05]  /*a360*/  @!P0 BRA `(.L_x_560) ;  /* 0x000000ac00d88947 */ /* 0x020fea0003800000 */
.L_x_740:
        /* <DEDUP_REMOVED lines=13> */
[----:B--2-4-:R-:W-:Y:S05]  /*a440*/  BPT.TRAP 0x1 ;  /* 0x000000040000795c */ /* 0x014fea0000300000 */
.L_x_563:
[----:B------:R-:W-:Y:S04]  /*a450*/  HFMA2 R0, -RZ, RZ, 0, 2 ;  /* 0x00004000ff007431 */ /* 0x000fe800000001ff */
[----:B------:R1:W-:Y:S03]  /*a460*/  SYNCS.ARRIVE.TRANS64.RED.A0TR RZ, [UR22+0x30], R0 ;  /* 0x00003000ffff79a7 */ /* 0x0003e60008300416 */
.L_x_562:
[----:B-12-4-:R-:W-:Y:S05]  /*a470*/  BSYNC.RECONVERGENT B0 ;  /* 0x0000000000007941 */ /* 0x016fea0003800200 */
.L_x_561:
[----:B------:R-:W-:Y:S05]  /*a480*/  BRA.U UP1, `(.L_x_564) ;  /* 0x0000000101047547 */ /* 0x000fea000b800000 */
[----:B------:R-:W-:Y:S05]  /*a490*/  BPT.TRAP 0x1 ;  /* 0x000000040000795c */ /* 0x000fea0000300000 */
.L_x_564:
[----:B------:R-:W-:Y:S04]  /*a4a0*/  UIADD3 UR4, UPT, UPT, UR22, 0x30, URZ ;  /* 0x0000003016047890 */ /* 0x000fe8000fffe0ff */
[----:B------:R-:W-:Y:S09]  /*a4b0*/  UPRMT UR4, UR23, 0x654, UR4 ;  /* 0x0000065417047896 */ /* 0x000ff20008000004 */
[----:B------:R-:W-:Y:S01]  /*a4c0*/  SYNCS.ARRIVE.TRANS64.RED.A1T0 RZ, [UR4], RZ ;  /* 0x000000ffffff79a7 */ /* 0x000fe20008100404 */
[----:B------:R-:W-:Y:S05]  /*a4d0*/  BRA.U UP1, `(.L_x_565) ;  /* 0x0000000101047547 */ /* 0x000fea000b800000 */
[----:B------:R-:W-:Y:S05]  /*a4e0*/  BPT.TRAP 0x1 ;  /* 0x000000040000795c */ /* 0x000fea0000300000 */
.L_x_565:
[----:B------:R-:W1:Y:S02]  /*a4f0*/  SYNCS.PHASECHK.TRANS64.TRYWAIT P0, [UR22+0x58], R5 ;  /* 0x00005805ff0075a7 */ /* 0x000e640008001116 */
[----:B-1----:R-:W-:Y:S05]  /*a500*/  @!P0 BRA `(.L_x_566) ;  /* 0x000000ac00888947 */ /* 0x002fea0003800000 */
.L_x_742:
        /* <DEDUP_REMOVED lines=14> */
[----:B--2---:R-:W-:Y:S05]  /*a5f0*/  BRA.U UP1, `(.L_x_569) ;  /* 0x0000000101047547 */ /* 0x004fea000b800000 */
[----:B------:R-:W-:Y:S05]  /*a600*/  BPT.TRAP 0x1 ;  /* 0x000000040000795c */ /* 0x000fea0000300000 */
.L_x_569:
[----:B-1----:R-:W-:Y:S04]  /*a610*/  HFMA2 R0, -RZ, RZ, 0, 2 ;  /* 0x00004000ff007431 */ /* 0x002fe800000001ff */
[----:B------:R2:W-:Y:S03]  /*a620*/  SYNCS.ARRIVE.TRANS64.RED.A0TR RZ, [UR22+0x38], R0 ;  /* 0x00003800ffff79a7 */ /* 0x0005e60008300416 */
.L_x_568:
[----:B------:R-:W-:Y:S05]  /*a630*/  BSYNC.RECONVERGENT B0 ;  /* 0x0000000000007941 */ /* 0x000fea0003800200 */
.L_x_567:
[----:B------:R-:W-:Y:S05]  /*a640*/  BRA.U UP1, `(.L_x_570) ;  /* 0x0000000101047547 */ /* 0x000fea000b800000 */
[----:B------:R-:W-:Y:S05]  /*a650*/  BPT.TRAP 0x1 ;  /* 0x000000040000795c */ /* 0x000fea0000300000 */
.L_x_570:
[----:B------:R-:W-:Y:S04]  /*a660*/  UIADD3 UR4, UPT, UPT, UR22, 0x38, URZ ;  /* 0x0000003816047890 */ /* 0x000fe8000fffe0ff */
[----:B------:R-:W-:Y:S09]  /*a670*/  UPRMT UR4, UR23, 0x654, UR4 ;  /* 0x0000065417047896 */ /* 0x000ff20008000004 */
[----:B------:R-:W-:Y:S01]  /*a680*/  SYNCS.ARRIVE.TRANS64.RED.A1T0 RZ, [UR4], RZ ;  /* 0x000000ffffff79a7 */ /* 0x000fe20008100404 */
[----:B------:R-:W-:Y:S05]  /*a690*/  BRA.U UP1, `(.L_x_571) ;  /* 0x0000000101047547 */ /* 0x000fea000b800000 */
[----:B------:R-:W-:Y:S05]  /*a6a0*/  BPT.TRAP 0x1 ;  /* 0x000000040000795c */ /* 0x000fea0000300000 */
.L_x_571:
[----:B------:R-:W4:Y:S02]  /*a6b0*/  SYNCS.PHASECHK.TRANS64.TRYWAIT P0, [UR22+0x60], R5 ;  /* 0x00006005ff0075a7 */ /* 0x000f240008001116 */
[----:B----4-:R-:W-:Y:S05]  /*a6c0*/  @!P0 BRA `(.L_x_572) ;  /* 0x000000ac00308947 */ /* 0x010fea0003800000 */
.L_x_744:
        /* <DEDUP_REMOVED lines=16> */
.L_x_575:
[----:B-12---:R-:W-:Y:S04]  /*a7d0*/  HFMA2 R0, -RZ, RZ, 0, 2 ;  /* 0x00004000ff007431 */ /* 0x006fe800000001ff */
[----:B------:R4:W-:Y:S03]  /*a7e0*/  SYNCS.ARRIVE.TRANS64.RED.A0TR RZ, [UR22+0x40], R0 ;  /* 0x00004000ffff79a7 */ /* 0x0009e60008300416 */
.L_x_574:
[----:B------:R-:W-:Y:S05]  /*a7f0*/  BSYNC.RECONVERGENT B0 ;  /* 0x0000000000007941 */ /* 0x000fea0003800200 */
.L_x_573:
[----:B------:R-:W-:Y:S05]  /*a800*/  BRA.U UP1, `(.L_x_576) ;  /* 0x0000000101047547 */ /* 0x000fea000b800000 */
[----:B------:R-:W-:Y:S05]  /*a810*/  BPT.TRAP 0x1 ;  /* 0x000000040000795c */ /* 0x000fea0000300000 */
.L_x_576:
[----:B------:R-:W-:Y:S04]  /*a820*/  UIADD3 UR4, UPT, UPT, UR22, 0x40, URZ ;  /* 0x0000004016047890 */ /* 0x000fe8000fffe0ff */
[----:B------:R-:W-:Y:S09]  /*a830*/  UPRMT UR4, UR23, 0x654, UR4 ;  /* 0x0000065417047896 */ /* 0x000ff20008000004 */
[----:B------:R-:W-:Y:S01]  /*a840*/  SYNCS.ARRIVE.TRANS64.RED.A1T0 RZ, [UR4], RZ ;  /* 0x000000ffffff79a7 */ /* 0x000fe20008100404 */
[----:B------:R-:W-:Y:S05]  /*a850*/  BRA.U UP1, `(.L_x_577) ;  /* 0x0000000101047547 */ /* 0x000fea000b800000 */
[----:B------:R-:W-:Y:S05]  /*a860*/  BPT.TRAP 0x1 ;  /* 0x000000040000795c */ /* 0x000fea0000300000 */
.L_x_577:
[----:B------:R-:W5:Y:S02]  /*a870*/  SYNCS.PHASECHK.TRANS64.TRYWAIT P0, [UR22+0x68], R5 ;  /* 0x00006805ff0075a7 */ /* 0x000f640008001116 */
[----:B-----5:R-:W-:Y:S05]  /*a880*/  @!P0 BRA `(.L_x_578) ;  /* 0x000000a800d88947 */ /* 0x020fea0003800000 */
.L_x_746:
        /* <DEDUP_REMOVED lines=16> */
.L_x_581:
[----:B--2-4-:R-:W-:Y:S04]  /*a990*/  HFMA2 R0, -RZ, RZ, 0, 2 ;  /* 0x00004000ff007431 */ /* 0x014fe800000001ff */
[----:B------:R1:W-:Y:S03]  /*a9a0*/  SYNCS.ARRIVE.TRANS64.RED.A0TR RZ, [UR22+0x48], R0 ;  /* 0x00004800ffff79a7 */ /* 0x0003e60008300416 */
.L_x_580:
[----:B------:R-:W-:Y:S05]  /*a9b0*/  BSYNC.RECONVERGENT B0 ;  /* 0x0000000000007941 */ /* 0x000fea0003800200 */
.L_x_579:
[----:B------:R-:W-:Y:S05]  /*a9c0*/  BRA.U UP1, `(.L_x_582) ;  /* 0x0000000101047547 */ /* 0x000fea000b800000 */
[----:B------:R-:W-:Y:S05]  /*a9d0*/  BPT.TRAP 0x1 ;  /* 0x000000040000795c */ /* 0x000fea0000300000 */
.L_x_582:
[----:B------:R-:W-:Y:S01]  /*a9e0*/  UIADD3 UR4, UPT, UPT, UR22, 0x48, URZ ;  /* 0x0000004816047890 */ /* 0x000fe2000fffe0ff */
[----:B------:R-:W-:Y:S01]  /*a9f0*/  LOP3.LUT R19, R19, 0x1, RZ, 0x3c, !PT ;  /* 0x0000000113137812 */ /* 0x000fe200078e3cff */
[----:B------:R-:W-:Y:S02]  /*aa00*/  UISETP.NE.AND UP0, UPT, UR37, 0x8, UPT ;  /* 0x000000082500788c */ /* 0x000fe4000bf05270 */
[----:B------:R-:W-:Y:S09]  /*aa10*/  UPRMT UR4, UR23, 0x654, UR4 ;  /* 0x0000065417047896 */ /* 0x000ff20008000004 */
[----:B------:R-:W-:Y:S01]  /*aa20*/  SYNCS.ARRIVE.TRANS64.RED.A1T0 RZ, [UR4], RZ ;  /* 0x000000ffffff79a7 */ /* 0x000fe20008100404 */
[----:B------:R-:W-:Y:S05]  /*aa30*/  BRA.U UP0, `(.L_x_583) ;  /* 0x0000000100047547 */ /* 0x000fea000b800000 */
[----:B------:R-:W-:Y:S05]  /*aa40*/  BPT.TRAP 0x1 ;  /* 0x000000040000795c */ /* 0x000fea0000300000 */
.L_x_583:
[----:B------:R-:W-:Y:S01]  /*aa50*/  ULEA UR8, UR5, UR22, 0x3 ;  /* 0x0000001605087291 */ /* 0x000fe2000f8e18ff */
[----:B-1----:R-:W-:Y:S08]  /*aa60*/  SHF.L.U32 R5, R18, 0x1f, RZ ;  /* 0x0000001f12057819 */ /* 0x002ff000000006ff */
[----:B------:R-:W1:Y:S02]  /*aa70*/  SYNCS.PHASECHK.TRANS64.TRYWAIT P0, [UR8+0x140], R5 ;  /* 0x00014005ff0075a7 */ /* 0x000e640008001108 */
[----:B-1----:R-:W-:Y:S05]  /*aa80*/  @!P0 BRA `(.L_x_584) ;  /* 0x000000a800708947 */ /* 0x002fea0003800000 */
.L_x_748:
[----:B------:R-:W-:Y:S09]  /*aa90*/  UIMAD UR4, UR5, 0x14, UR36 ;  /* 0x00000014050478a4 */ /* 0x000ff2000f8e0224 */
[----:B------:R-:W5:Y:S04]  /*aaa0*/  LDS R6, [UR4] ;  /* 0x00000004ff067984 */ /* 0x000f680008000800 */
[----:B-1----:R-:W1:Y:S04]  /*aab0*/  LDS R5, [UR4+0x4] ;  /* 0x00000404ff057984 */ /* 0x002e680008000800 */
[----:B------:R-:W3:Y:S04]  /*aac0*/  LDS.U16 R4, [UR4+0x12] ;  /* 0x00001204ff047984 */ /* 0x000ee80008000400 */
[----:B------:R-:W3:Y:S04]  /*aad0*/  LDS R16, [UR4+0x8] ;  /* 0x00000804ff107984 */ /* 0x000ee80008000800 */
[----:B--2-4-:R-:W2:Y:S01]  /*aae0*/  LDS R0, [UR4+0xc] ;  /* 0x00000c04ff007984 */ /* 0x014ea20008000800 */
[----:B------:R-:W-:Y:S01]  /*aaf0*/  @!PT LDS RZ, [RZ] ;  /* 0x00000000fffff984 */ /* 0x000fe20000000800 */
[----:B------:R-:W-:Y:S01]  /*ab00*/  @!PT LDS RZ, [RZ] ;  /* 0x00000000fffff984 */ /* 0x000fe20000000800 */
[----:B------:R-:W-:Y:S01]  /*ab10*/  @!PT LDS RZ, [RZ] ;  /* 0x00000000fffff984 */ /* 0x000fe20000000800 */
[----:B------:R-:W-:Y:S01]  /*ab20*/  @!PT LDS RZ, [RZ] ;  /* 0x00000000fffff984 */ /* 0x000fe20000000800 */
[----:B------:R4:W-:Y:S06]  /*ab30*/  MEMBAR.ALL.CTA ;  /* 0x0000000000007992 */ /* 0x0009ec0000008000 */
[----:B----4-:R-:W4:Y:S01]  /*ab40*/  FENCE.VIEW.ASYNC.S ;  /* 0x00000000000073c6 */ /* 0x010f220000000000 */
[----:B-----5:R-:W-:Y:S02]  /*ab50*/  R2UR UR20, R6 ;  /* 0x00000000061472ca */ /* 0x020fe400000e0000 */
[----:B-1----:R-:W-:Y:S01]  /*ab60*/  R2UR UR21, R5 ;  /* 0x00000000051572ca */ /* 0x002fe200000e0000 */
[----:B------:R-:W-:Y:S03]  /*ab70*/  @!UPT UIADD3 URZ, UPT, UPT, URZ, URZ, URZ ;  /* 0x000000fffffff290 */ /* 0x000fe6000fffe0ff */
[----:B------:R-:W-:Y:S11]  /*ab80*/  BRA.U UP0, `(.L_x_585) ;  /* 0x0000000100047547 */ /* 0x000ff6000b800000 */
[----:B------:R-:W-:Y:S05]  /*ab90*/  BPT.TRAP 0x1 ;  /* 0x000000040000795c */ /* 0x000fea0000300000 */
.L_x_585:
[----:B------:R-:W-:Y:S01]  /*aba0*/  UIADD3 UR8, UPT, UPT, UR8, 0x180, URZ ;  /* 0x0000018008087890 */ /* 0x000fe2000fffe0ff */
[----:B--2---:R-:W-:Y:S03]  /*abb0*/  ISETP.NE.AND P0, PT, R0, RZ, PT ;  /* 0x000000ff0000720c */ /* 0x004fe60003f05270 */
[----:B------:R-:W-:Y:S09]  /*abc0*/  UPRMT UR8, UR23, 0x654, UR8 ;  /* 0x0000065417087896 */ /* 0x000ff20008000008 */
[----:B----4-:R-:W-:Y:S01]  /*abd0*/  SYNCS.ARRIVE.TRANS64.RED.A1T0 RZ, [UR8], RZ ;  /* 0x000000ffffff79a7 */ /* 0x010fe20008100408 */
        /* <DEDUP_REMOVED lines=9> */
.L_x_587:
[----:B------:R-:W-:-:S04]  /*ac70*/  SHF.L.U32 R3, R19, 0x1f, RZ ;  /* 0x0000001f13037819 */ /* 0x000fc800000006ff */
[----:B------:R-:W1:Y:S02]  /*ac80*/  SYNCS.PHASECHK.TRANS64.TRYWAIT P0, [UR22+0x50], R3 ;  /* 0x00005003ff0075a7 */ /* 0x000e640008001116 */
[----:B-1----:R-:W-:Y:S05]  /*ac90*/  @!P0 BRA `(.L_x_588) ;  /* 0x000000a800048947 */ /* 0x002fea0003800000 */
.L_x_750:
[----:B------:R-:W-:Y:S05]  /*aca0*/  BRA.U UP1, `(.L_x_589) ;  /* 0x0000000101047547 */ /* 0x000fea000b800000 */
[----:B------:R-:W-:Y:S05]  /*acb0*/  BPT.TRAP 0x1 ;  /* 0x000000040000795c */ /* 0x000fea0000300000 */
.L_x_589:
[----:B------:R-:W2:Y:S02]  /*acc0*/  SYNCS.PHASECHK.TRANS64.TRYWAIT P0, [UR22+0x58], R3 ;  /* 0x00005803ff0075a7 */ /* 0x000ea40008001116 */
[----:B--2---:R-:W-:Y:S05]  /*acd0*/  @!P0 BRA `(.L_x_590) ;  /* 0x000000a8000c8947 */ /* 0x004fea0003800000 */
.L_x_752:
[----:B------:R-:W-:Y:S05]  /*ace0*/  BRA.U UP1, `(.L_x_591) ;  /* 0x0000000101047547 */ /* 0x000fea000b800000 */
[----:B------:R-:W-:Y:S05]  /*acf0*/  BPT.TRAP 0x1 ;  /* 0x000000040000795c */ /* 0x000fea0000300000 */
.L_x_591:
[----:B------:R-:W2:Y:S02]  /*ad00*/  SYNCS.PHASECHK.TRANS64.TRYWAIT P0, [UR22+0x60], R3 ;  /* 0x00006003ff0075a7 */ /* 0x000ea40008001116 */
[----:B--2---:R-:W-:Y:S05]  /*ad10*/  @!P0 BRA `(.L_x_592) ;  /* 0x000000a800148947 */ /* 0x004fea0003800000 */
.L_x_754:
[----:B------:R-:W-:Y:S05]  /*ad20*/  BRA.U UP1, `(.L_x_593) ;  /* 0x0000000101047547 */ /* 0x000fea000b800000 */
[----:B------:R-:W-:Y:S05]  /*ad30*/  BPT.TRAP 0x1 ;  /* 0x000000040000795c */ /* 0x000fea0000300000 */
.L_x_593:
[----:B-1----:R-:W-:Y:S02]  /*ad40*/  SHF.L.U32 R3, R19, 0x1f, RZ ;  /* 0x0000001f13037819 */ /* 0x002fe400000006ff */
[----:B------:R-:W-:-:S04]  /*ad50*/  MOV R0, UR22 ;  /* 0x0000001600007c02 */ /* 0x000fc80008000f00 */
[----:B------:R1:W2:Y:S03]  /*ad60*/  SYNCS.PHASECHK.TRANS64.TRYWAIT P0, [R0+URZ+0x68], R3 ;  /* 0x00006803000075a7 */ /* 0x0002a600080011ff */
[----:B--2---:R-:W-:Y:S05]  /*ad70*/  @!P0 NANOSLEEP.SYNCS 0x989680 ;  /* 0x009896800000895d */ /* 0x004fea0003900000 */
[----:B------:R-:W2:Y:S02]  /*ad80*/  @!P0 SYNCS.PHASECHK.TRANS64 P0, [R0+URZ+0x68], R3 ;  /* 0x00006803000085a7 */ /* 0x000ea400080010ff */
[----:B--2---:R-:W-:Y:S05]  /*ad90*/  @P0 EXIT ;  /* 0x000000000000094d */ /* 0x004fea0003800000 */
[----:B------:R-:W-:Y:S05]  /*ada0*/  BRA `(.L_x_593) ;  /* 0xfffffffc00e47947 */ /* 0x000fea000383ffff */
.L_x_552:
[----:B------:R-:W-:-:S09]  /*adb0*/  UISETP.NE.AND UP0, UPT, UR38, 0x4, UPT ;  /* 0x000000042600788c */ /* 0x000fd2000bf05270 */
[----:B------:R-:W-:Y:S05]  /*adc0*/  BRA.U UP0, `(.L_x_594) ;  /* 0x0000006d00f47547 */ /* 0x000fea000b800000 */
.L_x_595:
        /* <DEDUP_REMOVED lines=9> */
[----:B------:R-:W-:Y:S01]  /*ae60*/  IMAD.SHL.U32 R0, R65, 0x8, RZ ;  /* 0x0000000841007824 */ /* 0x000fe200078e00ff */
[----:B------:R-:W-:Y:S01]  /*ae70*/  UMOV UR43, 0x400 ;  /* 0x00000400002b7882 */ /* 0x000fe20000000000 */
[----:B------:R-:W-:Y:S01]  /*ae80*/  LOP3.LUT R4, R5, 0x1c0, RZ, 0xc0, !PT ;  /* 0x000001c005047812 */ /* 0x000fe200078ec0ff */
[----:B------:R-:W2:Y:S01]  /*ae90*/  SHFL.IDX PT, R147, R132, RZ, 0x1f ;  /* 0x00001fff84937589 */ /* 0x000ea200000e0000 */
[----:B------:R-:W-:Y:S01]  /*aea0*/  LOP3.LUT R2, R2, 0x200, RZ, 0xc0, !PT ;  /* 0x0000020002027812 */ /* 0x000fe200078ec0ff */
[----:B------:R-:W-:Y:S01]  /*aeb0*/  IMAD.MOV.U32 R145, RZ, RZ, 0x10 ;  /* 0x00000010ff917424 */ /* 0x000fe200078e00ff */
[----:B------:R-:W-:Y:S01]  /*aec0*/  LOP3.LUT R3, R4, 0x28, R65, 0xf8, !PT ;  /* 0x0000002804037812 */ /* 0x000fe200078ef841 */
[----:B------:R-:W-:Y:S01]  /*aed0*/  IMAD.U32 R4, R65, 0x10000, RZ ;  /* 0x0001000041047824 */ /* 0x000fe200078e00ff */
[----:B------:R-:W-:Y:S01]  /*aee0*/  LOP3.LUT R2, R2, 0x1000, R5, 0xf8, !PT ;  /* 0x0000100002027812 */ /* 0x000fe200078ef805 */
[----:B------:R-:W-:Y:S01]  /*aef0*/  UMOV UR58, URZ ;  /* 0x000000ff003a7c82 */ /* 0x000fe20008000000 */
[----:B------:R-:W-:Y:S01]  /*af00*/  LOP3.LUT R3, R3, 0x38, R0, 0x78, !PT ;  /* 0x0000003803037812 */ /* 0x000fe200078e7800 */
[----:B------:R-:W-:Y:S01]  /*af10*/  UMOV UR59, URZ ;  /* 0x000000ff003b7c82 */ /* 0x000fe20008000000 */
[----:B------:R-:W-:Y:S01]  /*af20*/  LOP3.LUT R5, R4, 0x600000, RZ, 0xc0, !PT ;  /* 0x0060000004057812 */ /* 0x000fe200078ec0ff */
[----:B------:R-:W3:Y:S01]  /*af30*/  LDCU.64 UR38, c[0x0][0x888] ;  /* 0x00011100ff2677ac */ /* 0x000ee20008000a00 */
[----:B------:R-:W-:Y:S01]  /*af40*/  LOP3.LUT R143, R2, R3, RZ, 0xfc, !PT ;  /* 0x00000003028f7212 */ /* 0x000fe200078efcff */
[----:B------:R-:W-:Y:S01]  /*af50*/  IMAD.MOV.U32 R142, RZ, RZ, 0x1 ;  /* 0x00000001ff8e7424 */ /* 0x000fe200078e00ff */
[----:B------:R-:W-:Y:S01]  /*af60*/  PLOP3.LUT P2, PT, PT, PT, PT, 0x80, 0x8 ;  /* 0x000000000008781c */ /* 0x000fe20003f4f070 */
        /* <DEDUP_REMOVED lines=45> */
.L_x_596:
[----:B------:R-:W-:Y:S01]  /*b240*/  MOV R133, UR4 ;  /* 0x0000000400857c02 */ /* 0x000fe20008000f00 */
[----:B------:R-:W-:Y:S01]  /*b250*/  UMOV UR54, URZ ;  /* 0x000000ff00367c82 */ /* 0x000fe20008000000 */
[----:B------:R-:W-:Y:S01]  /*b260*/  SHF.L.U32 R143, R143, 0x1, RZ ;  /* 0x000000018f8f7819 */ /* 0x000fe200000006ff */
[----:B------:R-:W-:-:S06]  /*b270*/  UMOV UR53, URZ ;  /* 0x000000ff00357c82 */ /* 0x000fcc0008000000 */
.L_x_650:
        /* <DEDUP_REMOVED lines=21> */
[----:B-1----:R-:W-:Y:S06]  /*b3d0*/  @P0 BRA `(.L_x_597) ;  /* 0x0000000000ec0947 */ /* 0x002fec0003800000 */
        /* <DEDUP_REMOVED lines=53> */
.L_x_599:
[----:B------:R-:W-:Y:S05]  /*b730*/  BSYNC.RECONVERGENT B0 ;  /* 0x0000000000007941 */ /* 0x000fea0003800200 */
.L_x_598:
[----:B------:R-:W-:Y:S01]  /*b740*/  NOP ;  /* 0x0000000000007918 */ /* 0x000fe20000000000 */
[----:B------:R-:W1:Y:S01]  /*b750*/  LDS R11, [R11] ;  /* 0x000000000b0b7984 */ /* 0x000e620000000800 */
[----:B------:R-:W-:Y:S04]  /*b760*/  IADD3 R2, P0, PT, R0, UR56, RZ ;  /* 0x0000003800027c10 */ /* 0x000fe8000ff1e0ff */
[----:B------:R-:W-:Y:S05]  /*b770*/  IADD3.X R3, PT, PT, RZ, UR57, RZ, P0, !PT ;  /* 0x00000039ff037c10 */ /* 0x000fea00087fe4ff */
[----:B-1----:R1:W5:Y:S04]  /*b780*/  ATOMG.E.EXCH.STRONG.GPU PT, RZ, [R2], R11 ;  /* 0x0000000b02ff73a8 */ /* 0x00236800041ee100 */
.L_x_597:
[----:B------:R-:W-:Y:S09]  /*b790*/  UISETP.NE.AND UP0, UPT, UR37, 0x8, UPT ;  /* 0x000000082500788c */ /* 0x000ff2000bf05270 */
[----:B------:R-:W-:Y:S05]  /*b7a0*/  BRA.U UP0, `(.L_x_600) ;  /* 0x0000000100047547 */ /* 0x000fea000b800000 */
[----:B------:R-:W-:Y:S05]  /*b7b0*/  BPT.TRAP 0x1 ;  /* 0x000000040000795c */ /* 0x000fea0000300000 */
.L_x_600:
[----:B------:R-:W-:Y:S01]  /*b7c0*/  ULEA UR6, UR5, UR43, 0x3 ;  /* 0x0000002b05067291 */ /* 0x000fe2000f8e18ff */
[----:B-1----:R-:W-:Y:S08]  /*b7d0*/  SHF.L.U32 R3, R138, 0x1f, RZ ;  /* 0x0000001f8a037819 */ /* 0x002ff000000006ff */
[----:B-----5:R-:W1:Y:S02]  /*b7e0*/  SYNCS.PHASECHK.TRANS64.TRYWAIT P0, [UR6+0x140], R3 ;  /* 0x00014003ff0075a7 */ /* 0x020e640008001106 */
[----:B-1----:R-:W-:Y:S05]  /*b7f0*/  @!P0 BRA `(.L_x_601) ;  /* 0x0000009c00748947 */ /* 0x002fea0003800000 */
.L_x_756:
        /* <DEDUP_REMOVED lines=14> */
.L_x_602:
        /* <DEDUP_REMOVED lines=16> */
.L_x_604:
[----:B--2---:R-:W-:Y:S05]  /*b9e0*/  BSYNC.RECONVERGENT B0 ;  /* 0x0000000000007941 */ /* 0x004fea0003800200 */
.L_x_603:
        /* <DEDUP_REMOVED lines=18> */
.L_x_607:
        /* <DEDUP_REMOVED lines=15> */
.L_x_606:
[----:B------:R-:W-:Y:S05]  /*bc00*/  BSYNC.RECONVERGENT B6 ;  /* 0x0000000000067941 */ /* 0x000fea0003800200 */
.L_x_605:
        /* <DEDUP_REMOVED lines=9> */
.L_x_758:
[----:B------:R-:W-:Y:S07]  /*bca0*/  P2R R125, PR, RZ, 0x40 ;  /* 0x00000040ff7d7803 */ /* 0x000fee0000000000 */
.L_x_609:
[----:B------:R-:W-:Y:S05]  /*bcb0*/  BSYNC B0 ;  /* 0x0000000000007941 */ /* 0x000fea0003800000 */
.L_x_608:
[----:B------:R-:W2:Y:S01]  /*bcc0*/  LDC.64 R2, c[0x0][0x8b8] ;  /* 0x00022e00ff027b82 */ /* 0x000ea20000000a00 */
[----:B------:R-:W-:Y:S04]  /*bcd0*/  LOP3.LUT R142, R142, 0x1, RZ, 0x3c, !PT ;  /* 0x000000018e8e7812 */ /* 0x000fe800078e3cff */
[----:B------:R-:W-:Y:S02]  /*bce0*/  SHF.L.U32 R0, R142, 0x1f, RZ ;  /* 0x0000001f8e007819 */ /* 0x000fe400000006ff */
        /* <DEDUP_REMOVED lines=10> */
[----:B------:R-:W3:Y:S04]  /*bd90*/  @P0 LDG.E.64 R6, desc[UR50][R2.64] ;  /* 0x0000003202060981 */ /* 0x000ee8000c1e1b00 */
        /* <DEDUP_REMOVED lines=12> */
.L_x_611:
        /* <DEDUP_REMOVED lines=10> */
.L_x_612:
        /* <DEDUP_REMOVED lines=10> */
.L_x_614:
[----:B------:R-:W-:Y:S05]  /*bfa0*/  BSYNC B0 ;  /* 0x0000000000007941 */ /* 0x000fea0003800000 */
.L_x_613:
        /* <DEDUP_REMOVED lines=17> */
[----:B-1----:R-:W-:Y:S01]  /*c0c0*/  @P1 IMAD R0, R145, 0x2, R148 ;  /* 0x0000000291001824 */ /* 0x002fe200078e0294 */
[----:B------:R-:W-:Y:S05]  /*c0d0*/  @P1 WARPSYNC.ALL ;  /* 0x0000000000001948 */ /* 0x000fea0003800000 */
[----:B------:R1:W2:Y:S01]  /*c0e0*/  @P1 LDSM.16.MT88.4 R104, [R0+0x1000] ;  /* 0x001000000068183b */ /* 0x0002a20000004200 */
[----:B------:R-:W-:Y:S01]  /*c0f0*/  ISETP.GE.AND P0, PT, R124, 0x1, PT ;  /* 0x000000017c00780c */ /* 0x000fe20003f06270 */
[----:B------:R-:W-:Y:S01]  /*c100*/  IMAD R95, R141, 0x100, R144 ;  /* 0x000001008d5f7824 */ /* 0x000fe200078e0290 */
[----:B------:R-:W-:Y:S02]  /*c110*/  CS2R R54, SRZ ;  /* 0x0000000000367805 */ /* 0x000fe4000001ff00 */
[----:B------:R-:W-:Y:S01]  /*c120*/  CS2R R52, SRZ ;  /* 0x0000000000347805 */ /* 0x000fe2000001ff00 */
[----:B------:R1:W3:Y:S01]  /*c130*/  @P1 LDSM.16.MT88.4 R112, [R0+0x1800] ;  /* 0x001800000070183b */ /* 0x0002e20000004200 */
        /* <DEDUP_REMOVED lines=37> */
[----:B--23--:R-:W-:Y:S06]  /*c390*/  @!P0 BRA `(.L_x_616) ;  /* 0x0000000000d48947 */ /* 0x00cfec0003800000 */
[----:B------:R-:W-:Y:S01]  /*c3a0*/  SHF.R.U32.HI R5, RZ, 0x15, R95 ;  /* 0x00000015ff057819 */ /* 0x000fe2000001165f */
[----:B------:R-:W-:Y:S03]  /*c3b0*/  BSSY B0, `(.L_x_617) ;  /* 0x0000006000007945 */ /* 0x000fe60003800000 */
[----:B------:R-:W-:Y:S01]  /*c3c0*/  LOP3.LUT P0, RZ, R5, 0x3, R132, 0x48, !PT ;  /* 0x0000000305ff7812 */ /* 0x000fe20007804884 */
[----:B------:R-:W-:Y:S01]  /*c3d0*/  @!UPT UIADD3 URZ, UPT, UPT, URZ, URZ, URZ ;  /* 0x000000fffffff290 */ /* 0x000fe2000fffe0ff */
[----:B------:R-:W-:Y:S11]  /*c3e0*/  @P2 BRA `(.L_x_618) ;  /* 0x0000000000082947 */ /* 0x000ff60003800000 */
[----:B------:R-:W2:Y:S02]  /*c3f0*/  SYNCS.PHASECHK.TRANS64.TRYWAIT P1, [R126+URZ+0x100], R3 ;  /* 0x000100037e0075a7 */ /* 0x000ea400080211ff */
[----:B--2---:R-:W-:Y:S05]  /*c400*/  @!P1 BRA `(.L_x_619) ;  /* 0x0000009000b89947 */ /* 0x004fea0003800000 */
.L_x_618:
[----:B------:R-:W-:Y:S05]  /*c410*/  BSYNC B0 ;  /* 0x0000000000007941 */ /* 0x000fea0003800000 */
.L_x_617:
[----:B------:R-:W-:Y:S05]  /*c420*/  @!P0 BRA `(.L_x_620) ;  /* 0x0000000000408947 */ /* 0x000fea0003800000 */
[----:B------:R-:W3:Y:S01]  /*c430*/  LDCU.64 UR8, c[0x4][0xe0] ;  /* 0x01001c00ff0877ac */ /* 0x000ee20008000a00 */
[----:B--2---:R-:W-:Y:S01]  /*c440*/  MOV R3, 0x100 ;  /* 0x0000010000037802 */ /* 0x004fe20000000f00 */
[----:B------:R-:W-:Y:S02]  /*c450*/  HFMA2 R12, -RZ, RZ, 0, 5.9604644775390625e-08 ;  /* 0x00000001ff0c7431 */ /* 0x000fe400000001ff */
[----:B------:R-:W-:Y:S02]  /*c460*/  IMAD.MOV.U32 R8, RZ, RZ, 0x192 ;  /* 0x00000192ff087424 */ /* 0x000fe400078e00ff */
[----:B------:R-:W-:Y:S01]  /*c470*/  IMAD.MOV.U32 R13, RZ, RZ, RZ ;  /* 0x000000ffff0d7224 */ /* 0x000fe200078e00ff */
[----:B------:R-:W2:Y:S01]  /*c480*/  LDCU.64 UR6, c[0x4][0xe8] ;  /* 0x01001d00ff0677ac */ /* 0x000ea20008000a00 */
[----:B------:R-:W1:Y:S01]  /*c490*/  LDC.64 R2, c[0x4][R3] ;  /* 0x0100000003027b82 */ /* 0x000e620000000a00 */
[----:B------:R-:W5:Y:S01]  /*c4a0*/  LDCU.64 UR4, c[0x4][0x58] ;  /* 0x01000b00ff0477ac */ /* 0x000f620008000a00 */
[----:B---3--:R-:W-:Y:S01]  /*c4b0*/  MOV R5, UR9 ;  /* 0x0000000900057c02 */ /* 0x008fe20008000f00 */
[----:B------:R-:W-:Y:S01]  /*c4c0*/  IMAD.U32 R4, RZ, RZ, UR8 ;  /* 0x00000008ff047e24 */ /* 0x000fe2000f8e00ff */
[----:B--2---:R-:W-:Y:S01]  /*c4d0*/  MOV R7, UR7 ;  /* 0x0000000700077c02 */ /* 0x004fe20008000f00 */
[----:B------:R-:W-:Y:S01]  /*c4e0*/  IMAD.U32 R6, RZ, RZ, UR6 ;  /* 0x00000006ff067e24 */ /* 0x000fe2000f8e00ff */
[----:B-----5:R-:W-:Y:S01]  /*c4f0*/  MOV R11, UR5 ;  /* 0x00000005000b7c02 */ /* 0x020fe20008000f00 */
[----:B------:R-:W-:Y:S02]  /*c500*/  IMAD.U32 R10, RZ, RZ, UR4 ;  /* 0x00000004ff0a7e24 */ /* 0x000fe4000f8e00ff */
[----:B------:R-:W-:Y:S07]  /*c510*/  LEPC R20, `(.L_x_620) ;  /* 0x000000001014794e */ /* 0x000fee0000000000 */
[----:B-1--4-:R-:W-:Y:S05]  /*c520*/  CALL.ABS.NOINC R2 ;  /* 0x0000000002007343 */ /* 0x012fea0003c00000 */
.L_x_620:
[----:B------:R-:W-:Y:S05]  /*c530*/  WARPSYNC.ALL ;  /* 0x0000000000007948 */ /* 0x000fea0003800000 */
[C---:B------:R-:W-:Y:S01]  /*c540*/  R2UR UR4, R95.reuse ;  /* 0x000000005f0472ca */ /* 0x040fe200000e0000 */
[----:B--2---:R-:W-:Y:S05]  /*c550*/  VIADD R3, R95, 0x100000 ;  /* 0x001000005f037836 */ /* 0x004fea0000000000 */
[----:B------:R-:W-:Y:S04]  /*c560*/  SHF.R.U32.HI R3, RZ, 0x15, R3 ;  /* 0x00000015ff037819 */ /* 0x000fe80000011603 */
[----:B------:R-:W-:Y:S03]  /*c570*/  LOP3.LUT P0, RZ, R3, 0x3, R132, 0x48, !PT ;  /* 0x0000000303ff7812 */ /* 0x000fe60007804884 */
[----:B------:R-:W2:Y:S10]  /*c580*/  LDTM.16dp256bit.x8 R24, tmem[UR4] ;  /* 0x00000004001879ee */ /* 0x000eb400081a0000 */
        /* <DEDUP_REMOVED lines=17> */
.L_x_621:
[----:B------:R-:W-:Y:S05]  /*c6a0*/  WARPSYNC.ALL ;  /* 0x0000000000007948 */ /* 0x000fea0003800000 */
[----:B------:R-:W-:Y:S11]  /*c6b0*/  R2UR UR4, R95 ;  /* 0x000000005f0472ca */ /* 0x000ff600000e0000 */
[----:B------:R-:W-:Y:S02]  /*c6c0*/  @!UPT UIADD3 URZ, UPT, UPT, URZ, URZ, URZ ;  /* 0x000000fffffff290 */ /* 0x000fe4000fffe0ff */
[----:B------:R-:W2:Y:S02]  /*c6d0*/  LDTM.16dp256bit.x8 R56, tmem[UR4+0x100000] ;  /* 0x10000004003879ee */ /* 0x000ea400081a0000 */
[----:B--2---:R-:W-:Y:S01]  /*c6e0*/  NOP ;  /* 0x0000000000007918 */ /* 0x004fe20000000000 */
.L_x_616:
        /* <DEDUP_REMOVED lines=10> */
[-C--:B------:R-:W-:Y:S01]  /*c790*/  FMUL R2, R25, R88.reuse ;  /* 0x0000005819027220 */ /* 0x080fe20000400000 */
        /* <DEDUP_REMOVED lines=244> */
.L_x_623:
[----:B------:R-:W-:Y:S05]  /*d6e0*/  BSYNC.RECONVERGENT B0 ;  /* 0x0000000000007941 */ /* 0x000fea0003800200 */
.L_x_622:
        /* <DEDUP_REMOVED lines=18> */
.L_x_625:
[----:B------:R-:W-:Y:S05]  /*d810*/  BSYNC B0 ;  /* 0x0000000000007941 */ /* 0x000fea0003800000 */
.L_x_624:
        /* <DEDUP_REMOVED lines=64> */
.L_x_628:
        /* <DEDUP_REMOVED lines=23> */
.L_x_629:
[----:B------:R-:W-:Y:S05]  /*dd90*/  WARPSYNC.ALL ;  /* 0x0000000000007948 */ /* 0x000fea0003800000 */
[----:B------:R-:W-:Y:S11]  /*dda0*/  R2UR UR4, R95 ;  /* 0x000000005f0472ca */ /* 0x000ff600000e0000 */
[----:B------:R-:W-:Y:S02]  /*ddb0*/  @!UPT UIADD3 URZ, UPT, UPT, URZ, URZ, URZ ;  /* 0x000000fffffff290 */ /* 0x000fe4000fffe0ff */
[----:B------:R-:W2:Y:S02]  /*ddc0*/  LDTM.16dp256bit.x8 R56, tmem[UR4+0x100040] ;  /* 0x10004004003879ee */ /* 0x000ea400081a0000 */
[----:B--2---:R-:W-:Y:S01]  /*ddd0*/  NOP ;  /* 0x0000000000007918 */ /* 0x004fe20000000000 */
.L_x_627:
        /* <DEDUP_REMOVED lines=253> */
.L_x_631:
[----:B------:R-:W-:Y:S05]  /*edb0*/  BSYNC.RECONVERGENT B0 ;  /* 0x0000000000007941 */ /* 0x000fea0003800200 */
.L_x_630:
        /* <DEDUP_REMOVED lines=14> */
.L_x_633:
[----:B------:R-:W-:Y:S05]  /*eea0*/  BSYNC B0 ;  /* 0x0000000000007941 */ /* 0x000fea0003800000 */
.L_x_632:
        /* <DEDUP_REMOVED lines=63> */
.L_x_636:
        /* <DEDUP_REMOVED lines=23> */
.L_x_637:
[----:B------:R-:W-:Y:S05]  /*f410*/  WARPSYNC.ALL ;  /* 0x0000000000007948 */ /* 0x000fea0003800000 */
[----:B------:R-:W-:Y:S11]  /*f420*/  R2UR UR4, R95 ;  /* 0x000000005f0472ca */ /* 0x000ff600000e0000 */
[----:B------:R-:W-:Y:S02]  /*f430*/  @!UPT UIADD3 URZ, UPT, UPT, URZ, URZ, URZ ;  /* 0x000000fffffff290 */ /* 0x000fe4000fffe0ff */
[----:B------:R-:W2:Y:S02]  /*f440*/  LDTM.16dp256bit.x8 R56, tmem[UR4+0x100080] ;  /* 0x10008004003879ee */ /* 0x000ea400081a0000 */
[----:B--2---:R-:W-:Y:S01]  /*f450*/  NOP ;  /* 0x0000000000007918 */ /* 0x004fe20000000000 */
.L_x_635:
        /* <DEDUP_REMOVED lines=253> */
.L_x_639:
[----:B------:R-:W-:Y:S05]  /*10430*/  BSYNC.RECONVERGENT B0 ;  /* 0x0000000000007941 */ /* 0x000fea0003800200 */
.L_x_638:
        /* <DEDUP_REMOVED lines=18> */
.L_x_641:
[----:B------:R-:W-:Y:S05]  /*10560*/  BSYNC B0 ;  /* 0x0000000000007941 */ /* 0x000fea0003800000 */
.L_x_640:
        /* <DEDUP_REMOVED lines=63> */
.L_x_644:
        /* <DEDUP_REMOVED lines=23> */
.L_x_645:
[----:B------:R-:W-:Y:S05]  /*10ad0*/  WARPSYNC.ALL ;  /* 0x0000000000007948 */ /* 0x000fea0003800000 */
[----:B------:R-:W-:Y:S11]  /*10ae0*/  R2UR UR4, R95 ;  /* 0x000000005f0472ca */ /* 0x000ff600000e0000 */
[----:B------:R-:W-:Y:S02]  /*10af0*/  @!UPT UIADD3 URZ, UPT, UPT, URZ, URZ, URZ ;  /* 0x000000fffffff290 */ /* 0x000fe4000fffe0ff */
[----:B------:R-:W2:Y:S02]  /*10b00*/  LDTM.16dp256bit.x8 R56, tmem[UR4+0x1000c0] ;  /* 0x1000c004003879ee */ /* 0x000ea400081a0000 */
[----:B--2---:R-:W-:Y:S01]  /*10b10*/  NOP ;  /* 0x0000000000007918 */ /* 0x004fe20000000000 */
.L_x_643:
[----:B------:R-:W-:Y:S01]  /*10b20*/  HADD2.F32 R90, -RZ, R103.H1_H1 ;  /* 0x30000067ff5a7230 */ /* 0x000fe20000004100 */
[----:B------:R-:W2:Y:S01]  /*10b30*/  S2R R13, SR_CgaCtaId ;  /* 0x00000000000d7919 */ /* 0x000ea20000008800 */
        /* <DEDUP_REMOVED lines=21> */
[--C-:B------:R-:W-:Y:S02]  /*10c90*/  HADD2.F32 R68, -RZ, R117.reuse.H0_H0 ;  /* 0x20000075ff447230 */ /* 0x100fe40000004100 */
[-C--:B------:R-:W-:Y:S01]  /*10ca0*/  FMUL R4, R27, R88.reuse ;  /* 0x000000581b047220 */ /* 0x080fe20000400000 */
[-C--:B------:R-:W-:Y:S01]  /*10cb0*/  FMUL R26, R48, R88.reuse ;  /* 0x00000058301a7220 */ /* 0x080fe20000400000 */
[----:B------:R-:W-:Y:S01]  /*10cc0*/  FMUL R47, R69, R88 ;  /* 0x00000058452f7220 */ /* 0x000fe20000400000 */
[----:B------:R-:W-:Y:S02]  /*10cd0*/  HADD2.F32 R69, -RZ, R117.H1_H1 ;  /* 0x30000075ff457230 */ /* 0x000fe40000004100 */
[----:B------:R-:W-:Y:S01]  /*10ce0*/  FFMA R3, R89, R68, R3 ;  /* 0x0000004459037223 */ /* 0x000fe20000000003 */
[----:B--2---:R-:W-:Y:S01]  /*10cf0*/  @P0 PRMT R13, R13, 0x654, R150 ;  /* 0x000006540d0d0816 */ /* 0x004fe20000000096 */
[----:B------:R-:W-:Y:S01]  /*10d00*/  FMUL R5, R28, R88 ;  /* 0x000000581c057220 */ /* 0x000fe20000400000 */
[----:B------:R-:W-:Y:S01]  /*10d10*/  HADD2.F32 R94, -RZ, R97.H1_H1 ;  /* 0x30000061ff5e7230 */ /* 0x000fe20000004100 */
[----:B------:R-:W-:Y:S01]  /*10d20*/  F2FP.F16.F32.PACK_AB R68, R2, R0 ;  /* 0x000000000244723e */ /* 0x000fe200000000ff */
[----:B------:R2:W-:Y:S06]  /*10d30*/  @P0 SYNCS.ARRIVE.TRANS64.RED.A1T0 RZ, [R13+URZ], RZ ;  /* 0x000000ff0dff09a7 */ /* 0x0005ec00081004ff */
[----:B------:R-:W-:Y:S05]  /*10d40*/  WARPSYNC.ALL ;  /* 0x0000000000007948 */ /* 0x000fea0003800000 */
[----:B------:R-:W-:Y:S01]  /*10d50*/  FFMA R4, R89, R69, R4 ;  /* 0x0000004559047223 */ /* 0x000fe20000000004 */
[-C--:B------:R-:W-:Y:S01]  /*10d60*/  FMUL R27, R49, R88.reuse ;  /* 0x00000058311b7220 */ /* 0x080fe20000400000 */
[----:B------:R-:W-:Y:S02]  /*10d70*/  HADD2.F32 R95, -RZ, R98.H0_H0 ;  /* 0x20000062ff5f7230 */ /* 0x000fe40000004100 */
[-C--:B------:R-:W-:Y:S01]  /*10d80*/  FMUL R48, R70, R88.reuse ;  /* 0x0000005846307220 */ /* 0x080fe20000400000 */
[--C-:B------:R-:W-:Y:S01]  /*10d90*/  HADD2.F32 R70, -RZ, R118.reuse.H0_H0 ;  /* 0x20000076ff467230 */ /* 0x100fe20000004100 */
[----:B------:R-:W-:Y:S01]  /*10da0*/  F2FP.F16.F32.PACK_AB R69, R4, R3 ;  /* 0x000000030445723e */ /* 0x000fe200000000ff */
[-C--:B------:R-:W-:Y:S01]  /*10db0*/  FMUL R6, R29, R88.reuse ;  /* 0x000000581d067220 */ /* 0x080fe20000400000 */
[-C--:B------:R-:W-:Y:S01]  /*10dc0*/  FMUL R28, R50, R88.reuse ;  /* 0x00000058321c7220 */ /* 0x080fe20000400000 */
[----:B------:R-:W-:Y:S01]  /*10dd0*/  FMUL R49, R71, R88 ;  /* 0x0000005847317220 */ /* 0x000fe20000400000 */
[----:B------:R-:W-:-:S02]  /*10de0*/  HADD2.F32 R71, -RZ, R118.H1_H1 ;  /* 0x30000076ff477230 */ /* 0x000fc40000004100 */
[----:B------:R-:W-:Y:S01]  /*10df0*/  FFMA R5, R89, R70, R5 ;  /* 0x0000004659057223 */ /* 0x000fe20000000005 */
[-C--:B------:R-:W-:Y:S01]  /*10e00*/  FMUL R7, R30, R88.reuse ;  /* 0x000000581e077220 */ /* 0x080fe20000400000 */
[----:B------:R-:W-:Y:S02]  /*10e10*/  HADD2.F32 R96, -RZ, R98.H1_H1 ;  /* 0x30000062ff607230 */ /* 0x000fe40000004100 */
[-C--:B------:R-:W-:Y:S01]  /*10e20*/  FMUL R29, R51, R88.reuse ;  /* 0x00000058331d7220 */ /* 0x080fe20000400000 */
[----:B------:R-:W-:Y:S01]  /*10e30*/  FFMA R6, R89, R71, R6 ;  /* 0x0000004759067223 */ /* 0x000fe20000000006 */
        /* <DEDUP_REMOVED lines=13> */
[----:B-1----:R-:W-:Y:S02]  /*10f10*/  HADD2.F32 R99, -RZ, R104.H0_H0 ;  /* 0x20000068ff637230 */ /* 0x002fe40000004100 */
        /* <DEDUP_REMOVED lines=8> */
[----:B------:R-:W-:Y:S01]  /*10fa0*/  STSM.16.MT88.4 [R148+0xd000], R68 ;  /* 0x00d0004494007844 */ /* 0x000fe20000004200 */
[-C--:B------:R-:W-:Y:S01]  /*10fb0*/  FMUL R12, R35, R88.reuse ;  /* 0x00000058230c7220 */ /* 0x080fe20000400000 */
[----:B------:R-:W-:Y:S02]  /*10fc0*/  HADD2.F32 R108, -RZ, R112.H1_H1 ;  /* 0x30000070ff6c7230 */ /* 0x000fe40000004100 */
[----:B------:R-:W-:Y:S01]  /*10fd0*/  FFMA R10, R89, R75, R10 ;  /* 0x0000004b590a7223 */ /* 0x000fe2000000000a */
[-C--:B------:R-:W-:Y:S01]  /*10fe0*/  FMUL R33, R55, R88.reuse ;  /* 0x0000005837217220 */ /* 0x080fe20000400000 */
[----:B------:R-:W-:Y:S02]  /*10ff0*/  HADD2.F32 R116, -RZ, R120.H1_H1 ;  /* 0x30000078ff747230 */ /* 0x000fe40000004100 */
        /* <DEDUP_REMOVED lines=90> */
[----:B--2---:R-:W-:Y:S01]  /*115a0*/  F2FP.F16.F32.PACK_AB R13, R29, R28 ;  /* 0x0000001c1d0d723e */ /* 0x004fe200000000ff */
        /* <DEDUP_REMOVED lines=57> */
[----:B--2---:R-:W-:Y:S01]  /*11940*/  F2FP.F16.F32.PACK_AB R8, R43, R42 ;  /* 0x0000002a2b08723e */ /* 0x004fe200000000ff */
        /* <DEDUP_REMOVED lines=35> */
.L_x_647:
[----:B------:R-:W-:Y:S05]  /*11b80*/  BSYNC.RECONVERGENT B0 ;  /* 0x0000000000007941 */ /* 0x000fea0003800200 */
.L_x_646:
[----:B------:R-:W-:Y:S01]  /*11b90*/  @P0 SEL R141, R0, RZ, P1 ;  /* 0x000000ff008d0207 */ /* 0x000fe20000800000 */
[----:B------:R-:W-:Y:S01]  /*11ba0*/  BSSY.RECONVERGENT B0, `(.L_x_648) ;  /* 0x0000004000007945 */ /* 0x000fe20003800200 */
[----:B------:R-:W-:Y:S03]  /*11bb0*/  @P0 LOP3.LUT R139, R139, R2, RZ, 0x3c, !PT ;  /* 0x000000028b8b0212 */ /* 0x000fe600078e3cff */
[----:B------:R-:W-:Y:S05]  /*11bc0*/  @!P2 BRA `(.L_x_649) ;  /* 0x000000000004a947 */ /* 0x000fea0003800000 */
[----:B------:R-:W-:Y:S04]  /*11bd0*/  DEPBAR.LE SB0, 0x1 ;  /* 0x000080400000791a */ /* 0x000fe80000000000 */
.L_x_649:
[----:B------:R-:W-:Y:S05]  /*11be0*/  BSYNC.RECONVERGENT B0 ;  /* 0x0000000000007941 */ /* 0x000fea0003800200 */
.L_x_648:
        /* <DEDUP_REMOVED lines=10> */
[----:B---3--:R-:W-:Y:S01]  /*11c90*/  IMAD.MOV.U32 R16, RZ, RZ, R135 ;  /* 0x000000ffff107224 */ /* 0x008fe200078e0087 */
        /* <DEDUP_REMOVED lines=16> */
.L_x_594:
[----:B------:R-:W-:-:S08]  /*11da0*/  NOP ;  /* 0x0000000000007918 */ /* 0x000fd00000000000 */
[----:B-----5:R-:W-:-:S00]  /*11db0*/  USETMAXREG.DEALLOC.CTAPOOL 0x88 ;  /* 0x00000088000079c8 */ /* 0x020fc000080e0500 */
[----:B------:R-:W-:Y:S05]  /*11dc0*/  EXIT ;  /* 0x000000000000794d */ /* 0x000fea0003800000 */
.L_x_793:
[----:B------:R-:W-:-:S08]  /*11dd0*/  NOP ;  /* 0x0000000000007918 */ /* 0x000fd00000000000 */
[----:B-----5:R-:W1:-:S00]  /*11de0*/  USETMAXREG.DEALLOC.CTAPOOL 0x88 ;  /* 0x00000088000079c8 */ /* 0x020e4000080e0500 */
[----:B-1----:R-:W1:Y:S01]  /*11df0*/  SHFL.IDX PT, R132, R132, RZ, 0x1f ;  /* 0x00001fff84847589 */ /* 0x002e6200000e0000 */
[----:B------:R-:W2:Y:S05]  /*11e00*/  LDCU UR18, c[0x0][0xc1c] ;  /* 0x00018380ff1277ac */ /* 0x000eaa0008000800 */
[----:B------:R-:W3:Y:S01]  /*11e10*/  LDC.64 R8, c[0x0][0x900] ;  /* 0x00024000ff087b82 */ /* 0x000ee20000000a00 */
[----:B------:R-:W-:Y:S01]  /*11e20*/  BSSY.RECONVERGENT B0, `(.L_x_651) ;  /* 0x000003e000007945 */ /* 0x000fe20003800200 */
[----:B------:R-:W-:Y:S01]  /*11e30*/  ELECT P0, URZ, PT ;  /* 0x0000000000ff782f */ /* 0x000fe20003800000 */
[----:B------:R-:W-:Y:S02]  /*11e40*/  UMOV UR4, 0x400 ;  /* 0x0000040000047882 */ /* 0x000fe40000000000 */
[----:B------:R-:W-:-:S03]  /*11e50*/  ULEA UR4, UR5, UR4, 0x18 ;  /* 0x0000000405047291 */ /* 0x000fc6000f8ec0ff */
[----:B------:R-:W4:Y:S08]  /*11e60*/  LDC.64 R10, c[0x0][0x908] ;  /* 0x00024200ff0a7b82 */ /* 0x000f300000000a00 */
[----:B------:R-:W3:Y:S01]  /*11e70*/  LDC.64 R4, c[0x0][0x910] ;  /* 0x00024400ff047b82 */ /* 0x000ee20000000a00 */
[----:B--2---:R-:W-:Y:S01]  /*11e80*/  UIADD3 UR18, UPT, UPT, UR40, UR18, URZ ;  /* 0x0000001228127290 */ /* 0x004fe2000fffe0ff */
[----:B-1----:R-:W-:-:S06]  /*11e90*/  R2UR UR7, R132 ;  /* 0x00000000840772ca */ /* 0x002fcc00000e0000 */
[----:B------:R-:W1:Y:S07]  /*11ea0*/  LDC.64 R6, c[0x0][0x918] ;  /* 0x00024600ff067b82 */ /* 0x000e6e0000000a00 */
[----:B------:R-:W-:Y:S02]  /*11eb0*/  USHF.R.U32.HI UR6, URZ, 0x3, UR7 ;  /* 0x00000003ff067899 */ /* 0x000fe40008011607 */
[----:B------:R-:W-:Y:S02]  /*11ec0*/  ULEA UR20, UR7, UR4, 0x9 ;  /* 0x0000000407147291 */ /* 0x000fe4000f8e48ff */
[----:B------:R-:W-:-:S06]  /*11ed0*/  ULOP3.LUT UR6, UR6, 0x1, URZ, 0xc0, !UPT ;  /* 0x0000000106067892 */ /* 0x000fcc000f8ec0ff */
[----:B------:R-:W-:Y:S01]  /*11ee0*/  IMAD.U32 R0, RZ, RZ, UR6 ;  /* 0x00000006ff007e24 */ /* 0x000fe2000f8e00ff */
[----:B------:R-:W-:Y:S06]  /*11ef0*/  @!P0 BRA `(.L_x_652) ;  /* 0x0000000000c08947 */ /* 0x000fec0003800000 */
[----:B------:R-:W2:Y:S08]  /*11f00*/  LDC.64 R20, c[0x0][R64+0x380] ;  /* 0x0000e00040147b82 */ /* 0x000eb00000000a00 */
[----:B------:R-:W2:Y:S08]  /*11f10*/  LDC.64 R22, c[0x0][R64+0x388] ;  /* 0x0000e20040167b82 */ /* 0x000eb00000000a00 */
[----:B------:R-:W5:Y:S08]  /*11f20*/  LDC.64 R16, c[0x0][R64+0x390] ;  /* 0x0000e40040107b82 */ /* 0x000f700000000a00 */
[----:B------:R-:W5:Y:S08]  /*11f30*/  LDC.64 R18, c[0x0][R64+0x398] ;  /* 0x0000e60040127b82 */ /* 0x000f700000000a00 */
[----:B------:R-:W4:Y:S01]  /*11f40*/  LDC.64 R12, c[0x0][R64+0x3a0] ;  /* 0x0000e800400c7b82 */ /* 0x000f220000000a00 */
[----:B--2---:R2:W-:Y:S07]  /*11f50*/  STS.128 [UR20+-0x980], R20 ;  /* 0xfff68014ff007988 */ /* 0x0045ee0008000c14 */
[----:B------:R-:W4:Y:S01]  /*11f60*/  LDC.64 R14, c[0x0][R64+0x3a8] ;  /* 0x0000ea00400e7b82 */ /* 0x000f220000000a00 */
[----:B-----5:R5:W-:Y:S07]  /*11f70*/  STS.128 [UR20+-0x970], R16 ;  /* 0xfff69010ff007988 */ /* 0x020bee0008000c14 */
[----:B------:R-:W3:Y:S08]  /*11f80*/  LDC.64 R60, c[0x0][R64+0x3b0] ;  /* 0x0000ec00403c7b82 */ /* 0x000ef00000000a00 */
[----:B------:R-:W3:Y:S01]  /*11f90*/  LDC.64 R62, c[0x0][R64+0x3b8] ;  /* 0x0000ee00403e7b82 */ /* 0x000ee20000000a00 */
[----:B----4-:R4:W-:Y:S07]  /*11fa0*/  STS.128 [UR20+-0x960], R12 ;  /* 0xfff6a00cff007988 */ /* 0x0109ee0008000c14 */
[----:B------:R-:W1:Y:S08]  /*11fb0*/  LDC.64 R56, c[0x0][R64+0x3c0] ;  /* 0x0000f00040387b82 */ /* 0x000e700000000a00 */
[----:B------:R-:W1:Y:S08]  /*11fc0*/  LDC.64 R58, c[0x0][R64+0x3c8] ;  /* 0x0000f200403a7b82 */ /* 0x000e700000000a00 */
[----:B------:R-:W2:Y:S01]  /*11fd0*/  LDC.64 R52, c[0x0][R64+0x3d0] ;  /* 0x0000f40040347b82 */ /* 0x000ea20000000a00 */
[----:B---3--:R3:W-:Y:S07]  /*11fe0*/  STS.128 [UR20+-0x950], R60 ;  /* 0xfff6b03cff007988 */ /* 0x0087ee0008000c14 */
[----:B------:R-:W2:Y:S08]  /*11ff0*/  LDC.64 R54, c[0x0][R64+0x3d8] ;  /* 0x0000f60040367b82 */ /* 0x000eb00000000a00 */
[----:B------:R-:W5:Y:S01]  /*12000*/  LDC.64 R48, c[0x0][R64+0x3e0] ;  /* 0x0000f80040307b82 */ /* 0x000f620000000a00 */
[----:B-1----:R3:W-:Y:S07]  /*12010*/  STS.128 [UR20+-0x940], R56 ;  /* 0xfff6c038ff007988 */ /* 0x0027ee0008000c14 */
[----:B------:R-:W5:Y:S08]  /*12020*/  LDC.64 R50, c[0x0][R64+0x3e8] ;  /* 0x0000fa0040327b82 */ /* 0x000f700000000a00 */
[----:B------:R-:W1:Y:S01]  /*12030*/  LDC.64 R44, c[0x0][R64+0x3f0] ;  /* 0x0000fc00402c7b82 */ /* 0x000e620000000a00 */
[----:B--2---:R3:W-:Y:S07]  /*12040*/  STS.128 [UR20+-0x930], R52 ;  /* 0xfff6d034ff007988 */ /* 0x0047ee0008000c14 */
[----:B------:R-:W1:Y:S08]  /*12050*/  LDC.64 R46, c[0x0][R64+0x3f8] ;  /* 0x0000fe00402e7b82 */ /* 0x000e700000000a00 */
[----:B------:R-:W2:Y:S01]  /*12060*/  LDC.64 R40, c[0x0][R2+0x380] ;  /* 0x0000e00002287b82 */ /* 0x000ea20000000a00 */
[----:B-----5:R3:W-:Y:S07]  /*12070*/  STS.128 [UR20+-0x920], R48 ;  /* 0xfff6e030ff007988 */ /* 0x0207ee0008000c14 */
        /* <DEDUP_REMOVED lines=19> */
[----:B----4-:R-:W4:Y:S01]  /*121b0*/  LDC.64 R12, c[0x0][R2+0x3f0] ;  /* 0x0000fc00020c7b82 */ /* 0x010f220000000a00 */
[----:B-1----:R3:W-:Y:S07]  /*121c0*/  STS.128 [UR20+-0x8b0], R20 ;  /* 0xfff75014ff007988 */ /* 0x0027ee0008000c14 */
[----:B------:R-:W4:Y:S01]  /*121d0*/  LDC.64 R14, c[0x0][R2+0x3f8] ;  /* 0x0000fe00020e7b82 */ /* 0x000f220000000a00 */
[----:B--2---:R3:W-:Y:S04]  /*121e0*/  STS.128 [UR20+-0x8a0], R16 ;  /* 0xfff76010ff007988 */ /* 0x0047e80008000c14 */
[----:B----4-:R3:W-:Y:S02]  /*121f0*/  STS.128 [UR20+-0x890], R12 ;  /* 0xfff7700cff007988 */ /* 0x0107e40008000c14 */
.L_x_652:
[----:B------:R-:W-:Y:S05]  /*12200*/  BSYNC.RECONVERGENT B0 ;  /* 0x0000000000007941 */ /* 0x000fea0003800200 */
.L_x_651:
[----:B---3--:R-:W2:Y:S01]  /*12210*/  LDC.64 R12, c[0x0][0x920] ;  /* 0x00024800ff0c7b82 */ /* 0x008ea20000000a00 */
[----:B------:R-:W-:Y:S01]  /*12220*/  ELECT P1, URZ, PT ;  /* 0x0000000000ff782f */ /* 0x000fe20003820000 */
[----:B------:R-:W-:-:S06]  /*12230*/  NOP ;  /* 0x0000000000007918 */ /* 0x000fcc0000000000 */
[----:B------:R-:W2:Y:S01]  /*12240*/  LDC.64 R14, c[0x0][0x928] ;  /* 0x00024a00ff0e7b82 */ /* 0x000ea20000000a00 */
[----:B------:R-:W-:Y:S01]  /*12250*/  ELECT P0, URZ, PT ;  /* 0x0000000000ff782f */ /* 0x000fe20003800000 */
[----:B------:R-:W-:Y:S02]  /*12260*/  ULOP3.LUT UR7, UR7, 0x7, URZ, 0xc0, !UPT ;  /* 0x0000000707077892 */ /* 0x000fe4000f8ec0ff */
[----:B------:R-:W-:Y:S02]  /*12270*/  UIMAD UR9, UR40, 0xe, URZ ;  /* 0x0000000e280978a4 */ /* 0x000fe4000f8e02ff */
[----:B----4-:R-:W-:Y:S01]  /*12280*/  @P1 STS.128 [UR20+-0xa80], R8 ;  /* 0xfff58008ff001988 */ /* 0x010fe20008000c14 */
[----:B------:R-:W-:Y:S01]  /*12290*/  UIMAD UR19, UR18, 0xe, URZ ;  /* 0x0000000e121378a4 */ /* 0x000fe2000f8e02ff */
[----:B------:R-:W3:Y:S01]  /*122a0*/  LDC.64 R52, c[0x0][0x930] ;  /* 0x00024c00ff347b82 */ /* 0x000ee20000000a00 */
[----:B------:R-:W-:Y:S01]  /*122b0*/  UIADD3 UR23, UPT, UPT, UR20, -0x980, URZ ;  /* 0xfffff68014177890 */ /* 0x000fe2000fffe0ff */
[----:B-1----:R-:W-:Y:S01]  /*122c0*/  @P1 STS.128 [UR20+-0xa70], R4 ;  /* 0xfff59004ff001988 */ /* 0x002fe20008000c14 */
[----:B------:R-:W-:-:S02]  /*122d0*/  UIADD3 UR22, UPT, UPT, UR20, -0x900, URZ ;  /* 0xfffff70014167890 */ /* 0x000fc4000fffe0ff */
[----:B------:R-:W-:Y:S02]  /*122e0*/  UIADD3 UR21, UPT, UPT, UR20, -0xa80, URZ ;  /* 0xfffff58014157890 */ /* 0x000fe4000fffe0ff */
[----:B------:R-:W-:Y:S01]  /*122f0*/  UIMAD UR40, UR40, 0xd, URZ ;  /* 0x0000000d282878a4 */ /* 0x000fe2000f8e02ff */
[----:B------:R-:W3:Y:S01]  /*12300*/  LDC.64 R54, c[0x0][0x938] ;  /* 0x00024e00ff367b82 */ /* 0x000ee20000000a00 */
[----:B------:R-:W1:Y:S01]  /*12310*/  LDCU.64 UR10, c[0x0][0xb18] ;  /* 0x00016300ff0a77ac */ /* 0x000e620008000a00 */
[----:B------:R-:W4:Y:S06]  /*12320*/  LDCU.64 UR12, c[0x0][0xb20] ;  /* 0x00016400ff0c77ac */ /* 0x000f2c0008000a00 */
[----:B------:R-:W5:Y:S01]  /*12330*/  LDC.64 R48, c[0x0][0x940] ;  /* 0x00025000ff307b82 */ /* 0x000f620000000a00 */
[----:B--2---:R2:W-:Y:S01]  /*12340*/  @P1 STS.128 [UR20+-0xa60], R12 ;  /* 0xfff5a00cff001988 */ /* 0x0045e20008000c14 */
[----:B------:R-:W1:Y:S01]  /*12350*/  LDCU.64 UR16, c[0x0][0x820] ;  /* 0x00010400ff1077ac */ /* 0x000e620008000a00 */
[----:B------:R-:W1:Y:S05]  /*12360*/  LDCU.64 UR14, c[0x0][0xb00] ;  /* 0x00016000ff0e77ac */ /* 0x000e6a0008000a00 */
[----:B------:R-:W5:Y:S01]  /*12370*/  LDC.64 R50, c[0x0][0x948] ;  /* 0x00025200ff327b82 */ /* 0x000f620000000a00 */
[----:B------:R-:W-:Y:S01]  /*12380*/  UIMAD UR18, UR18, 0xd, URZ ;  /* 0x0000000d121278a4 */ /* 0x000fe2000f8e02ff */
[----:B------:R-:W-:-:S06]  /*12390*/  UMOV UR8, UR7 ;  /* 0x0000000700087c82 */ /* 0x000fcc0008000000 */
[----:B------:R-:W4:Y:S01]  /*123a0*/  LDC.64 R44, c[0x0][0x950] ;  /* 0x00025400ff2c7b82 */ /* 0x000f220000000a00 */
[----:B---3--:R-:W-:Y:S07]  /*123b0*/  @P1 STS.128 [UR20+-0xa50], R52 ;  /* 0xfff5b034ff001988 */ /* 0x008fee0008000c14 */
[----:B------:R-:W4:Y:S08]  /*123c0*/  LDC.64 R46, c[0x0][0x958] ;  /* 0x00025600ff2e7b82 */ /* 0x000f300000000a00 */
[----:B------:R-:W3:Y:S01]  /*123d0*/  LDC.64 R40, c[0x0][0x960] ;  /* 0x00025800ff287b82 */ /* 0x000ee20000000a00 */
[----:B-----5:R-:W-:Y:S07]  /*123e0*/  @P1 STS.128 [UR20+-0xa40], R48 ;  /* 0xfff5c030ff001988 */ /* 0x020fee0008000c14 */
[----:B------:R-:W3:Y:S08]  /*123f0*/  LDC.64 R42, c[0x0][0x968] ;  /* 0x00025a00ff2a7b82 */ /* 0x000ef00000000a00 */
[----:B------:R-:W5:Y:S01]  /*12400*/  LDC.64 R36, c[0x0][0x970] ;  /* 0x00025c00ff247b82 */ /* 0x000f620000000a00 */
[----:B----4-:R-:W-:Y:S07]  /*12410*/  @P1 STS.128 [UR20+-0xa30], R44 ;  /* 0xfff5d02cff001988 */ /* 0x010fee0008000c14 */
[----:B------:R-:W5:Y:S08]  /*12420*/  LDC.64 R38, c[0x0][0x978] ;  /* 0x00025e00ff267b82 */ /* 0x000f700000000a00 */
[----:B------:R-:W4:Y:S01]  /*12430*/  LDC.64 R32, c[0x0][0xa00] ;  /* 0x00028000ff207b82 */ /* 0x000f220000000a00 */
[----:B---3--:R-:W-:Y:S07]  /*12440*/  @P1 STS.128 [UR20+-0xa20], R40 ;  /* 0xfff5e028ff001988 */ /* 0x008fee0008000c14 */
[----:B------:R-:W4:Y:S08]  /*12450*/  LDC.64 R34, c[0x0][0xa08] ;  /* 0x00028200ff227b82 */ /* 0x000f300000000a00 */
[----:B------:R-:W3:Y:S01]  /*12460*/  LDC.64 R28, c[0x0][0xa10] ;  /* 0x00028400ff1c7b82 */ /* 0x000ee20000000a00 */
[----:B-----5:R-:W-:Y:S01]  /*12470*/  @P1 STS.128 [UR20+-0xa10], R36 ;  /* 0xfff5f024ff001988 */ /* 0x020fe20008000c14 */
[----:B------:R-:W-:-:S06]  /*12480*/  NOP ;  /* 0x0000000000007918 */ /* 0x000fcc0000000000 */
[----:B------:R-:W3:Y:S08]  /*12490*/  LDC.64 R30, c[0x0][0xa18] ;  /* 0x00028600ff1e7b82 */ /* 0x000ef00000000a00 */
[----:B------:R-:W5:Y:S01]  /*124a0*/  LDC.64 R24, c[0x0][0xa20] ;  /* 0x00028800ff187b82 */ /* 0x000f620000000a00 */
[----:B----4-:R4:W-:Y:S07]  /*124b0*/  @P0 STS.128 [UR20+-0xa00], R32 ;  /* 0xfff60020ff000988 */ /* 0x0109ee0008000c14 */
[----:B------:R-:W5:Y:S08]  /*124c0*/  LDC.64 R26, c[0x0][0xa28] ;  /* 0x00028a00ff1a7b82 */ /* 0x000f700000000a00 */
[----:B------:R-:W1:Y:S01]  /*124d0*/  LDC.64 R20, c[0x0][0xa30] ;  /* 0x00028c00ff147b82 */ /* 0x000e620000000a00 */
[----:B---3--:R3:W-:Y:S07]  /*124e0*/  @P0 STS.128 [UR20+-0x9f0], R28 ;  /* 0xfff6101cff000988 */ /* 0x0087ee0008000c14 */
[----:B------:R-:W1:Y:S08]  /*124f0*/  LDC.64 R22, c[0x0][0xa38] ;  /* 0x00028e00ff167b82 */ /* 0x000e700000000a00 */
[----:B------:R-:W4:Y:S01]  /*12500*/  LDC.64 R16, c[0x0][0xa40] ;  /* 0x00029000ff107b82 */ /* 0x000f220000000a00 */
[----:B-----5:R-:W-:Y:S07]  /*12510*/  @P0 STS.128 [UR20+-0x9e0], R24 ;  /* 0xfff62018ff000988 */ /* 0x020fee0008000c14 */
[----:B------:R-:W4:Y:S08]  /*12520*/  LDC.64 R18, c[0x0][0xa48] ;  /* 0x00029200ff127b82 */ /* 0x000f300000000a00 */
[----:B--2---:R-:W2:Y:S01]  /*12530*/  LDC.64 R12, c[0x0][0xa50] ;  /* 0x00029400ff0c7b82 */ /* 0x004ea20000000a00 */
[----:B-1----:R-:W-:Y:S07]  /*12540*/  @P0 STS.128 [UR20+-0x9d0], R20 ;  /* 0xfff63014ff000988 */ /* 0x002fee0008000c14 */
[----:B------:R-:W2:Y:S08]  /*12550*/  LDC.64 R14, c[0x0][0xa58] ;  /* 0x00029600ff0e7b82 */ /* 0x000eb00000000a00 */
[----:B------:R-:W1:Y:S01]  /*12560*/  LDC.64 R8, c[0x0][0xa60] ;  /* 0x00029800ff087b82 */ /* 0x000e620000000a00 */
[----:B----4-:R-:W-:Y:S07]  /*12570*/  @P0 STS.128 [UR20+-0x9c0], R16 ;  /* 0xfff64010ff000988 */ /* 0x010fee0008000c14 */
[----:B------:R-:W1:Y:S08]  /*12580*/  LDC.64 R10, c[0x0][0xa68] ;  /* 0x00029a00ff0a7b82 */ /* 0x000e700000000a00 */
[----:B------:R-:W4:Y:S01]  /*12590*/  LDC.64 R4, c[0x0][0xa70] ;  /* 0x00029c00ff047b82 */ /* 0x000f220000000a00 */
[----:B--2---:R2:W-:Y:S07]  /*125a0*/  @P0 STS.128 [UR20+-0x9b0], R12 ;  /* 0xfff6500cff000988 */ /* 0x0045ee0008000c14 */
[----:B------:R-:W4:Y:S08]  /*125b0*/  LDC.64 R6, c[0x0][0xa78] ;  /* 0x00029e00ff067b82 */ /* 0x000f300000000a00 */
[----:B------:R-:W4:Y:S01]  /*125c0*/  LDC.64 R32, c[0x0][0x390] ;  /* 0x0000e400ff207b82 */ /* 0x000f220000000a00 */
[----:B-1----:R1:W-:Y:S07]  /*125d0*/  @P0 STS.128 [UR20+-0x9a0], R8 ;  /* 0xfff66008ff000988 */ /* 0x0023ee0008000c14 */
[----:B---3--:R-:W3:Y:S01]  /*125e0*/  LDC.64 R28, c[0x0][0xb08] ;  /* 0x0002c200ff1c7b82 */ /* 0x008ee20000000a00 */
[----:B--2---:R-:W-:-:S07]  /*125f0*/  LOP3.LUT R15, R0, 0x1, RZ, 0x3c, !PT ;  /* 0x00000001000f7812 */ /* 0x004fce00078e3cff */
[----:B------:R-:W2:Y:S01]  /*12600*/  LDC.64 R2, c[0x0][0xb10] ;  /* 0x0002c400ff027b82 */ /* 0x000ea20000000a00 */
[----:B----4-:R1:W-:Y:S01]  /*12610*/  @P0 STS.128 [UR20+-0x990], R4 ;  /* 0xfff67004ff000988 */ /* 0x0103e20008000c14 */
[----:B------:R-:W-:Y:S01]  /*12620*/  UIADD3 UR20, UPT, UPT, UR20, -0xa00, URZ ;  /* 0xfffff60014147890 */ /* 0x000fe2000fffe0ff */
[----:B------:R-:W-:-:S06]  /*12630*/  NOP ;  /* 0x0000000000007918 */ /* 0x000fcc0000000000 */
.L_x_666:
[----:B------:R-:W-:Y:S09]  /*12640*/  UISETP.NE.AND UP0, UPT, UR37, 0x1, UPT ;  /* 0x000000012500788c */ /* 0x000ff2000bf05270 */
[----:B------:R-:W-:Y:S05]  /*12650*/  BRA.U UP0, `(.L_x_653) ;  /* 0x0000000100047547 */ /* 0x000fea000b800000 */
[----:B------:R-:W-:Y:S05]  /*12660*/  BPT.TRAP 0x1 ;  /* 0x000000040000795c */ /* 0x000fea0000300000 */
.L_x_653:
[----:B------:R-:W-:Y:S01]  /*12670*/  ULEA UR24, UR7, UR4, 0x3 ;  /* 0x0000000407187291 */ /* 0x000fe2000f8e18ff */
[----:B-1----:R-:W-:Y:S08]  /*12680*/  SHF.L.U32 R5, R15, 0x1f, RZ ;  /* 0x0000001f0f057819 */ /* 0x002ff000000006ff */
[----:B------:R-:W1:Y:S02]  /*12690*/  SYNCS.PHASECHK.TRANS64.TRYWAIT P0, [UR24+0x80], R5 ;  /* 0x00008005ff0075a7 */ /* 0x000e640008001118 */
[----:B-1----:R-:W-:Y:S05]  /*126a0*/  @!P0 BRA `(.L_x_654) ;  /* 0x00000030006c8947 */ /* 0x002fea0003800000 */
.L_x_760:
        /* <DEDUP_REMOVED lines=15> */
.L_x_655:
[----:B------:R-:W-:Y:S02]  /*127a0*/  UIADD3 UR6, UPT, UPT, UR24, 0xc0, URZ ;  /* 0x000000c018067890 */ /* 0x000fe4000fffe0ff */
[----:B------:R-:W-:Y:S02]  /*127b0*/  UISETP.NE.AND UP0, UPT, UR37, 0x8, UPT ;  /* 0x000000082500788c */ /* 0x000fe4000bf05270 */
[----:B------:R-:W-:Y:S09]  /*127c0*/  UPRMT UR6, UR5, 0x654, UR6 ;  /* 0x0000065405067896 */ /* 0x000ff20008000006 */
[----:B-1----:R-:W-:Y:S01]  /*127d0*/  SYNCS.ARRIVE.TRANS64.RED.A1T0 RZ, [UR6], RZ ;  /* 0x000000ffffff79a7 */ /* 0x002fe20008100406 */
[----:B------:R-:W-:Y:S05]  /*127e0*/  BRA.U !UP0, `(.L_x_656) ;  /* 0x0000000108047547 */ /* 0x000fea000b800000 */
[----:B------:R-:W-:Y:S05]  /*127f0*/  BPT.TRAP 0x1 ;  /* 0x000000040000795c */ /* 0x000fea0000300000 */
.L_x_656:
[----:B------:R-:W-:Y:S01]  /*12800*/  ULEA UR24, UR8, UR4, 0x3 ;  /* 0x0000000408187291 */ /* 0x000fe2000f8e18ff */
[----:B------:R-:W-:Y:S02]  /*12810*/  SHF.L.U32 R5, R0, 0x1f, RZ ;  /* 0x0000001f00057819 */ /* 0x000fe400000006ff */
[----:B------:R-:W-:Y:S04]  /*12820*/  PRMT R4, R10, 0x9910, RZ ;  /* 0x000099100a047816 */ /* 0x000fe800000000ff */
[----:B------:R-:W-:Y:S02]  /*12830*/  ISETP.NE.AND P0, PT, R4, RZ, PT ;  /* 0x000000ff0400720c */ /* 0x000fe40003f05270 */
[----:B------:R-:W1:Y:S02]  /*12840*/  SYNCS.PHASECHK.TRANS64.TRYWAIT P1, [UR24+0x180], R5 ;  /* 0x00018005ff0075a7 */ /* 0x000e640008021118 */
[----:B------:R-:W-:Y:S01]  /*12850*/  ISETP.EQ.OR P0, PT, R11, RZ, !P0 ;  /* 0x000000ff0b00720c */ /* 0x000fe20004702670 */
[----:B------:R-:W-:Y:S01]  /*12860*/  @!UPT UIADD3 URZ, UPT, UPT, URZ, URZ, URZ ;  /* 0x000000fffffff290 */ /* 0x000fe2000fffe0ff */
[----:B-1----:R-:W-:Y:S11]  /*12870*/  @!P1 BRA `(.L_x_657) ;  /* 0x0000003000109947 */ /* 0x002ff60003800000 */
.L_x_762:
[----:B------:R-:W-:Y:S05]  /*12880*/  @P0 BRA `(.L_x_658) ;  /* 0x0000000c00c40947 */ /* 0x000fea0003800000 */
[----:B------:R-:W-:Y:S01]  /*12890*/  ELECT P0, URZ, PT ;  /* 0x0000000000ff782f */ /* 0x000fe20003800000 */
[----:B------:R-:W4:Y:S01]  /*128a0*/  LDC.64 R8, c[0x0][0x838] ;  /* 0x00020e00ff087b82 */ /* 0x000f220000000a00 */
[----:B------:R-:W-:Y:S07]  /*128b0*/  BSSY.RECONVERGENT B0, `(.L_x_659) ;  /* 0x000009c000007945 */ /* 0x000fee0003800200 */
[----:B-1----:R-:W1:Y:S08]  /*128c0*/  LDC.64 R4, c[0x0][0x830] ;  /* 0x00020c00ff047b82 */ /* 0x002e700000000a00 */
[----:B------:R-:W5:Y:S08]  /*128d0*/  @P0 LDC.64 R30, c[0x0][0x828] ;  /* 0x00020a00ff1e0b82 */ /* 0x000f700000000a00 */
[----:B------:R-:W2:Y:S08]  /*128e0*/  @P0 LDC.64 R26, c[0x0][0x390] ;  /* 0x0000e400ff1a0b82 */ /* 0x000eb00000000a00 */
[----:B------:R-:W3:Y:S02]  /*128f0*/  @P0 LDC.64 R6, c[0x0][0x840] ;  /* 0x00021000ff060b82 */ /* 0x000ee40000000a00 */
[C---:B---3--:R-:W-:Y:S04]  /*12900*/  @P0 IMAD.WIDE R6, R12.reuse, 0x8, R6 ;  /* 0x000000080c060825 */ /* 0x048fe800078e0206 */
[C---:B-----5:R-:W-:Y:S01]  /*12910*/  @P0 IMAD.WIDE R30, R12.reuse, 0x8, R30 ;  /* 0x000000080c1e0825 */ /* 0x060fe200078e021e */
[----:B------:R-:W3:Y:S03]  /*12920*/  @P0 LDG.E.64 R18, desc[UR50][R6.64] ;  /* 0x0000003206120981 */ /* 0x000ee6000c1e1b00 */
[C---:B----4-:R-:W-:Y:S02]  /*12930*/  @P0 IMAD.WIDE R8, R12.reuse, 0x8, R8 ;  /* 0x000000080c080825 */ /* 0x050fe400078e0208 */
[----:B------:R-:W4:Y:S02]  /*12940*/  @P0 LDG.E.64 R30, desc[UR50][R30.64] ;  /* 0x000000321e1e0981 */ /* 0x000f24000c1e1b00 */
[C---:B-1----:R-:W-:Y:S02]  /*12950*/  @P0 IMAD.WIDE R4, R12.reuse, 0x8, R4 ;  /* 0x000000080c040825 */ /* 0x042fe400078e0204 */
[----:B------:R-:W5:Y:S02]  /*12960*/  @P0 LDG.E.64 R8, desc[UR50][R8.64] ;  /* 0x0000003208080981 */ /* 0x000f64000c1e1b00 */
[----:B--2---:R-:W-:Y:S02]  /*12970*/  @P0 IMAD.WIDE R26, R12, 0xc, R26 ;  /* 0x0000000c0c1a0825 */ /* 0x004fe400078e021a */
[----:B------:R-:W2:Y:S04]  /*12980*/  @P0 LDG.E.64 R22, desc[UR50][R4.64] ;  /* 0x0000003204160981 */ /* 0x000ea8000c1e1b00 */
[----:B------:R-:W2:Y:S04]  /*12990*/  @P0 LDG.E R16, desc[UR50][R26.64+0x4] ;  /* 0x000004321a100981 */ /* 0x000ea8000c1e1900 */
[----:B------:R-:W2:Y:S04]  /*129a0*/  @P0 LDG.E R5, desc[UR50][R26.64] ;  /* 0x000000321a050981 */ /* 0x000ea8000c1e1900 */
[----:B------:R-:W2:Y:S01]  /*129b0*/  @P0 LDG.E R4, desc[UR50][R26.64+0x8] ;  /* 0x000008321a040981 */ /* 0x000ea2000c1e1900 */
[----:B---3--:R-:W-:Y:S03]  /*129c0*/  @P0 LOP3.LUT R19, R19, 0x1fffffff, RZ, 0xc0, !PT ;  /* 0x1fffffff13130812 */ /* 0x008fe600078ec0ff */
[----:B----4-:R-:W-:Y:S04]  /*129d0*/  @P0 STS.64 [UR23], R30 ;  /* 0x0000001eff000988 */ /* 0x010fe80008000a17 */
[----:B-----5:R-:W-:Y:S04]  /*129e0*/  @P0 STS.64 [UR22], R8 ;  /* 0x00000008ff000988 */ /* 0x020fe80008000a16 */
[----:B------:R-:W1:Y:S01]  /*129f0*/  @P0 LDS R7, [UR23+0x1c] ;  /* 0x00001c17ff070984 */ /* 0x000e620008000800 */
[----:B--2---:R-:W-:Y:S03]  /*12a00*/  @P0 LOP3.LUT R21, R23, 0x1fffffff, RZ, 0xc0, !PT ;  /* 0x1fffffff17150812 */ /* 0x004fe600078ec0ff */
[----:B------:R-:W-:Y:S01]  /*12a10*/  @P0 STS [UR23+0x30], RZ ;  /* 0x000030ffff000988 */ /* 0x000fe20008000817 */
[--C-:B------:R-:W-:Y:S02]  /*12a20*/  @P0 SHF.R.U32.HI R6, RZ, 0x4, R21.reuse ;  /* 0x00000004ff060819 */ /* 0x100fe40000011615 */
[----:B------:R-:W-:Y:S02]  /*12a30*/  @P0 SHF.R.U64 R21, R22, 0x4, R21 ;  /* 0x0000000416150819 */ /* 0x000fe40000001215 */
[--C-:B------:R-:W-:Y:S02]  /*12a40*/  @P0 SHF.R.U32.HI R22, RZ, 0x4, R19.reuse ;  /* 0x00000004ff160819 */ /* 0x100fe40000011613 */
[----:B------:R-:W-:Y:S01]  /*12a50*/  @P0 SHF.R.U64 R19, R18, 0x4, R19 ;  /* 0x0000000412130819 */ /* 0x000fe20000001213 */
[----:B------:R2:W-:Y:S01]  /*12a60*/  @P0 STS [UR23+0xc], R21 ;  /* 0x00000c15ff000988 */ /* 0x0005e20008000817 */
[----:B------:R-:W-:Y:S02]  /*12a70*/  @P0 VIADD R5, R5, 0xffffffff ;  /* 0xffffffff05050836 */ /* 0x000fe40000000000 */
[----:B------:R-:W-:Y:S01]  /*12a80*/  @P0 VIADD R4, R4, 0xffffffff ;  /* 0xffffffff04040836 */ /* 0x000fe20000000000 */
[----:B--2---:R-:W2:Y:S01]  /*12a90*/  S2R R21, SR_LANEID ;  /* 0x0000000000157919 */ /* 0x004ea20000000000 */
        /* <DEDUP_REMOVED lines=12> */
[----:B------:R-:W-:Y:S04]  /*12b60*/  @P0 STS.64 [UR23+0x18], R8 ;  /* 0x00001808ff000988 */ /* 0x000fe80008000a17 */
[----:B------:R-:W1:Y:S04]  /*12b70*/  @P0 LDS R20, [UR23+0x1c] ;  /* 0x00001c17ff140984 */ /* 0x000e680008000800 */
[----:B------:R3:W-:Y:S02]  /*12b80*/  @P0 STS.128 [UR23+0x20], R4 ;  /* 0x00002004ff000988 */ /* 0x0007e40008000c17 */
[----:B---3--:R-:W-:Y:S05]  /*12b90*/  IMAD.U32 R6, RZ, RZ, UR22 ;  /* 0x00000016ff067e24 */ /* 0x008fea000f8e00ff */
[----:B------:R-:W-:Y:S01]  /*12ba0*/  @P0 SHF.R.U64 R8, R6, 0x4, RZ ;  /* 0x0000000406080819 */ /* 0x000fe200000012ff */
[----:B------:R-:W-:Y:S01]  /*12bb0*/  IMAD.MOV.U32 R6, RZ, RZ, RZ ;  /* 0x000000ffff067224 */ /* 0x000fe200078e00ff */
[----:B-1----:R-:W-:Y:S05]  /*12bc0*/  @P0 LOP3.LUT R20, R20, 0xf000, RZ, 0xb8, !PT ;  /* 0x0000f00014140812 */ /* 0x002fea00078eb8ff */
[----:B------:R1:W-:Y:S04]  /*12bd0*/  @P0 STS [UR23+0x1c], R20 ;  /* 0x00001c14ff000988 */ /* 0x0003e80008000817 */
[----:B------:R-:W3:Y:S04]  /*12be0*/  @P0 LDS R9, [UR22+0x1c] ;  /* 0x00001c16ff090984 */ /* 0x000ee80008000800 */
[----:B------:R-:W-:Y:S04]  /*12bf0*/  @P0 STS [UR22+0x10], R8 ;  /* 0x00001008ff000988 */ /* 0x000fe80008000816 */
[----:B------:R-:W-:Y:S04]  /*12c00*/  @P0 STS [UR22+0x14], R8 ;  /* 0x00001408ff000988 */ /* 0x000fe80008000816 */
[----:B------:R-:W-:Y:S04]  /*12c10*/  @P0 STS [UR22+0xc], R19 ;  /* 0x00000c13ff000988 */ /* 0x000fe80008000816 */
[----:B------:R-:W-:Y:S01]  /*12c20*/  @P0 STS [UR22+0x30], RZ ;  /* 0x000030ffff000988 */ /* 0x000fe20008000816 */
[----:B-1----:R-:W-:Y:S02]  /*12c30*/  PRMT R20, R10, 0x7732, RZ ;  /* 0x000077320a147816 */ /* 0x002fe400000000ff */
[----:B---3--:R-:W-:Y:S05]  /*12c40*/  @P0 LOP3.LUT R23, R9, 0xf, R22, 0xb8, !PT ;  /* 0x0000000f09170812 */ /* 0x008fea00078eb816 */
[----:B------:R1:W-:Y:S04]  /*12c50*/  @P0 STS [UR22+0x1c], R23 ;  /* 0x00001c17ff000988 */ /* 0x0003e80008000816 */
[----:B------:R-:W3:Y:S01]  /*12c60*/  @P0 LDS R22, [UR22+0x1c] ;  /* 0x00001c16ff160984 */ /* 0x000ee20008000800 */
[----:B-1----:R-:W-:Y:S01]  /*12c70*/  IMAD R23, R20, 0x4ec5, RZ ;  /* 0x00004ec514177824 */ /* 0x002fe200078e02ff */
[----:B------:R-:W-:Y:S04]  /*12c80*/  SHF.R.U32.HI R20, RZ, 0x1, R20 ;  /* 0x00000001ff147819 */ /* 0x000fe80000011614 */
[----:B------:R-:W-:Y:S04]  /*12c90*/  SHF.R.U32.HI R23, RZ, 0x12, R23 ;  /* 0x00000012ff177819 */ /* 0x000fe80000011617 */
[----:B------:R-:W-:Y:S05]  /*12ca0*/  PRMT R23, R23, 0x9910, RZ ;  /* 0x0000991017177816 */ /* 0x000fea00000000ff */
[----:B------:R-:W-:Y:S04]  /*12cb0*/  IMAD R23, R23, 0xd, RZ ;  /* 0x0000000d17177824 */ /* 0x000fe800078e02ff */
[----:B------:R-:W-:Y:S01]  /*12cc0*/  IMAD.MOV R23, RZ, RZ, -R23 ;  /* 0x000000ffff177224 */ /* 0x000fe200078e0a17 */
[----:B---3--:R-:W-:Y:S04]  /*12cd0*/  @P0 LOP3.LUT R24, R22, 0xf0, RZ, 0xb8, !PT ;  /* 0x000000f016180812 */ /* 0x008fe800078eb8ff */
[----:B------:R-:W-:Y:S01]  /*12ce0*/  PRMT R18, R23, 0x7710, RZ ;  /* 0x0000771017127816 */ /* 0x000fe200000000ff */
[----:B------:R-:W-:Y:S04]  /*12cf0*/  @P0 STS [UR22+0x1c], R24 ;  /* 0x00001c18ff000988 */ /* 0x000fe80008000816 */
[----:B------:R-:W-:Y:S01]  /*12d00*/  IMAD.IADD R18, R17, 0x1, R18 ;  /* 0x0000000111127824 */ /* 0x000fe200078e0212 */
[----:B------:R-:W1:Y:S04]  /*12d10*/  @P0 LDS R5, [UR22+0x1c] ;  /* 0x00001c16ff050984 */ /* 0x000e680008000800 */
[----:B------:R-:W-:Y:S11]  /*12d20*/  R2UR UR6, R18 ;  /* 0x00000000120672ca */ /* 0x000ff600000e0000 */
[----:B------:R-:W-:Y:S02]  /*12d30*/  @!UPT UIADD3 URZ, UPT, UPT, URZ, URZ, URZ ;  /* 0x000000fffffff290 */ /* 0x000fe4000fffe0ff */
[----:B------:R-:W-:Y:S04]  /*12d40*/  ULOP3.LUT UR6, UR6, 0xffff, URZ, 0xc0, !UPT ;  /* 0x0000ffff06067892 */ /* 0x000fe8000f8ec0ff */
[----:B------:R-:W-:Y:S02]  /*12d50*/  UIADD3 UR25, UP2, UPT, UR40, UR6, URZ ;  /* 0x0000000628197290 */ /* 0x000fe4000ff5e0ff */
[----:B------:R-:W-:Y:S02]  /*12d60*/  UIADD3 UR6, UP1, UPT, UR18, UR6, URZ ;  /* 0x0000000612067290 */ /* 0x000fe4000ff3e0ff */
[----:B------:R-:W-:Y:S02]  /*12d70*/  UIADD3.X UR31, UPT, UPT, URZ, URZ, URZ, UP2, !UPT ;  /* 0x000000ffff1f7290 */ /* 0x000fe400097fe4ff */
[----:B------:R-:W-:Y:S02]  /*12d80*/  ULEA UR30, UP2, UR25, UR16, 0x7 ;  /* 0x00000010191e7291 */ /* 0x000fe4000f8438ff */
[----:B------:R-:W-:Y:S02]  /*12d90*/  UIADD3.X UR29, UPT, UPT, URZ, URZ, URZ, UP1, !UPT ;  /* 0x000000ffff1d7290 */ /* 0x000fe40008ffe4ff */
[----:B------:R-:W-:Y:S02]  /*12da0*/  ULEA UR28, UP1, UR6, UR16, 0x7 ;  /* 0x00000010061c7291 */ /* 0x000fe4000f8238ff */
[----:B------:R-:W-:Y:S02]  /*12db0*/  ULEA.HI.X UR31, UR25, UR17, UR31, 0x7, UP2 ;  /* 0x00000011191f7291 */ /* 0x000fe400090f3c1f */
[----:B------:R-:W-:Y:S01]  /*12dc0*/  ULEA.HI.X UR29, UR6, UR17, UR29, 0x7, UP1 ;  /* 0x00000011061d7291 */ /* 0x000fe200088f3c1d */
[----:B-1----:R-:W-:Y:S01]  /*12dd0*/  @P0 LOP3.LUT R9, R5, 0xf00, RZ, 0xb8, !PT ;  /* 0x00000f0005090812 */ /* 0x002fe200078eb8ff */
[----:B------:R-:W-:Y:S02]  /*12de0*/  @P0 VIADD R5, R16, 0xffffffff ;  /* 0xffffffff10050836 */ /* 0x000fe40000000000 */
[----:B--2---:R-:W-:Y:S02]  /*12df0*/  IMAD.SHL.U32 R16, R21, 0x4, RZ ;  /* 0x0000000415107824 */ /* 0x004fe400078e00ff */
[----:B------:R-:W-:Y:S03]  /*12e00*/  @P0 STS.64 [UR22+0x18], R8 ;  /* 0x00001808ff000988 */ /* 0x000fe60008000a16 */
[----:B------:R-:W-:Y:S01]  /*12e10*/  IADD3 R18, P1, PT, R16, UR30, RZ ;  /* 0x0000001e10127c10 */ /* 0x000fe2000ff3e0ff */
[----:B------:R-:W1:Y:S04]  /*12e20*/  @P0 LDS R22, [UR22+0x1c] ;  /* 0x00001c16ff160984 */ /* 0x000e680008000800 */
[----:B------:R2:W-:Y:S01]  /*12e30*/  @P0 STS.128 [UR22+0x20], R4 ;  /* 0x00002004ff000988 */ /* 0x0005e20008000c16 */
[----:B------:R-:W-:Y:S01]  /*12e40*/  IMAD.X R19, RZ, RZ, UR31, P1 ;  /* 0x0000001fff137e24 */ /* 0x000fe200088e06ff */
[----:B--2---:R-:W-:Y:S05]  /*12e50*/  LOP3.LUT R4, R20, 0xffff, RZ, 0xc0, !PT ;  /* 0x0000ffff14047812 */ /* 0x004fea00078ec0ff */
[----:B------:R-:W-:Y:S01]  /*12e60*/  IMAD R4, R4, 0x4925, RZ ;  /* 0x0000492504047824 */ /* 0x000fe200078e02ff */
[----:B-1----:R-:W-:Y:S04]  /*12e70*/  @P0 LOP3.LUT R22, R22, 0xf000, RZ, 0xb8, !PT ;  /* 0x0000f00016160812 */ /* 0x002fe800078eb8ff */
[----:B------:R-:W-:Y:S01]  /*12e80*/  SHF.R.U32.HI R4, RZ, 0x11, R4 ;  /* 0x00000011ff047819 */ /* 0x000fe20000011604 */
[----:B------:R-:W-:Y:S01]  /*12e90*/  @P0 STS [UR22+0x1c], R22 ;  /* 0x00001c16ff000988 */ /* 0x000fe20008000816 */
[----:B------:R-:W-:Y:S03]  /*12ea0*/  NOP ;  /* 0x0000000000007918 */ /* 0x000fe60000000000 */
[----:B------:R-:W1:Y:S01]  /*12eb0*/  LDS R6, [R16+UR23] ;  /* 0x0000001710067984 */ /* 0x000e620008000800 */
[----:B------:R-:W-:Y:S02]  /*12ec0*/  IADD3 R8, P0, PT, R16, UR28, RZ ;  /* 0x0000001c10087c10 */ /* 0x000fe4000ff1e0ff */
[----:B------:R-:W-:Y:S01]  /*12ed0*/  PRMT R4, R4, 0x9910, RZ ;  /* 0x0000991004047816 */ /* 0x000fe200000000ff */
[----:B------:R-:W2:Y:S02]  /*12ee0*/  LDS R5, [R16+UR23+0x80] ;  /* 0x0000801710057984 */ /* 0x000ea40008000800 */
[----:B------:R-:W-:Y:S02]  /*12ef0*/  IMAD.X R9, RZ, RZ, UR29, P0 ;  /* 0x0000001dff097e24 */ /* 0x000fe400080e06ff */
[----:B------:R-:W-:Y:S04]  /*12f00*/  IMAD R4, R4, 0xe, RZ ;  /* 0x0000000e04047824 */ /* 0x000fe800078e02ff */
[----:B------:R-:W-:Y:S05]  /*12f10*/  IMAD.MOV R4, RZ, RZ, -R4 ;  /* 0x000000ffff047224 */ /* 0x000fea00078e0a04 */
[----:B------:R-:W-:Y:S05]  /*12f20*/  PRMT R4, R4, 0x7710, RZ ;  /* 0x0000771004047816 */ /* 0x000fea00000000ff */
[----:B------:R-:W-:Y:S05]  /*12f30*/  IMAD.IADD R4, R17, 0x1, R4 ;  /* 0x0000000111047824 */ /* 0x000fea00078e0204 */
[----:B------:R-:W-:Y:S01]  /*12f40*/  R2UR UR25, R4 ;  /* 0x00000000041972ca */ /* 0x000fe200000e0000 */
        /* <DEDUP_REMOVED lines=27> */
[----:B---3--:R-:W-:Y:S04]  /*13100*/  @P1 STS.64 [UR21], R22 ;  /* 0x00000016ff001988 */ /* 0x008fe80008000a15 */
[C---:B--2---:R-:W-:Y:S01]  /*13110*/  SHF.L.U64.HI R17, R20.reuse, 0x1, R21 ;  /* 0x0000000114117819 */ /* 0x044fe20000010215 */
[----:B------:R-:W-:Y:S03]  /*13120*/  IMAD.SHL.U32 R20, R20, 0x2, RZ ;  /* 0x0000000214147824 */ /* 0x000fe600078e00ff */
[----:B------:R-:W-:Y:S02]  /*13130*/  LOP3.LUT R17, R17, 0x1fffffff, RZ, 0xc0, !PT ;  /* 0x1fffffff11117812 */ /* 0x000fe400078ec0ff */
[----:B------:R-:W-:Y:S02]  /*13140*/  LOP3.LUT R20, R20, 0xfffffffe, RZ, 0xc0, !PT ;  /* 0xfffffffe14147812 */ /* 0x000fe400078ec0ff */
        /* <DEDUP_REMOVED lines=18> */
.L_x_660:
[----:B------:R-:W-:Y:S05]  /*13270*/  BSYNC.RECONVERGENT B0 ;  /* 0x0000000000007941 */ /* 0x000fea0003800200 */
.L_x_659:
[----:B------:R-:W-:Y:S01]  /*13280*/  ULOP3.LUT UR25, UR25, 0xffff, URZ, 0xc0, !UPT ;  /* 0x0000ffff19197892 */ /* 0x000fe2000f8ec0ff */
[----:B------:R-:W-:Y:S03]  /*13290*/  NOP ;  /* 0x0000000000007918 */ /* 0x000fe60000000000 */
[----:B------:R-:W-:Y:S01]  /*132a0*/  UIADD3 UR6, UP1, UPT, UR9, UR25, URZ ;  /* 0x0000001909067290 */ /* 0x000fe2000ff3e0ff */
[----:B--2---:R-:W2:Y:S01]  /*132b0*/  LDS R4, [R16+UR21] ;  /* 0x0000001510047984 */ /* 0x004ea20008000800 */
[----:B------:R-:W-:Y:S02]  /*132c0*/  BSSY.RECONVERGENT B0, `(.L_x_661) ;  /* 0x0000039000007945 */ /* 0x000fe40003800200 */
[----:B------:R-:W-:Y:S02]  /*132d0*/  UIADD3.X UR27, UPT, UPT, URZ, URZ, URZ, UP1, !UPT ;  /* 0x000000ffff1b7290 */ /* 0x000fe40008ffe4ff */
[----:B------:R-:W-:Y:S04]  /*132e0*/  ULEA UR26, UP1, UR6, UR14, 0x7 ;  /* 0x0000000e061a7291 */ /* 0x000fe8000f8238ff */
[----:B------:R-:W-:Y:S02]  /*132f0*/  ULEA.HI.X UR27, UR6, UR15, UR27, 0x7, UP1 ;  /* 0x0000000f061b7291 */ /* 0x000fe400088f3c1b */
[----:B------:R-:W-:Y:S01]  /*13300*/  UIADD3 UR25, UP1, UPT, UR19, UR25, URZ ;  /* 0x0000001913197290 */ /* 0x000fe2000ff3e0ff */
[----:B-1----:R-:W-:Y:S03]  /*13310*/  IADD3 R6, P0, PT, R16, UR26, RZ ;  /* 0x0000001a10067c10 */ /* 0x002fe6000ff1e0ff */
[----:B------:R-:W-:Y:S02]  /*13320*/  UIADD3.X UR6, UPT, UPT, URZ, URZ, URZ, UP1, !UPT ;  /* 0x000000ffff067290 */ /* 0x000fe40008ffe4ff */
[----:B------:R-:W-:Y:S05]  /*13330*/  IMAD.X R7, RZ, RZ, UR27, P0 ;  /* 0x0000001bff077e24 */ /* 0x000fea00080e06ff */
[----:B--2---:R1:W2:Y:S02]  /*13340*/  ATOMG.E.EXCH.STRONG.GPU PT, RZ, [R6], R4 ;  /* 0x0000000406ff73a8 */ /* 0x0042a400041ee100 */
        /* <DEDUP_REMOVED lines=26> */
[----:B------:R-:W-:Y:S05]  /*134f0*/  @!P1 IMAD.MOV.U32 R21, RZ, RZ, R25 ;  /* 0x000000ffff159224 */ /* 0x000fea00078e0019 */
[C---:B----4-:R-:W-:Y:S01]  /*13500*/  SHF.L.U64.HI R17, R20.reuse, 0x1, R21 ;  /* 0x0000000114117819 */ /* 0x050fe20000010215 */
[----:B------:R-:W-:Y:S03]  /*13510*/  IMAD.SHL.U32 R20, R20, 0x2, RZ ;  /* 0x0000000214147824 */ /* 0x000fe600078e00ff */
[----:B------:R-:W-:Y:S02]  /*13520*/  LOP3.LUT R17, R17, 0x1fffffff, RZ, 0xc0, !PT ;  /* 0x1fffffff11117812 */ /* 0x000fe400078ec0ff */
[----:B------:R-:W-:Y:S02]  /*13530*/  LOP3.LUT R20, R20, 0xfffffffe, RZ, 0xc0, !PT ;  /* 0xfffffffe14147812 */ /* 0x000fe400078ec0ff */
        /* <DEDUP_REMOVED lines=17> */
.L_x_662:
[----:B------:R-:W-:Y:S05]  /*13650*/  BSYNC.RECONVERGENT B0 ;  /* 0x0000000000007941 */ /* 0x000fea0003800200 */
.L_x_661:
[----:B------:R-:W-:Y:S01]  /*13660*/  NOP ;  /* 0x0000000000007918 */ /* 0x000fe20000000000 */
[----:B-12---:R-:W1:Y:S01]  /*13670*/  LDS R4, [R16+UR20] ;  /* 0x0000001410047984 */ /* 0x006e620008000800 */
[----:B------:R-:W-:Y:S04]  /*13680*/  ULEA UR32, UP1, UR25, UR14, 0x7 ;  /* 0x0000000e19207291 */ /* 0x000fe8000f8238ff */
[----:B------:R-:W-:Y:S02]  /*13690*/  ULEA.HI.X UR33, UR25, UR15, UR6, 0x7, UP1 ;  /* 0x0000000f19217291 */ /* 0x000fe400088f3c06 */
[----:B------:R-:W-:Y:S04]  /*136a0*/  IADD3 R6, P0, PT, R16, UR32, RZ ;  /* 0x0000002010067c10 */ /* 0x000fe8000ff1e0ff */
        /* <DEDUP_REMOVED lines=15> */
.L_x_658:
        /* <DEDUP_REMOVED lines=18> */
.L_x_664:
[----:B----4-:R-:W-:Y:S05]  /*138c0*/  BSYNC.RECONVERGENT B0 ;  /* 0x0000000000007941 */ /* 0x010fea0003800200 */
.L_x_663:
[----:B------:R-:W-:Y:S05]  /*138d0*/  BRA.U !UP0, `(.L_x_665) ;  /* 0x0000000108047547 */ /* 0x000fea000b800000 */
[----:B------:R-:W-:Y:S05]  /*138e0*/  BPT.TRAP 0x1 ;  /* 0x000000040000795c */ /* 0x000fea0000300000 */
.L_x_665:
        /* <DEDUP_REMOVED lines=16> */
.L_x_785:
        /* <DEDUP_REMOVED lines=9> */
[----:B------:R-:W-:-:S13]  /*13a80*/  ELECT P0, URZ, PT ;  /* 0x0000000000ff782f */ /* 0x000fda0003800000 */
[----:B------:R-:W-:Y:S05]  /*13a90*/  @!P0 BRA `(.L_x_668) ;  /* 0x0000000000608947 */ /* 0x000fea0003800000 */
[----:B------:R-:W-:Y:S01]  /*13aa0*/  UMOV UR5, 0x10 ;  /* 0x0000001000057882 */ /* 0x000fe20000000000 */
[----:B------:R-:W-:Y:S01]  /*13ab0*/  HFMA2 R0, -RZ, RZ, 0, 5.9604644775390625e-08 ;  /* 0x00000001ff007431 */ /* 0x000fe200000001ff */
[----:B------:R-:W-:-:S03]  /*13ac0*/  MOV R2, 0xffff ;  /* 0x0000ffff00027802 */ /* 0x000fc60000000f00 */
[----:B------:R-:W-:Y:S04]  /*13ad0*/  DEPBAR.LE SB1, 0x36 ;  /* 0x00009d800000791a */ /* 0x000fe80000000000 */
[----:B------:R-:W1:Y:S02]  /*13ae0*/  UTCATOMSWS.FIND_AND_SET.ALIGN UP0, UR5, UR5 ;  /* 0x00000005000575e3 */ /* 0x000e640008000800 */
[----:B-1----:R-:W-:Y:S01]  /*13af0*/  MOV R5, UR5 ;  /* 0x0000000500057c02 */ /* 0x002fe20008000f00 */
[----:B------:R-:W-:Y:S06]  /*13b00*/  BRA.U UP0, `(.L_x_669) ;  /* 0x0000000100187547 */ /* 0x000fec000b800000 */
.L_x_670:
[----:B------:R-:W-:Y:S05]  /*13b10*/  NANOSLEEP 0x64 ;  /* 0x000000640000795d */ /* 0x000fea0003800000 */
[----:B------:R-:W-:-:S05]  /*13b20*/  UMOV UR5, 0x10 ;  /* 0x0000001000057882 */ /* 0x000fca0000000000 */
[----:B------:R-:W-:Y:S04]  /*13b30*/  DEPBAR.LE SB1, 0x36 ;  /* 0x00009d800000791a */ /* 0x000fe80000000000 */
[----:B------:R-:W1:Y:S02]  /*13b40*/  UTCATOMSWS.FIND_AND_SET.ALIGN UP0, UR5, UR5 ;  /* 0x00000005000575e3 */ /* 0x000e640008000800 */
[----:B-1----:R-:W-:Y:S01]  /*13b50*/  MOV R5, UR5 ;  /* 0x0000000500057c02 */ /* 0x002fe20008000f00 */
[----:B------:R-:W-:Y:S05]  /*13b60*/  BRA.U !UP0, `(.L_x_670) ;  /* 0xfffffffd08e87547 */ /* 0x000fea000b83ffff */
.L_x_669:
[-C--:B------:R-:W-:Y:S02]  /*13b70*/  SHF.L.U32 R2, R2, R5.reuse, RZ ;  /* 0x0000000502027219 */ /* 0x080fe400000006ff */
[----:B------:R-:W-:Y:S01]  /*13b80*/  SHF.L.U32 R0, R0, R5, RZ ;  /* 0x0000000500007219 */ /* 0x000fe200000006ff */
[----:B------:R-:W-:Y:S02]  /*13b90*/  IMAD.SHL.U32 R5, R5, 0x20, RZ ;  /* 0x0000002005057824 */ /* 0x000fe400078e00ff */
[----:B------:R1:W-:Y:S04]  /*13ba0*/  ATOMS.OR RZ, [UR4+0x14], R2 ;  /* 0x00001402ffff798c */ /* 0x0003e8000b000004 */
[----:B------:R1:W-:Y:S04]  /*13bb0*/  ATOMS.OR RZ, [UR4+0x18], R0 ;  /* 0x00001800ffff798c */ /* 0x0003e8000b000004 */
[----:B------:R1:W-:Y:S01]  /*13bc0*/  STS [UR6+0x300], R5 ;  /* 0x00030005ff007988 */ /* 0x0003e20008000806 */
[----:B------:R-:W-:Y:S05]  /*13bd0*/  BRA `(.L_x_668) ;  /* 0x0000000000107947 */ /* 0x000fea0003800000 */
.L_x_667:
[----:B------:R-:W-:Y:S02]  /*13be0*/  MOV R0, 0xffffffff ;  /* 0xffffffff00007802 */ /* 0x000fe40000000f00 */
[----:B------:R-:W-:-:S03]  /*13bf0*/  MOV R4, 0x13c20 ;  /* 0x00013c2000047802 */ /* 0x000fc60000000f00 */
[----:B------:R1:W-:Y:S04]  /*13c00*/  STS [UR6+0x300], R0 ;  /* 0x00030000ff007988 */ /* 0x0003e80008000806 */
[----:B-1---5:R-:W-:Y:S05]  /*13c10*/  CALL.REL.NOINC `($__internal_5_$__cuda_sm10x_tcgen05_guardrail_trap_phase_invalid_during_alloc) ;  /* 0x0000001c00c47944 */ /* 0x022fea0003c00000 */
.L_x_668:
[----:B------:R-:W-:Y:S05]  /*13c20*/  WARPSYNC.ALL ;  /* 0x0000000000007948 */ /* 0x000fea0003800000 */
[----:B------:R-:W2:Y:S01]  /*13c30*/  S2UR UR5, SR_CgaCtaId ;  /* 0x00000000000579c3 */ /* 0x000ea20000008800 */
[----:B------:R-:W-:Y:S01]  /*13c40*/  UMOV UR4, 0x400 ;  /* 0x0000040000047882 */ /* 0x000fe20000000000 */
[----:B------:R-:W-:-:S06]  /*13c50*/  NOP ;  /* 0x0000000000007918 */ /* 0x000fcc0000000000 */
[----:B------:R-:W-:Y:S06]  /*13c60*/  BAR.ARV 0x6, 0xa0 ;  /* 0x0182800000007b1d */ /* 0x000fec0000002000 */
[----:B--2---:R-:W-:-:S04]  /*13c70*/  ULEA UR4, UR5, UR4, 0x18 ;  /* 0x0000000405047291 */ /* 0x004fc8000f8ec0ff */
[----:B------:R-:W-:Y:S02]  /*13c80*/  UIADD3 UR6, UPT, UPT, UR4, 0x11400, URZ ;  /* 0x0001140004067890 */ /* 0x000fe4000fffe0ff */
[----:B------:R-:W-:Y:S02]  /*13c90*/  UIADD3 UR7, UPT, UPT, UR4, 0x1d400, URZ ;  /* 0x0001d40004077890 */ /* 0x000fe4000fffe0ff */
[----:B------:R-:W-:Y:S01]  /*13ca0*/  USHF.R.U32.HI UR6, URZ, 0x4, UR6 ;  /* 0x00000004ff067899 */ /* 0x000fe20008011606 */
[----:B-1----:R-:W1:Y:S01]  /*13cb0*/  LDS R0, [UR4+0x300] ;  /* 0x00030004ff007984 */ /* 0x002e620008000800 */
[----:B------:R-:W-:Y:S02]  /*13cc0*/  USHF.R.U32.HI UR7, URZ, 0x4, UR7 ;  /* 0x00000004ff077899 */ /* 0x000fe40008011607 */
[----:B------:R-:W-:Y:S02]  /*13cd0*/  ULOP3.LUT UR6, UR6, 0x3fff, URZ, 0xc0, !UPT ;  /* 0x00003fff06067892 */ /* 0x000fe4000f8ec0ff */
[----:B------:R-:W-:-:S02]  /*13ce0*/  ULOP3.LUT UR7, UR7, 0x3fff, URZ, 0xc0, !UPT ;  /* 0x00003fff07077892 */ /* 0x000fc4000f8ec0ff */
[----:B------:R-:W-:Y:S02]  /*13cf0*/  ULOP3.LUT UR6, UR6, 0x10000, URZ, 0xfc, !UPT ;  /* 0x0001000006067892 */ /* 0x000fe4000f8efcff */
[----:B------:R-:W-:Y:S01]  /*13d00*/  ULOP3.LUT UR7, UR7, 0x10000, URZ, 0xfc, !UPT ;  /* 0x0001000007077892 */ /* 0x000fe2000f8efcff */
[----:B-1----:R-:W-:Y:S01]  /*13d10*/  R2UR UR8, R0 ;  /* 0x00000000000872ca */ /* 0x002fe200000e0000 */
[----:B-----5:R-:W1:-:S00]  /*13d20*/  USETMAXREG.DEALLOC.CTAPOOL 0x88 ;  /* 0x00000088000079c8 */ /* 0x020e4000080e0500 */
[----:B-1----:R-:W-:Y:S01]  /*13d30*/  HFMA2 R4, -RZ, RZ, 0, 5.9604644775390625e-08 ;  /* 0x00000001ff047431 */ /* 0x002fe200000001ff */
[----:B------:R-:W-:Y:S01]  /*13d40*/  MOV R2, RZ ;  /* 0x000000ff00027202 */ /* 0x000fe20000000f00 */
[----:B------:R-:W-:Y:S01]  /*13d50*/  HFMA2 R0, -RZ, RZ, 0, 0 ;  /* 0x00000000ff007431 */ /* 0x000fe200000001ff */
[----:B------:R-:W-:Y:S01]  /*13d60*/  UISETP.NE.AND UP3, UPT, UR38, 0x4, !UP3 ;  /* 0x000000042600788c */ /* 0x000fe2000df65270 */
[----:B------:R-:W-:Y:S01]  /*13d70*/  UMOV UR17, URZ ;  /* 0x000000ff00117c82 */ /* 0x000fe20008000000 */
[----:B------:R-:W-:Y:S01]  /*13d80*/  UMOV UR16, URZ ;  /* 0x000000ff00107c82 */ /* 0x000fe20008000000 */
[----:B------:R-:W-:-:S06]  /*13d90*/  UMOV UR44, URZ ;  /* 0x000000ff002c7c82 */ /* 0x000fcc0008000000 */
.L_x_681:
[----:B------:R-:W1:Y:S02]  /*13da0*/  LDC.64 R6, c[0x0][0x390] ;  /* 0x0000e400ff067b82 */ /* 0x000e640000000a00 */
[----:B-1--4-:R-:W-:-:S05]  /*13db0*/  IMAD.WIDE R6, R16, 0xc, R6 ;  /* 0x0000000c10067825 */ /* 0x012fca00078e0206 */
[----:B--2---:R-:W2:Y:S02]  /*13dc0*/  LDG.E R5, desc[UR50][R6.64+0x8] ;  /* 0x0000083206057981 */ /* 0x004ea4000c1e1900 */
[----:B--2---:R-:W-:-:S13]  /*13dd0*/  R2UR UR10, R5 ;  /* 0x00000000050a72ca */ /* 0x004fda00000e0000 */
[----:B------:R-:W-:-:S09]  /*13de0*/  UISETP.GE.AND UP0, UPT, UR10, 0x1, UPT ;  /* 0x000000010a00788c */ /* 0x000fd2000bf06270 */
[----:B---3--:R-:W-:Y:S05]  /*13df0*/  BRA.U !UP0, `(.L_x_671) ;  /* 0x00000005084c7547 */ /* 0x008fea000b800000 */
[----:B------:R-:W-:Y:S01]  /*13e00*/  ULEA UR9, UR44, UR4, 0x3 ;  /* 0x000000042c097291 */ /* 0x000fe2000f8e18ff */
[----:B------:R-:W-:Y:S01]  /*13e10*/  SHF.L.U32 R5, R0, 0x1f, RZ ;  /* 0x0000001f00057819 */ /* 0x000fe200000006ff */
[----:B------:R-:W-:-:S07]  /*13e20*/  ULEA UR13, UR17, UR8, 0x8 ;  /* 0x00000008110d7291 */ /* 0x000fce000f8e40ff */
[----:B------:R1:W2:Y:S01]  /*13e30*/  SYNCS.PHASECHK.TRANS64.TRYWAIT P1, [UR9], R5 ;  /* 0x00000005ff0075a7 */ /* 0x0002a20008021109 */
[----:B------:R-:W-:Y:S01]  /*13e40*/  UIADD3 UR9, UPT, UPT, UR10, 0x7f, URZ ;  /* 0x0000007f0a097890 */ /* 0x000fe2000fffe0ff */
[----:B------:R-:W-:Y:S11]  /*13e50*/  BRA.U UP3, `(.L_x_672) ;  /* 0x0000000103047547 */ /* 0x000ff6000b800000 */
[----:B------:R-:W-:Y:S05]  /*13e60*/  BPT.TRAP 0x1 ;  /* 0x000000040000795c */ /* 0x000fea0000300000 */
.L_x_672:
[----:B------:R-:W-:Y:S01]  /*13e70*/  ULEA UR12, UR17, UR4, 0x3 ;  /* 0x00000004110c7291 */ /* 0x000fe2000f8e18ff */
[----:B------:R-:W-:Y:S01]  /*13e80*/  SHF.L.U32 R6, R4, 0x1f, RZ ;  /* 0x0000001f04067819 */ /* 0x000fe200000006ff */
[----:B------:R-:W-:-:S04]  /*13e90*/  USHF.R.S32.HI UR10, URZ, 0x1f, UR9 ;  /* 0x0000001fff0a7899 */ /* 0x000fc80008011409 */
[----:B------:R-:W-:-:S03]  /*13ea0*/  ULEA.HI UR10, UR10, UR9, URZ, 0x7 ;  /* 0x000000090a0a7291 */ /* 0x000fc6000f8f38ff */
[----:B------:R-:W3:Y:S01]  /*13eb0*/  SYNCS.PHASECHK.TRANS64.TRYWAIT P0, [UR12+0x110], R6 ;  /* 0x00011006ff0075a7 */ /* 0x000ee2000800110c */
[----:B------:R-:W-:Y:S01]  /*13ec0*/  USHF.R.S32.HI UR14, URZ, 0x7, UR10 ;  /* 0x00000007ff0e7899 */ /* 0x000fe2000801140a */
[----:B---3--:R-:W-:Y:S11]  /*13ed0*/  @!P0 BRA `(.L_x_673) ;  /* 0x0000001800908947 */ /* 0x008ff60003800000 */
.L_x_764:
[----:B-1----:R-:W-:Y:S01]  /*13ee0*/  LOP3.LUT R5, R3, 0xffff, RZ, 0xc0, !PT ;  /* 0x0000ffff03057812 */ /* 0x002fe200078ec0ff */
[----:B------:R-:W-:Y:S02]  /*13ef0*/  UISETP.LT.AND UP0, UPT, UR14, 0x1, UPT ;  /* 0x000000010e00788c */ /* 0x000fe4000bf01270 */
[----:B------:R-:W-:Y:S01]  /*13f00*/  UIADD3 UR15, UPT, UPT, UR14, 0x1, URZ ;  /* 0x000000010e0f7890 */ /* 0x000fe2000fffe0ff */
[----:B------:R-:W-:Y:S01]  /*13f10*/  R2UR UR11, R5 ;  /* 0x00000000050b72ca */ /* 0x000fe200000e0000 */
[----:B------:R-:W-:Y:S02]  /*13f20*/  USEL UR9, UR14, 0x1, UP0 ;  /* 0x000000010e097887 */ /* 0x000fe40008000000 */
[----:B------:R-:W-:Y:S02]  /*13f30*/  UPLOP3.LUT UP2, UPT, UPT, UPT, UPT, 0x40, 0x4 ;  /* 0x000000000004789c */ /* 0x000fe40003f4e870 */
[----:B------:R-:W-:Y:S01]  /*13f40*/  UIADD3 UR14, UPT, UPT, -UR14, UR9, URZ ;  /* 0x000000090e0e7290 */ /* 0x000fe2000fffe1ff */
[----:B------:R-:W-:Y:S01]  /*13f50*/  UMOV UR24, 0x0 ;  /* 0x0000000000187882 */ /* 0x000fe20000000000 */
[----:B------:R-:W-:Y:S01]  /*13f60*/  UMOV UR25, 0x8400010 ;  /* 0x0840001000197882 */ /* 0x000fe20000000000 */
[----:B------:R-:W-:Y:S01]  /*13f70*/  UMOV UR22, 0x0 ;  /* 0x0000000000167882 */ /* 0x000fe20000000000 */
[----:B------:R-:W-:Y:S01]  /*13f80*/  UMOV UR23, 0x8400010 ;  /* 0x0840001000177882 */ /* 0x000fe20000000000 */
[----:B------:R-:W-:Y:S01]  /*13f90*/  UMOV UR20, 0x0 ;  /* 0x0000000000147882 */ /* 0x000fe20000000000 */
[----:B------:R-:W-:Y:S01]  /*13fa0*/  UMOV UR21, 0x8400010 ;  /* 0x0840001000157882 */ /* 0x000fe20000000000 */
[----:B------:R-:W-:Y:S01]  /*13fb0*/  UMOV UR18, 0x0 ;  /* 0x0000000000127882 */ /* 0x000fe20000000000 */
[----:B------:R-:W-:-:S02]  /*13fc0*/  UMOV UR19, 0x8400010 ;  /* 0x0840001000137882 */ /* 0x000fc40000000000 */
.L_x_676:
[----:B-1----:R-:W-:Y:S01]  /*13fd0*/  ULEA UR10, UR44, UR4, 0x3 ;  /* 0x000000042c0a7291 */ /* 0x002fe2000f8e18ff */
[----:B--23--:R-:W-:Y:S11]  /*13fe0*/  @P1 BRA `(.L_x_674) ;  /* 0x00000000000c1947 */ /* 0x00cff60003800000 */
[----:B------:R-:W-:Y:S04]  /*13ff0*/  SHF.L.U32 R6, R0, 0x1f, RZ ;  /* 0x0000001f00067819 */ /* 0x000fe800000006ff */
[----:B------:R-:W1:Y:S02]  /*14000*/  SYNCS.PHASECHK.TRANS64.TRYWAIT P0, [UR10], R6 ;  /* 0x00000006ff0075a7 */ /* 0x000e64000800110a */
[----:B-1----:R-:W-:Y:S05]  /*14010*/  @!P0 BRA `(.L_x_675) ;  /* 0x0000001800588947 */ /* 0x002fea0003800000 */
.L_x_674:
        /* <DEDUP_REMOVED lines=19> */
[----:B------:R-:W-:Y:S02]  /*14150*/  UISETP.NE.AND UP0, UPT, UR14, 0x1, UPT ;  /* 0x000000010e00788c */ /* 0x000fe4000bf05270 */
[----:B------:R-:W-:Y:S02]  /*14160*/  UIADD3 UR40, UPT, UPT, UR26, 0x2, URZ ;  /* 0x000000021a287890 */ /* 0x000fe4000fffe0ff */
[----:B------:R-:W-:Y:S02]  /*14170*/  UIADD3 UR34, UPT, UPT, UR26, 0x4, URZ ;  /* 0x000000041a227890 */ /* 0x000fe4000fffe0ff */
[----:B------:R-:W-:Y:S01]  /*14180*/  UIADD3 UR30, UPT, UPT, UR26, 0x6, URZ ;  /* 0x000000061a1e7890 */ /* 0x000fe2000fffe0ff */
[----:B------:R-:W-:Y:S01]  /*14190*/  UMOV UR29, 0x40004040 ;  /* 0x40004040001d7882 */ /* 0x000fe20000000000 */
[----:B------:R-:W-:Y:S01]  /*141a0*/  UMOV UR27, 0x40004040 ;  /* 0x40004040001b7882 */ /* 0x000fe20000000000 */
[----:B------:R-:W-:Y:S01]  /*141b0*/  UMOV UR43, 0x40004040 ;  /* 0x40004040002b7882 */ /* 0x000fe20000000000 */
[----:B------:R1:W-:Y:S01]  /*141c0*/  UTCQMMA gdesc[UR26], gdesc[UR28], tmem[UR13], tmem[UR24], idesc[UR25], UP2 ;  /* 0x00ff181c1a0075ea */ /* 0x0003e2000900030d */
[----:B------:R-:W-:Y:S01]  /*141d0*/  UPLOP3.LUT UP2, UPT, UPT, UPT, UPT, 0x80, 0x8 ;  /* 0x000000000008789c */ /* 0x000fe20003f4f070 */
[----:B------:R-:W-:Y:S01]  /*141e0*/  UMOV UR41, 0x40004040 ;  /* 0x4000404000297882 */ /* 0x000fe20000000000 */
[----:B------:R-:W-:Y:S01]  /*141f0*/  UMOV UR39, 0x40004040 ;  /* 0x4000404000277882 */ /* 0x000fe20000000000 */
[----:B------:R1:W-:Y:S01]  /*14200*/  UTCQMMA gdesc[UR40], gdesc[UR42], tmem[UR13], tmem[UR22], idesc[UR23], UPT ;  /* 0x00ff162a280075ea */ /* 0x0003e2000b80030d */
[----:B------:R-:W-:Y:S01]  /*14210*/  UMOV UR35, 0x40004040 ;  /* 0x4000404000237882 */ /* 0x000fe20000000000 */
[----:B------:R-:W-:Y:S01]  /*14220*/  UMOV UR33, 0x40004040 ;  /* 0x4000404000217882 */ /* 0x000fe20000000000 */
[----:B------:R-:W-:Y:S01]  /*14230*/  UMOV UR31, 0x40004040 ;  /* 0x40004040001f7882 */ /* 0x000fe20000000000 */
[----:B------:R1:W-:Y:S01]  /*14240*/  UTCQMMA gdesc[UR34], gdesc[UR38], tmem[UR13], tmem[UR20], idesc[UR21], UPT ;  /* 0x00ff1426220075ea */ /* 0x0003e2000b80030d */
[----:B------:R1:W-:Y:S01]  /*14250*/  UTCQMMA gdesc[UR30], gdesc[UR32], tmem[UR13], tmem[UR18], idesc[UR19], UPT ;  /* 0x00ff12201e0075ea */ /* 0x0003e2000b80030d */
[----:B------:R1:W-:Y:S01]  /*14260*/  UTCBAR.MULTICAST [UR10], URZ, UR11 ;  /* 0x000000ff0a0073e9 */ /* 0x0003e2000800080b */
[----:B------:R-:W-:Y:S01]  /*14270*/  UMOV UR44, UR9 ;  /* 0x00000009002c7c82 */ /* 0x000fe20008000000 */
[----:B------:R-:W-:Y:S05]  /*14280*/  BRA.U UP0, `(.L_x_676) ;  /* 0xfffffffd00507547 */ /* 0x000fea000b83ffff */
[----:B------:R-:W-:Y:S05]  /*14290*/  BRA.U UP3, `(.L_x_677) ;  /* 0x0000000103047547 */ /* 0x000fea000b800000 */
[----:B-1----:R-:W-:Y:S05]  /*142a0*/  BPT.TRAP 0x1 ;  /* 0x000000040000795c */ /* 0x002fea0000300000 */
.L_x_677:
[----:B------:R-:W-:Y:S02]  /*142b0*/  UIADD3 UR12, UPT, UPT, UR12, 0x100, URZ ;  /* 0x000001000c0c7890 */ /* 0x000fe4000fffe0ff */
[----:B------:R-:W-:Y:S01]  /*142c0*/  UIADD3 UR17, UPT, UPT, UR17, 0x1, URZ ;  /* 0x0000000111117890 */ /* 0x000fe2000fffe0ff */
[----:B------:R-:W-:-:S03]  /*142d0*/  UMOV UR44, UR9 ;  /* 0x00000009002c7c82 */ /* 0x000fc60008000000 */
[----:B------:R-:W-:-:S03]  /*142e0*/  UISETP.NE.AND UP0, UPT, UR17, 0x2, UPT ;  /* 0x000000021100788c */ /* 0x000fc6000bf05270 */
[----:B------:R2:W-:Y:S01]  /*142f0*/  UTCBAR [UR12], URZ ;  /* 0x000000ff0c0073e9 */ /* 0x0005e200080000ff */
[----:B-1----:R-:W-:Y:S02]  /*14300*/  USEL UR10, URZ, 0x1, UP0 ;  /* 0x00000001ff0a7887 */ /* 0x002fe40008000000 */
[----:B------:R-:W-:-:S04]  /*14310*/  USEL UR17, UR17, URZ, UP0 ;  /* 0x000000ff11117287 */ /* 0x000fc80008000000 */
[----:B------:R-:W-:-:S08]  /*14320*/  LOP3.LUT R4, R4, UR10, RZ, 0x3c, !PT ;  /* 0x0000000a04047c12 */ /* 0x000fd0000f8e3cff */
.L_x_671:
[----:B------:R-:W-:-:S09]  /*14330*/  UISETP.NE.AND UP0, UPT, UR37, 0x8, UPT ;  /* 0x000000082500788c */ /* 0x000fd2000bf05270 */
[----:B------:R-:W-:Y:S05]  /*14340*/  BRA.U UP0, `(.L_x_678) ;  /* 0x0000000100047547 */ /* 0x000fea000b800000 */
[----:B--2---:R-:W-:Y:S05]  /*14350*/  BPT.TRAP 0x1 ;  /* 0x000000040000795c */ /* 0x004fea0000300000 */
.L_x_678:
[----:B------:R-:W-:Y:S01]  /*14360*/  ULEA UR9, UR16, UR4, 0x3 ;  /* 0x0000000410097291 */ /* 0x000fe2000f8e18ff */
[----:B------:R-:W-:-:S08]  /*14370*/  SHF.L.U32 R6, R2, 0x1f, RZ ;  /* 0x0000001f02067819 */ /* 0x000fd000000006ff */
[----:B------:R-:W1:Y:S02]  /*14380*/  SYNCS.PHASECHK.TRANS64.TRYWAIT P0, [UR9+0x140], R6 ;  /* 0x00014006ff0075a7 */ /* 0x000e640008001109 */
[----:B-1----:R-:W-:Y:S05]  /*14390*/  @!P0 BRA `(.L_x_679) ;  /* 0x0000001400908947 */ /* 0x002fea0003800000 */
.L_x_767:
[----:B------:R-:W-:-:S09]  /*143a0*/  UIMAD UR10, UR16, 0x14, UR36 ;  /* 0x00000014100a78a4 */ /* 0x000fd2000f8e0224 */
[----:B------:R-:W4:Y:S04]  /*143b0*/  LDS R16, [UR10+0x8] ;  /* 0x0000080aff107984 */ /* 0x000f280008000800 */
[----:B-1----:R-:W1:Y:S01]  /*143c0*/  LDS R5, [UR10+0xc] ;  /* 0x00000c0aff057984 */ /* 0x002e620008000800 */
[----:B------:R-:W-:Y:S01]  /*143d0*/  @!PT LDS RZ, [RZ] ;  /* 0x00000000fffff984 */ /* 0x000fe20000000800 */
[----:B------:R-:W-:Y:S01]  /*143e0*/  @!PT LDS RZ, [RZ] ;  /* 0x00000000fffff984 */ /* 0x000fe20000000800 */
[----:B------:R-:W-:Y:S01]  /*143f0*/  @!PT LDS RZ, [RZ] ;  /* 0x00000000fffff984 */ /* 0x000fe20000000800 */
[----:B------:R-:W-:Y:S01]  /*14400*/  @!PT LDS RZ, [RZ] ;  /* 0x00000000fffff984 */ /* 0x000fe20000000800 */
[----:B------:R5:W-:Y:S06]  /*14410*/  MEMBAR.ALL.CTA ;  /* 0x0000000000007992 */ /* 0x000bec0000008000 */
[----:B-----5:R-:W1:Y:S01]  /*14420*/  FENCE.VIEW.ASYNC.S ;  /* 0x00000000000073c6 */ /* 0x020e620000000000 */
[----:B------:R-:W-:Y:S05]  /*14430*/  BRA.U UP0, `(.L_x_680) ;  /* 0x0000000100047547 */ /* 0x000fea000b800000 */
[----:B--2---:R-:W-:Y:S05]  /*14440*/  BPT.TRAP 0x1 ;  /* 0x000000040000795c */ /* 0x004fea0000300000 */
.L_x_680:
[----:B------:R-:W-:Y:S01]  /*14450*/  UIADD3 UR9, UPT, UPT, UR9, 0x180, URZ ;  /* 0x0000018009097890 */ /* 0x000fe2000fffe0ff */
[----:B-1----:R-:W-:Y:S01]  /*14460*/  ISETP.NE.AND P0, PT, R5, RZ, PT ;  /* 0x000000ff0500720c */ /* 0x002fe20003f05270 */
[----:B------:R-:W-:Y:S02]  /*14470*/  UIADD3 UR16, UPT, UPT, UR16, 0x1, URZ ;  /* 0x0000000110107890 */ /* 0x000fe4000fffe0ff */
[----:B------:R-:W-:Y:S02]  /*14480*/  UPRMT UR9, UR5, 0x654, UR9 ;  /* 0x0000065405097896 */ /* 0x000fe40008000009 */
[----:B------:R-:W-:-:S04]  /*14490*/  UISETP.NE.AND UP0, UPT, UR16, 0x8, UPT ;  /* 0x000000081000788c */ /* 0x000fc8000bf05270 */
[----:B------:R-:W-:-:S03]  /*144a0*/  USEL UR16, UR16, URZ, UP0 ;  /* 0x000000ff10107287 */ /* 0x000fc60008000000 */
[----:B------:R-:W-:Y:S01]  /*144b0*/  SYNCS.ARRIVE.TRANS64.RED.A1T0 RZ, [UR9], RZ ;  /* 0x000000ffffff79a7 */ /* 0x000fe20008100409 */
        /* <DEDUP_REMOVED lines=8> */
[----:B-1----:R-:W-:-:S09]  /*14540*/  ULEA UR6, UR6, UR5, 0x18 ;  /* 0x0000000506067291 */ /* 0x002fd2000f8ec0ff */
[----:B------:R1:W-:Y:S01]  /*14550*/  @P0 STS.U8 [UR6+0x1c], R0 ;  /* 0x00001c00ff000988 */ /* 0x0003e20008000006 */
[----:B------:R-:W-:Y:S05]  /*14560*/  BRA.U UP3, `(.L_x_682) ;  /* 0x0000000103047547 */ /* 0x000fea000b800000 */
[----:B--2---:R-:W-:Y:S05]  /*14570*/  BPT.TRAP 0x1 ;  /* 0x000000040000795c */ /* 0x004fea0000300000 */
.L_x_682:
[----:B------:R-:W-:Y:S01]  /*14580*/  ULEA UR5, UR17, UR4, 0x3 ;  /* 0x0000000411057291 */ /* 0x000fe2000f8e18ff */
[----:B------:R-:W-:Y:S01]  /*14590*/  SHF.L.U32 R3, R4, 0x1f, RZ ;  /* 0x0000001f04037819 */ /* 0x000fe200000006ff */
[----:B------:R-:W-:-:S07]  /*145a0*/  UIADD3 UR17, UPT, UPT, UR17, 0x1, URZ ;  /* 0x0000000111117890 */ /* 0x000fce000fffe0ff */
[----:B------:R-:W5:Y:S02]  /*145b0*/  SYNCS.PHASECHK.TRANS64.TRYWAIT P0, [UR5+0x110], R3 ;  /* 0x00011003ff0075a7 */ /* 0x000f640008001105 */
[----:B-----5:R-:W-:Y:S05]  /*145c0*/  @!P0 BRA `(.L_x_683) ;  /* 0x00000014001c8947 */ /* 0x020fea0003800000 */
.L_x_769:
[----:B------:R-:W-:Y:S05]  /*145d0*/  BRA.U UP3, `(.L_x_684) ;  /* 0x0000000103047547 */ /* 0x000fea000b800000 */
[----:B--2---:R-:W-:Y:S05]  /*145e0*/  BPT.TRAP 0x1 ;  /* 0x000000040000795c */ /* 0x004fea0000300000 */
.L_x_684:
[----:B------:R-:W-:-:S04]  /*145f0*/  UISETP.NE.AND UP0, UPT, UR17, 0x2, UPT ;  /* 0x000000021100788c */ /* 0x000fc8000bf05270 */
[----:B------:R-:W-:Y:S02]  /*14600*/  USEL UR5, URZ, 0x1, UP0 ;  /* 0x00000001ff057887 */ /* 0x000fe40008000000 */
[----:B------:R-:W-:-:S04]  /*14610*/  USEL UR17, UR17, URZ, UP0 ;  /* 0x000000ff11117287 */ /* 0x000fc80008000000 */
[----:B------:R-:W-:Y:S01]  /*14620*/  ULEA UR17, UR17, UR4, 0x3 ;  /* 0x0000000411117291 */ /* 0x000fe2000f8e18ff */
[----:B------:R-:W-:-:S04]  /*14630*/  LOP3.LUT R3, R4, UR5, RZ, 0x3c, !PT ;  /* 0x0000000504037c12 */ /* 0x000fc8000f8e3cff */
[----:B------:R-:W-:-:S04]  /*14640*/  SHF.L.U32 R3, R3, 0x1f, RZ ;  /* 0x0000001f03037819 */ /* 0x000fc800000006ff */
[----:B------:R-:W5:Y:S02]  /*14650*/  SYNCS.PHASECHK.TRANS64.TRYWAIT P0, [UR17+0x110], R3 ;  /* 0x00011003ff0075a7 */ /* 0x000f640008001111 */
[----:B-----5:R-:W-:Y:S05]  /*14660*/  @!P0 BRA `(.L_x_685) ;  /* 0x00000014000c8947 */ /* 0x020fea0003800000 */
.L_x_771:
[----:B------:R-:W-:Y:S01]  /*14670*/  NOP ;  /* 0x0000000000007918 */ /* 0x000fe20000000000 */
[----:B-1----:R-:W1:Y:S01]  /*14680*/  LDS R0, [UR6+0x14] ;  /* 0x00001406ff007984 */ /* 0x002e620008000800 */
[----:B------:R-:W-:Y:S01]  /*14690*/  ULOP3.LUT UR5, UR8, 0xffff, URZ, 0xc0, !UPT ;  /* 0x0000ffff08057892 */ /* 0x000fe2000f8ec0ff */
[----:B------:R-:W-:Y:S02]  /*146a0*/  UMOV UR4, 0x1 ;  /* 0x0000000100047882 */ /* 0x000fe40000000000 */
        /* <DEDUP_REMOVED lines=16> */
[----:B------:R-:W5:Y:S01]  /*147b0*/  REDUX UR4, R4 ;  /* 0x00000000040473c4 */ /* 0x000f620000000000 */
[----:B------:R-:W-:-:S06]  /*147c0*/  IMAD.U32 R0, RZ, RZ, UR8 ;  /* 0x00000008ff007e24 */ /* 0x000fcc000f8e00ff */
[----:B------:R1:W-:Y:S01]  /*147d0*/  UTCATOMSWS.AND URZ, UR8 ;  /* 0x0000000800ff79e3 */ /* 0x0003e20008000000 */
[----:B------:R-:W2:Y:S01]  /*147e0*/  REDUX UR5, R0 ;  /* 0x00000000000573c4 */ /* 0x000ea20000000000 */
[----:B-1----:R-:W-:Y:S01]  /*147f0*/  ISETP.EQ.U32.AND P0, PT, R2, UR7, PT ;  /* 0x0000000702007c0c */ /* 0x002fe2000bf02070 */
[----:B-----5:R-:W-:Y:S01]  /*14800*/  IMAD.U32 R2, RZ, RZ, UR4 ;  /* 0x00000004ff027e24 */ /* 0x020fe2000f8e00ff */
[----:B--2---:R-:W-:-:S11]  /*14810*/  MOV R3, UR5 ;  /* 0x0000000500037c02 */ /* 0x004fd60008000f00 */
[----:B------:R1:W-:Y:S04]  /*14820*/  @P0 ATOMS.AND RZ, [UR6+0x14], R3 ;  /* 0x00001403ffff098c */ /* 0x0003e8000a800006 */
[----:B------:R1:W-:Y:S01]  /*14830*/  @P0 ATOMS.AND RZ, [UR6+0x18], R2 ;  /* 0x00001802ffff098c */ /* 0x0003e2000a800006 */
[----:B------:R-:W-:Y:S05]  /*14840*/  BRA `(.L_x_688) ;  /* 0x0000000000147947 */ /* 0x000fea0003800000 */
.L_x_687:
[----:B------:R-:W-:Y:S02]  /*14850*/  MOV R2, 0x14870 ;  /* 0x0001487000027802 */ /* 0x000fe40000000f00 */
[----:B--234-:R-:W-:Y:S05]  /*14860*/  CALL.REL.NOINC `($__internal_4_$__cuda_sm10x_tcgen05_guardrail_trap_col_being_dealloced_not_returned_by_alloc) ;  /* 0x0000001000a47944 */ /* 0x01cfea0003c00000 */
[----:B------:R-:W-:Y:S05]  /*14870*/  BRA `(.L_x_688) ;  /* 0x0000000000087947 */ /* 0x000fea0003800000 */
.L_x_686:
[----:B------:R-:W-:Y:S02]  /*14880*/  MOV R2, 0x148a0 ;  /* 0x000148a000027802 */ /* 0x000fe40000000f00 */
[----:B--234-:R-:W-:Y:S05]  /*14890*/  CALL.REL.NOINC `($__internal_6_$__cuda_sm10x_tcgen05_guardrail_trap_unallocated_columns_being_dealloced) ;  /* 0x0000001000b07944 */ /* 0x01cfea0003c00000 */
.L_x_688:
[----:B------:R-:W-:Y:S01]  /*148a0*/  NOP ;  /* 0x0000000000007918 */ /* 0x000fe20000000000 */
[----:B------:R-:W-:Y:S05]  /*148b0*/  EXIT ;  /* 0x000000000000794d */ /* 0x000fea0003800000 */
.L_x_443:
[----:B------:R-:W-:-:S07]  /*148c0*/  MOV R15, 0xffffffff ;  /* 0xffffffff000f7802 */ /* 0x000fce0000000f00 */
[----:B------:R-:W-:Y:S05]  /*148d0*/  WARPSYNC.COLLECTIVE R15, `(.L_x_689) ;  /* 0x000000000f0c7348 */ /* 0x000fea0003c00000 */
[----:B------:R-:W-:Y:S02]  /*148e0*/  ELECT P6, UR79, PT ;  /* 0x00000000004f782f */ /* 0x000fe400038c0000 */
[----:B------:R-:W-:Y:S01]  /*148f0*/  MOV R14, UR79 ;  /* 0x0000004f000e7c02 */ /* 0x000fe20008000f00 */
[----:B------:R-:W-:Y:S10]  /*14900*/  ENDCOLLECTIVE ;  /* 0x000000000000791b */ /* 0x000ff40003800000 */
.L_x_689:
[----:B------:R-:W-:Y:S05]  /*14910*/  BRA `(.L_x_690) ;  /* 0xfffffec000487947 */ /* 0x000fea000383ffff */
.L_x_448:
        /* <DEDUP_REMOVED lines=8> */
.L_x_692:
[----:B------:R-:W-:Y:S05]  /*149a0*/  BSYNC B0 ;  /* 0x0000000000007941 */ /* 0x000fea0003800000 */
.L_x_691:
[----:B------:R-:W-:Y:S05]  /*149b0*/  BRA `(.L_x_693) ;  /* 0xfffffec400ac7947 */ /* 0x000fea000383ffff */
.L_x_449:
[----:B------:R-:W-:Y:S01]  /*149c0*/  BSSY B0, `(.L_x_694) ;  /* 0x0000006000007945 */ /* 0x000fe20003800000 */
[----:B------:R-:W-:-:S07]  /*149d0*/  MOV R15, 0xffffffff ;  /* 0xffffffff000f7802 */ /* 0x000fce0000000f00 */
[----:B--234-:R-:W-:Y:S05]  /*149e0*/  WARPSYNC.COLLECTIVE R15, `(.L_x_695) ;  /* 0x000000000f0c7348 */ /* 0x01cfea0003c00000 */
[----:B------:R-:W-:Y:S02]  /*149f0*/  ELECT P6, UR79, PT ;  /* 0x00000000004f782f */ /* 0x000fe400038c0000 */
[----:B------:R-:W-:Y:S01]  /*14a00*/  MOV R14, UR79 ;  /* 0x0000004f000e7c02 */ /* 0x000fe20008000f00 */
[----:B--234-:R-:W-:Y:S10]  /*14a10*/  ENDCOLLECTIVE ;  /* 0x000000000000791b */ /* 0x01cff40003800000 */
.L_x_695:
[----:B------:R-:W-:Y:S05]  /*14a20*/  BSYNC B0 ;  /* 0x0000000000007941 */ /* 0x000fea0003800000 */
.L_x_694:
[----:B------:R-:W-:Y:S05]  /*14a30*/  BRA `(.L_x_696) ;  /* 0xfffffec400947947 */ /* 0x000fea000383ffff */
.L_x_450:
        /* <DEDUP_REMOVED lines=8> */
.L_x_698:
[----:B------:R-:W-:Y:S05]  /*14ac0*/  BSYNC B0 ;  /* 0x0000000000007941 */ /* 0x000fea0003800000 */
.L_x_697:
[----:B------:R-:W-:Y:S05]  /*14ad0*/  BRA `(.L_x_699) ;  /* 0xfffffec400787947 */ /* 0x000fea000383ffff */
.L_x_452:
[----:B------:R-:W-:Y:S01]  /*14ae0*/  BSSY B0, `(.L_x_700) ;  /* 0x0000006000007945 */ /* 0x000fe20003800000 */
[----:B------:R-:W-:-:S07]  /*14af0*/  MOV R15, 0xffffffff ;  /* 0xffffffff000f7802 */ /* 0x000fce0000000f00 */
[----:B--234-:R-:W-:Y:S05]  /*14b00*/  WARPSYNC.COLLECTIVE R15, `(.L_x_701) ;  /* 0x000000000f0c7348 */ /* 0x01cfea0003c00000 */
[----:B------:R-:W-:Y:S02]  /*14b10*/  ELECT P6, UR79, PT ;  /* 0x00000000004f782f */ /* 0x000fe400038c0000 */
[----:B------:R-:W-:Y:S01]  /*14b20*/  MOV R14, UR79 ;  /* 0x0000004f000e7c02 */ /* 0x000fe20008000f00 */
[----:B--234-:R-:W-:Y:S10]  /*14b30*/  ENDCOLLECTIVE ;  /* 0x000000000000791b */ /* 0x01cff40003800000 */
.L_x_701:
[----:B------:R-:W-:Y:S05]  /*14b40*/  BSYNC B0 ;  /* 0x0000000000007941 */ /* 0x000fea0003800000 */
.L_x_700:
[----:B------:R-:W-:Y:S05]  /*14b50*/  BRA `(.L_x_702) ;  /* 0xfffffec4006c7947 */ /* 0x000fea000383ffff */
.L_x_454:
        /* <DEDUP_REMOVED lines=8> */
.L_x_704:
[----:B------:R-:W-:Y:S05]  /*14be0*/  BSYNC B0 ;  /* 0x0000000000007941 */ /* 0x000fea0003800000 */
.L_x_703:
[----:B------:R-:W-:Y:S05]  /*14bf0*/  BRA `(.L_x_705) ;  /* 0xfffffec400b47947 */ /* 0x000fea000383ffff */
.L_x_456:
[----:B------:R-:W-:Y:S01]  /*14c00*/  BSSY B0, `(.L_x_706) ;  /* 0x0000006000007945 */ /* 0x000fe20003800000 */
[----:B------:R-:W-:-:S07]  /*14c10*/  MOV R15, 0xffffffff ;  /* 0xffffffff000f7802 */ /* 0x000fce0000000f00 */
[----:B--234-:R-:W-:Y:S05]  /*14c20*/  WARPSYNC.COLLECTIVE R15, `(.L_x_707) ;  /* 0x000000000f0c7348 */ /* 0x01cfea0003c00000 */
[----:B------:R-:W-:Y:S02]  /*14c30*/  ELECT P6, UR79, PT ;  /* 0x00000000004f782f */ /* 0x000fe400038c0000 */
[----:B------:R-:W-:Y:S01]  /*14c40*/  MOV R14, UR79 ;  /* 0x0000004f000e7c02 */ /* 0x000fe20008000f00 */
[----:B--234-:R-:W-:Y:S10]  /*14c50*/  ENDCOLLECTIVE ;  /* 0x000000000000791b */ /* 0x01cff40003800000 */
.L_x_707:
[----:B------:R-:W-:Y:S05]  /*14c60*/  BSYNC B0 ;  /* 0x0000000000007941 */ /* 0x000fea0003800000 */
.L_x_706:
[----:B------:R-:W-:Y:S05]  /*14c70*/  BRA `(.L_x_708) ;  /* 0xfffffec400a87947 */ /* 0x000fea000383ffff */
.L_x_457:
        /* <DEDUP_REMOVED lines=8> */
.L_x_710:
[----:B------:R-:W-:Y:S05]  /*14d00*/  BSYNC B0 ;  /* 0x0000000000007941 */ /* 0x000fea0003800000 */
.L_x_709:
[----:B------:R-:W-:Y:S05]  /*14d10*/  BRA `(.L_x_711) ;  /* 0xfffffec400c87947 */ /* 0x000fea000383ffff */
.L_x_459:
[----:B------:R-:W-:Y:S01]  /*14d20*/  BSSY B0, `(.L_x_712) ;  /* 0x0000006000007945 */ /* 0x000fe20003800000 */
[----:B------:R-:W-:-:S07]  /*14d30*/  MOV R15, 0xffffffff ;  /* 0xffffffff000f7802 */ /* 0x000fce0000000f00 */
[----:B--234-:R-:W-:Y:S05]  /*14d40*/  WARPSYNC.COLLECTIVE R15, `(.L_x_713) ;  /* 0x000000000f0c7348 */ /* 0x01cfea0003c00000 */
[----:B------:R-:W-:Y:S02]  /*14d50*/  ELECT P6, UR79, PT ;  /* 0x00000000004f782f */ /* 0x000fe400038c0000 */
[----:B------:R-:W-:Y:S01]  /*14d60*/  MOV R14, UR79 ;  /* 0x0000004f000e7c02 */ /* 0x000fe20008000f00 */
[----:B--234-:R-:W-:Y:S10]  /*14d70*/  ENDCOLLECTIVE ;  /* 0x000000000000791b */ /* 0x01cff40003800000 */
.L_x_713:
[----:B------:R-:W-:Y:S05]  /*14d80*/  BSYNC B0 ;  /* 0x0000000000007941 */ /* 0x000fea0003800000 */
.L_x_712:
[----:B------:R-:W-:Y:S05]  /*14d90*/  BRA `(.L_x_714) ;  /* 0xfffffec400bc7947 */ /* 0x000fea000383ffff */
.L_x_461:
        /* <DEDUP_REMOVED lines=8> */
.L_x_716:
[----:B------:R-:W-:Y:S05]  /*14e20*/  BSYNC B0 ;  /* 0x0000000000007941 */ /* 0x000fea0003800000 */
.L_x_715:
[----:B------:R-:W-:Y:S05]  /*14e30*/  BRA `(.L_x_717) ;  /* 0xfffffec800247947 */ /* 0x000fea000383ffff */
.L_x_463:
[----:B------:R-:W-:Y:S01]  /*14e40*/  BSSY B0, `(.L_x_718) ;  /* 0x0000006000007945 */ /* 0x000fe20003800000 */
[----:B------:R-:W-:-:S07]  /*14e50*/  MOV R15, 0xffffffff ;  /* 0xffffffff000f7802 */ /* 0x000fce0000000f00 */
[----:B--234-:R-:W-:Y:S05]  /*14e60*/  WARPSYNC.COLLECTIVE R15, `(.L_x_719) ;  /* 0x000000000f0c7348 */ /* 0x01cfea0003c00000 */
[----:B------:R-:W-:Y:S02]  /*14e70*/  ELECT P6, UR79, PT ;  /* 0x00000000004f782f */ /* 0x000fe400038c0000 */
[----:B------:R-:W-:Y:S01]  /*14e80*/  MOV R14, UR79 ;  /* 0x0000004f000e7c02 */ /* 0x000fe20008000f00 */
[----:B--234-:R-:W-:Y:S10]  /*14e90*/  ENDCOLLECTIVE ;  /* 0x000000000000791b */ /* 0x01cff40003800000 */
.L_x_719:
[----:B------:R-:W-:Y:S05]  /*14ea0*/  BSYNC B0 ;  /* 0x0000000000007941 */ /* 0x000fea0003800000 */
.L_x_718:
[----:B------:R-:W-:Y:S05]  /*14eb0*/  BRA `(.L_x_720) ;  /* 0xfffffec800187947 */ /* 0x000fea000383ffff */
.L_x_465:
        /* <DEDUP_REMOVED lines=8> */
.L_x_722:
[----:B------:R-:W-:Y:S05]  /*14f40*/  BSYNC B0 ;  /* 0x0000000000007941 */ /* 0x000fea0003800000 */
.L_x_721:
[----:B------:R-:W-:Y:S05]  /*14f50*/  BRA `(.L_x_723) ;  /* 0xfffffec800807947 */ /* 0x000fea000383ffff */
.L_x_467:
[----:B------:R-:W-:Y:S01]  /*14f60*/  BSSY B0, `(.L_x_724) ;  /* 0x0000006000007945 */ /* 0x000fe20003800000 */
[----:B------:R-:W-:-:S07]  /*14f70*/  MOV R15, 0xffffffff ;  /* 0xffffffff000f7802 */ /* 0x000fce0000000f00 */
[----:B--234-:R-:W-:Y:S05]  /*14f80*/  WARPSYNC.COLLECTIVE R15, `(.L_x_725) ;  /* 0x000000000f0c7348 */ /* 0x01cfea0003c00000 */
[----:B------:R-:W-:Y:S02]  /*14f90*/  ELECT P6, UR79, PT ;  /* 0x00000000004f782f */ /* 0x000fe400038c0000 */
[----:B------:R-:W-:Y:S01]  /*14fa0*/  MOV R14, UR79 ;  /* 0x0000004f000e7c02 */ /* 0x000fe20008000f00 */
[----:B--234-:R-:W-:Y:S10]  /*14fb0*/  ENDCOLLECTIVE ;  /* 0x000000000000791b */ /* 0x01cff40003800000 */
.L_x_725:
[----:B------:R-:W-:Y:S05]  /*14fc0*/  BSYNC B0 ;  /* 0x0000000000007941 */ /* 0x000fea0003800000 */
.L_x_724:
[----:B------:R-:W-:Y:S05]  /*14fd0*/  BRA `(.L_x_726) ;  /* 0xfffffec800747947 */ /* 0x000fea000383ffff */
.L_x_499:
[----:B------:R-:W-:-:S07]  /*14fe0*/  MOV R0, UR13 ;  /* 0x0000000d00007c02 */ /* 0x000fce0008000f00 */
.L_x_727:
[----:B-1----:R1:W3:Y:S02]  /*14ff0*/  SYNCS.PHASECHK.TRANS64.TRYWAIT P0, [R0+URZ+0x18], R3 ;  /* 0x00001803000075a7 */ /* 0x0022e400080011ff */
[----:B---3--:R-:W-:Y:S05]  /*15000*/  @!P0 NANOSLEEP.SYNCS 0x989680 ;  /* 0x009896800000895d */ /* 0x008fea0003900000 */
[----:B------:R-:W3:Y:S02]  /*15010*/  @!P0 SYNCS.PHASECHK.TRANS64 P0, [R0+URZ+0x18], R3 ;  /* 0x00001803000085a7 */ /* 0x000ee400080010ff */
[----:B---3--:R-:W-:Y:S05]  /*15020*/  @!P0 BRA `(.L_x_727) ;  /* 0xfffffffc00f08947 */ /* 0x008fea000383ffff */
[----:B------:R-:W-:Y:S05]  /*15030*/  BRA `(.L_x_498) ;  /* 0xffffff0400dc7947 */ /* 0x000fea000383ffff */
.L_x_506:
[----:B-1----:R-:W-:-:S07]  /*15040*/  MOV R0, UR13 ;  /* 0x0000000d00007c02 */ /* 0x002fce0008000f00 */
.L_x_728:
[----:B-1----:R1:W2:Y:S02]  /*15050*/  SYNCS.PHASECHK.TRANS64.TRYWAIT P0, [R0+URZ+0x18], R3 ;  /* 0x00001803000075a7 */ /* 0x0022a400080011ff */
[----:B--2---:R-:W-:Y:S05]  /*15060*/  @!P0 NANOSLEEP.SYNCS 0x989680 ;  /* 0x009896800000895d */ /* 0x004fea0003900000 */
[----:B------:R-:W2:Y:S02]  /*15070*/  @!P0 SYNCS.PHASECHK.TRANS64 P0, [R0+URZ+0x18], R3 ;  /* 0x00001803000085a7 */ /* 0x000ea400080010ff */
[----:B--2---:R-:W-:Y:S05]  /*15080*/  @!P0 BRA `(.L_x_728) ;  /* 0xfffffffc00f08947 */ /* 0x004fea000383ffff */
[----:B------:R-:W-:Y:S05]  /*15090*/  BRA `(.L_x_505) ;  /* 0xffffff0800947947 */ /* 0x000fea000383ffff */
.L_x_512:
[----:B------:R-:W-:-:S07]  /*150a0*/  MOV R0, UR8 ;  /* 0x0000000800007c02 */ /* 0x000fce0008000f00 */
.L_x_729:
[----:B-1----:R1:W2:Y:S02]  /*150b0*/  SYNCS.PHASECHK.TRANS64.TRYWAIT P0, [R0+URZ+0x140], R3 ;  /* 0x00014003000075a7 */ /* 0x0022a400080011ff */
[----:B--2---:R-:W-:Y:S05]  /*150c0*/  @!P0 NANOSLEEP.SYNCS 0x989680 ;  /* 0x009896800000895d */ /* 0x004fea0003900000 */
[----:B------:R-:W2:Y:S02]  /*150d0*/  @!P0 SYNCS.PHASECHK.TRANS64 P0, [R0+URZ+0x140], R3 ;  /* 0x00014003000085a7 */ /* 0x000ea400080010ff */
[----:B--2---:R-:W-:Y:S05]  /*150e0*/  @!P0 BRA `(.L_x_729) ;  /* 0xfffffffc00f08947 */ /* 0x004fea000383ffff */
[----:B------:R-:W-:Y:S05]  /*150f0*/  BRA `(.L_x_730) ;  /* 0xffffff0c00247947 */ /* 0x000fea000383ffff */
.L_x_515:
[----:B------:R-:W-:-:S07]  /*15100*/  MOV R0, UR4 ;  /* 0x0000000400007c02 */ /* 0x000fce0008000f00 */
.L_x_731:
[----:B-1----:R1:W2:Y:S02]  /*15110*/  SYNCS.PHASECHK.TRANS64.TRYWAIT P0, [R0+URZ], R3 ;  /* 0x00000003000075a7 */ /* 0x0022a400080011ff */
[----:B--2---:R-:W-:Y:S05]  /*15120*/  @!P0 NANOSLEEP.SYNCS 0x989680 ;  /* 0x009896800000895d */ /* 0x004fea0003900000 */
[----:B------:R-:W2:Y:S02]  /*15130*/  @!P0 SYNCS.PHASECHK.TRANS64 P0, [R0+URZ], R3 ;  /* 0x00000003000085a7 */ /* 0x000ea400080010ff */
[----:B--2---:R-:W-:Y:S05]  /*15140*/  @!P0 BRA `(.L_x_731) ;  /* 0xfffffffc00f08947 */ /* 0x004fea000383ffff */
[----:B------:R-:W-:Y:S05]  /*15150*/  BRA `(.L_x_732) ;  /* 0xffffff0c008c7947 */ /* 0x000fea000383ffff */
.L_x_516:
[----:B------:R-:W-:-:S07]  /*15160*/  MOV R0, UR4 ;  /* 0x0000000400007c02 */ /* 0x000fce0008000f00 */
.L_x_733:
[----:B-1----:R1:W2:Y:S02]  /*15170*/  SYNCS.PHASECHK.TRANS64.TRYWAIT P0, [R0+URZ], R3 ;  /* 0x00000003000075a7 */ /* 0x0022a400080011ff */
[----:B--2---:R-:W-:Y:S05]  /*15180*/  @!P0 NANOSLEEP.SYNCS 0x989680 ;  /* 0x009896800000895d */ /* 0x004fea0003900000 */
[----:B------:R-:W2:Y:S02]  /*15190*/  @!P0 SYNCS.PHASECHK.TRANS64 P0, [R0+URZ], R3 ;  /* 0x00000003000085a7 */ /* 0x000ea400080010ff */
[----:B--2---:R-:W-:Y:S05]  /*151a0*/  @!P0 BRA `(.L_x_733) ;  /* 0xfffffffc00f08947 */ /* 0x004fea000383ffff */
[----:B------:R-:W-:Y:S05]  /*151b0*/  BRA `(.L_x_734) ;  /* 0xffffff0c00987947 */ /* 0x000fea000383ffff */
.L_x_531:
[----:B------:R-:W-:-:S07]  /*151c0*/  MOV R16, UR8 ;  /* 0x0000000800107c02 */ /* 0x000fce0008000f00 */
.L_x_735:
[----:B-1----:R1:W2:Y:S02]  /*151d0*/  SYNCS.PHASECHK.TRANS64.TRYWAIT P1, [R16+URZ+0xc0], R13 ;  /* 0x0000c00d100075a7 */ /* 0x0022a400080211ff */
[----:B--2---:R-:W-:Y:S05]  /*151e0*/  @!P1 NANOSLEEP.SYNCS 0x989680 ;  /* 0x009896800000995d */ /* 0x004fea0003900000 */
[----:B------:R-:W2:Y:S02]  /*151f0*/  @!P1 SYNCS.PHASECHK.TRANS64 P1, [R16+URZ+0xc0], R13 ;  /* 0x0000c00d100095a7 */ /* 0x000ea400080210ff */
[----:B--2---:R-:W-:Y:S05]  /*15200*/  @!P1 BRA `(.L_x_735) ;  /* 0xfffffffc00f09947 */ /* 0x004fea000383ffff */
[----:B------:R-:W-:Y:S05]  /*15210*/  BRA `(.L_x_736) ;  /* 0xffffff2800847947 */ /* 0x000fea000383ffff */
.L_x_547:
[----:B------:R-:W-:-:S07]  /*15220*/  MOV R11, UR8 ;  /* 0x00000008000b7c02 */ /* 0x000fce0008000f00 */
.L_x_737:
[----:B-1----:R1:W2:Y:S02]  /*15230*/  SYNCS.PHASECHK.TRANS64.TRYWAIT P1, [R11+URZ+0xc0], R2 ;  /* 0x0000c0020b0075a7 */ /* 0x0022a400080211ff */
[----:B--2---:R-:W-:Y:S05]  /*15240*/  @!P1 NANOSLEEP.SYNCS 0x989680 ;  /* 0x009896800000995d */ /* 0x004fea0003900000 */
[----:B------:R-:W2:Y:S02]  /*15250*/  @!P1 SYNCS.PHASECHK.TRANS64 P1, [R11+URZ+0xc0], R2 ;  /* 0x0000c0020b0095a7 */ /* 0x000ea400080210ff */
[----:B--2---:R-:W-:Y:S05]  /*15260*/  @!P1 BRA `(.L_x_737) ;  /* 0xfffffffc00f09947 */ /* 0x004fea000383ffff */
[----:B------:R-:W-:Y:S05]  /*15270*/  BRA `(.L_x_738) ;  /* 0xffffff4400707947 */ /* 0x000fea000383ffff */
.L_x_556:
[----:B-1----:R1:W2:Y:S02]  /*15280*/  SYNCS.PHASECHK.TRANS64.TRYWAIT P0, [R15+URZ+0x78], R6 ;  /* 0x000078060f0075a7 */ /* 0x0022a400080011ff */
[----:B--2---:R-:W-:Y:S05]  /*15290*/  @!P0 NANOSLEEP.SYNCS 0x989680 ;  /* 0x009896800000895d */ /* 0x004fea0003900000 */
[----:B------:R-:W2:Y:S02]  /*152a0*/  @!P0 SYNCS.PHASECHK.TRANS64 P0, [R15+URZ+0x78], R6 ;  /* 0x000078060f0085a7 */ /* 0x000ea400080010ff */
[----:B--2---:R-:W-:Y:S05]  /*152b0*/  @!P0 BRA `(.L_x_556) ;  /* 0xfffffffc00f08947 */ /* 0x004fea000383ffff */
[----:B------:R-:W-:Y:S05]  /*152c0*/  BRA `(.L_x_553) ;  /* 0xffffff4c008c7947 */ /* 0x000fea000383ffff */
.L_x_560:
[----:B------:R-:W-:Y:S07]  /*152d0*/  MOV R0, UR22 ;  /* 0x0000001600007c02 */ /* 0x000fee0008000f00 */
.L_x_739:
[----:B------:R1:W1:Y:S02]  /*152e0*/  SYNCS.PHASECHK.TRANS64.TRYWAIT P0, [R0+URZ+0x50], R5 ;  /* 0x00005005000075a7 */ /* 0x00026400080011ff */
[----:B-1----:R-:W-:Y:S05]  /*152f0*/  @!P0 NANOSLEEP.SYNCS 0x989680 ;  /* 0x009896800000895d */ /* 0x002fea0003900000 */
[----:B------:R-:W1:Y:S02]  /*15300*/  @!P0 SYNCS.PHASECHK.TRANS64 P0, [R0+URZ+0x50], R5 ;  /* 0x00005005000085a7 */ /* 0x000e6400080010ff */
[----:B-1----:R-:W-:Y:S05]  /*15310*/  @!P0 BRA `(.L_x_739) ;  /* 0xfffffffc00f08947 */ /* 0x002fea000383ffff */
[----:B------:R-:W-:Y:S05]  /*15320*/  BRA `(.L_x_740) ;  /* 0xffffff5000107947 */ /* 0x000fea000383ffff */
.L_x_566:
[----:B------:R-:W-:Y:S07]  /*15330*/  MOV R0, UR22 ;  /* 0x0000001600007c02 */ /* 0x000fee0008000f00 */
.L_x_741:
[----:B-1----:R1:W2:Y:S02]  /*15340*/  SYNCS.PHASECHK.TRANS64.TRYWAIT P0, [R0+URZ+0x58], R5 ;  /* 0x00005805000075a7 */ /* 0x0022a400080011ff */
[----:B--2---:R-:W-:Y:S05]  /*15350*/  @!P0 NANOSLEEP.SYNCS 0x989680 ;  /* 0x009896800000895d */ /* 0x004fea0003900000 */
[----:B------:R-:W2:Y:S02]  /*15360*/  @!P0 SYNCS.PHASECHK.TRANS64 P0, [R0+URZ+0x58], R5 ;  /* 0x00005805000085a7 */ /* 0x000ea400080010ff */
[----:B--2---:R-:W-:Y:S05]  /*15370*/  @!P0 BRA `(.L_x_741) ;  /* 0xfffffffc00f08947 */ /* 0x004fea000383ffff */
[----:B------:R-:W-:Y:S05]  /*15380*/  BRA `(.L_x_742) ;  /* 0xffffff5000607947 */ /* 0x000fea000383ffff */
.L_x_572:
[----:B-12---:R-:W-:Y:S07]  /*15390*/  MOV R0, UR22 ;  /* 0x0000001600007c02 */ /* 0x006fee0008000f00 */
.L_x_743:
[----:B-1----:R1:W2:Y:S02]  /*153a0*/  SYNCS.PHASECHK.TRANS64.TRYWAIT P0, [R0+URZ+0x60], R5 ;  /* 0x00006005000075a7 */ /* 0x0022a400080011ff */
[----:B--2---:R-:W-:Y:S05]  /*153b0*/  @!P0 NANOSLEEP.SYNCS 0x989680 ;  /* 0x009896800000895d */ /* 0x004fea0003900000 */
[----:B------:R-:W2:Y:S02]  /*153c0*/  @!P0 SYNCS.PHASECHK.TRANS64 P0, [R0+URZ+0x60], R5 ;  /* 0x00006005000085a7 */ /* 0x000ea400080010ff */
[----:B--2---:R-:W-:Y:S05]  /*153d0*/  @!P0 BRA `(.L_x_743) ;  /* 0xfffffffc00f08947 */ /* 0x004fea000383ffff */
[----:B------:R-:W-:Y:S05]  /*153e0*/  BRA `(.L_x_744) ;  /* 0xffffff5000b87947 */ /* 0x000fea000383ffff */
.L_x_578:
[----:B-12-4-:R-:W-:Y:S07]  /*153f0*/  MOV R0, UR22 ;  /* 0x0000001600007c02 */ /* 0x016fee0008000f00 */
.L_x_745:
[----:B-1----:R1:W2:Y:S02]  /*15400*/  SYNCS.PHASECHK.TRANS64.TRYWAIT P0, [R0+URZ+0x68], R5 ;  /* 0x00006805000075a7 */ /* 0x0022a400080011ff */
[----:B--2---:R-:W-:Y:S05]  /*15410*/  @!P0 NANOSLEEP.SYNCS 0x989680 ;  /* 0x009896800000895d */ /* 0x004fea0003900000 */
[----:B------:R-:W2:Y:S02]  /*15420*/  @!P0 SYNCS.PHASECHK.TRANS64 P0, [R0+URZ+0x68], R5 ;  /* 0x00006805000085a7 */ /* 0x000ea400080010ff */
[----:B--2---:R-:W-:Y:S05]  /*15430*/  @!P0 BRA `(.L_x_745) ;  /* 0xfffffffc00f08947 */ /* 0x004fea000383ffff */
[----:B------:R-:W-:Y:S05]  /*15440*/  BRA `(.L_x_746) ;  /* 0xffffff5400107947 */ /* 0x000fea000383ffff */
.L_x_584:
[----:B--2-4-:R-:W-:Y:S07]  /*15450*/  MOV R0, UR8 ;  /* 0x0000000800007c02 */ /* 0x014fee0008000f00 */
.L_x_747:
[----:B-1----:R1:W2:Y:S02]  /*15460*/  SYNCS.PHASECHK.TRANS64.TRYWAIT P0, [R0+URZ+0x140], R5 ;  /* 0x00014005000075a7 */ /* 0x0022a400080011ff */
[----:B--2---:R-:W-:Y:S05]  /*15470*/  @!P0 NANOSLEEP.SYNCS 0x989680 ;  /* 0x009896800000895d */ /* 0x004fea0003900000 */
[----:B------:R-:W2:Y:S02]  /*15480*/  @!P0 SYNCS.PHASECHK.TRANS64 P0, [R0+URZ+0x140], R5 ;  /* 0x00014005000085a7 */ /* 0x000ea400080010ff */
[----:B--2---:R-:W-:Y:S05]  /*15490*/  @!P0 BRA `(.L_x_747) ;  /* 0xfffffffc00f08947 */ /* 0x004fea000383ffff */
[----:B------:R-:W-:Y:S05]  /*154a0*/  BRA `(.L_x_748) ;  /* 0xffffff5400787947 */ /* 0x000fea000383ffff */
.L_x_588:
[----:B------:R-:W-:-:S07]  /*154b0*/  MOV R0, UR22 ;  /* 0x0000001600007c02 */ /* 0x000fce0008000f00 */
.L_x_749:
[----:B-1----:R1:W2:Y:S02]  /*154c0*/  SYNCS.PHASECHK.TRANS64.TRYWAIT P0, [R0+URZ+0x50], R3 ;  /* 0x00005003000075a7 */ /* 0x0022a400080011ff */
[----:B--2---:R-:W-:Y:S05]  /*154d0*/  @!P0 NANOSLEEP.SYNCS 0x989680 ;  /* 0x009896800000895d */ /* 0x004fea0003900000 */
[----:B------:R-:W2:Y:S02]  /*154e0*/  @!P0 SYNCS.PHASECHK.TRANS64 P0, [R0+URZ+0x50], R3 ;  /* 0x00005003000085a7 */ /* 0x000ea400080010ff */
[----:B--2---:R-:W-:Y:S05]  /*154f0*/  @!P0 BRA `(.L_x_749) ;  /* 0xfffffffc00f08947 */ /* 0x004fea000383ffff */
[----:B------:R-:W-:Y:S05]  /*15500*/  BRA `(.L_x_750) ;  /* 0xffffff5400e47947 */ /* 0x000fea000383ffff */
.L_x_590:
[----:B-1----:R-:W-:-:S07]  /*15510*/  MOV R0, UR22 ;  /* 0x0000001600007c02 */ /* 0x002fce0008000f00 */
.L_x_751:
[----:B-1----:R1:W2:Y:S02]  /*15520*/  SYNCS.PHASECHK.TRANS64.TRYWAIT P0, [R0+URZ+0x58], R3 ;  /* 0x00005803000075a7 */ /* 0x0022a400080011ff */
[----:B--2---:R-:W-:Y:S05]  /*15530*/  @!P0 NANOSLEEP.SYNCS 0x989680 ;  /* 0x009896800000895d */ /* 0x004fea0003900000 */
[----:B------:R-:W2:Y:S02]  /*15540*/  @!P0 SYNCS.PHASECHK.TRANS64 P0, [R0+URZ+0x58], R3 ;  /* 0x00005803000085a7 */ /* 0x000ea400080010ff */
[----:B--2---:R-:W-:Y:S05]  /*15550*/  @!P0 BRA `(.L_x_751) ;  /* 0xfffffffc00f08947 */ /* 0x004fea000383ffff */
[----:B------:R-:W-:Y:S05]  /*15560*/  BRA `(.L_x_752) ;  /* 0xffffff5400dc7947 */ /* 0x000fea000383ffff */
.L_x_592:
[----:B-1----:R-:W-:-:S07]  /*15570*/  MOV R0, UR22 ;  /* 0x0000001600007c02 */ /* 0x002fce0008000f00 */
.L_x_753:
[----:B-1----:R1:W2:Y:S02]  /*15580*/  SYNCS.PHASECHK.TRANS64.TRYWAIT P0, [R0+URZ+0x60], R3 ;  /* 0x00006003000075a7 */ /* 0x0022a400080011ff */
[----:B--2---:R-:W-:Y:S05]  /*15590*/  @!P0 NANOSLEEP.SYNCS 0x989680 ;  /* 0x009896800000895d */ /* 0x004fea0003900000 */
[----:B------:R-:W2:Y:S02]  /*155a0*/  @!P0 SYNCS.PHASECHK.TRANS64 P0, [R0+URZ+0x60], R3 ;  /* 0x00006003000085a7 */ /* 0x000ea400080010ff */
[----:B--2---:R-:W-:Y:S05]  /*155b0*/  @!P0 BRA `(.L_x_753) ;  /* 0xfffffffc00f08947 */ /* 0x004fea000383ffff */
[----:B------:R-:W-:Y:S05]  /*155c0*/  BRA `(.L_x_754) ;  /* 0xffffff5400d47947 */ /* 0x000fea000383ffff */
.L_x_601:
[----:B------:R-:W-:Y:S07]  /*155d0*/  MOV R0, UR6 ;  /* 0x0000000600007c02 */ /* 0x000fee0008000f00 */
.L_x_755:
[----:B-1----:R1:W3:Y:S02]  /*155e0*/  SYNCS.PHASECHK.TRANS64.TRYWAIT P0, [R0+URZ+0x140], R3 ;  /* 0x00014003000075a7 */ /* 0x0022e400080011ff */
[----:B---3--:R-:W-:Y:S05]  /*155f0*/  @!P0 NANOSLEEP.SYNCS 0x989680 ;  /* 0x009896800000895d */ /* 0x008fea0003900000 */
[----:B------:R-:W3:Y:S02]  /*15600*/  @!P0 SYNCS.PHASECHK.TRANS64 P0, [R0+URZ+0x140], R3 ;  /* 0x00014003000085a7 */ /* 0x000ee400080010ff */
[----:B---3--:R-:W-:Y:S05]  /*15610*/  @!P0 BRA `(.L_x_755) ;  /* 0xfffffffc00f08947 */ /* 0x008fea000383ffff */
[----:B------:R-:W-:Y:S05]  /*15620*/  BRA `(.L_x_756) ;  /* 0xffffff6000747947 */ /* 0x000fea000383ffff */
.L_x_610:
[----:B------:R-:W-:Y:S07]  /*15630*/  MOV R15, 0xffffffff ;  /* 0xffffffff000f7802 */ /* 0x000fee0000000f00 */
[----:B-1-345:R-:W-:Y:S05]  /*15640*/  WARPSYNC.COLLECTIVE R15, `(.L_x_757) ;  /* 0x000000000f0c7348 */ /* 0x03afea0003c00000 */
[----:B------:R-:W-:Y:S02]  /*15650*/  ELECT P6, UR79, PT ;  /* 0x00000000004f782f */ /* 0x000fe400038c0000 */
[----:B------:R-:W-:Y:S01]  /*15660*/  MOV R14, UR79 ;  /* 0x0000004f000e7c02 */ /* 0x000fe20008000f00 */
[----:B-1-345:R-:W-:Y:S10]  /*15670*/  ENDCOLLECTIVE ;  /* 0x000000000000791b */ /* 0x03aff40003800000 */
.L_x_757:
[----:B------:R-:W-:Y:S05]  /*15680*/  BRA `(.L_x_758) ;  /* 0xffffff6400847947 */ /* 0x000fea000383ffff */
.L_x_615:
[----:B-1----:R-:W-:Y:S04]  /*15690*/  MOV R5, UR43 ;  /* 0x0000002b00057c02 */ /* 0x002fe80008000f00 */
[----:B------:R1:W2:Y:S03]  /*156a0*/  SYNCS.PHASECHK.TRANS64.TRYWAIT P0, [R5+URZ+0x30], R0 ;  /* 0x00003000050075a7 */ /* 0x0002a600080011ff */
[----:B--2---:R-:W-:Y:S05]  /*156b0*/  @!P0 NANOSLEEP.SYNCS 0x989680 ;  /* 0x009896800000895d */ /* 0x004fea0003900000 */
[----:B------:R-:W2:Y:S02]  /*156c0*/  @!P0 SYNCS.PHASECHK.TRANS64 P0, [R5+URZ+0x30], R0 ;  /* 0x00003000050085a7 */ /* 0x000ea400080010ff */
[----:B--2---:R-:W-:Y:S05]  /*156d0*/  @!P0 BRA `(.L_x_615) ;  /* 0xfffffffc00ec8947 */ /* 0x004fea000383ffff */
[----:B------:R-:W-:Y:S05]  /*156e0*/  BRA `(.L_x_614) ;  /* 0xffffff68002c7947 */ /* 0x000fea000383ffff */
.L_x_619:
[----:B--2---:R2:W3:Y:S02]  /*156f0*/  SYNCS.PHASECHK.TRANS64.TRYWAIT P1, [R126+URZ+0x100], R3 ;  /* 0x000100037e0075a7 */ /* 0x0044e400080211ff */
[----:B---3--:R-:W-:Y:S05]  /*15700*/  @!P1 NANOSLEEP.SYNCS 0x989680 ;  /* 0x009896800000995d */ /* 0x008fea0003900000 */
[----:B------:R-:W3:Y:S02]  /*15710*/  @!P1 SYNCS.PHASECHK.TRANS64 P1, [R126+URZ+0x100], R3 ;  /* 0x000100037e0095a7 */ /* 0x000ee400080210ff */
[----:B---3--:R-:W-:Y:S05]  /*15720*/  @!P1 BRA `(.L_x_619) ;  /* 0xfffffffc00f09947 */ /* 0x008fea000383ffff */
[----:B------:R-:W-:Y:S05]  /*15730*/  BRA `(.L_x_618) ;  /* 0xffffff6c00347947 */ /* 0x000fea000383ffff */
.L_x_626:
[----:B--2---:R-:W-:Y:S04]  /*15740*/  MOV R3, UR43 ;  /* 0x0000002b00037c02 */ /* 0x004fe80008000f00 */
[----:B------:R2:W3:Y:S03]  /*15750*/  SYNCS.PHASECHK.TRANS64.TRYWAIT P0, [R3+URZ+0x38], R0 ;  /* 0x00003800030075a7 */ /* 0x0004e600080011ff */
[----:B---3--:R-:W-:Y:S05]  /*15760*/  @!P0 NANOSLEEP.SYNCS 0x989680 ;  /* 0x009896800000895d */ /* 0x008fea0003900000 */
[----:B------:R-:W3:Y:S02]  /*15770*/  @!P0 SYNCS.PHASECHK.TRANS64 P0, [R3+URZ+0x38], R0 ;  /* 0x00003800030085a7 */ /* 0x000ee400080010ff */
[----:B---3--:R-:W-:Y:S05]  /*15780*/  @!P0 BRA `(.L_x_626) ;  /* 0xfffffffc00ec8947 */ /* 0x008fea000383ffff */
[----:B------:R-:W-:Y:S05]  /*15790*/  BRA `(.L_x_625) ;  /* 0xffffff80001c7947 */ /* 0x000fea000383ffff */
.L_x_634:
[----:B-1----:R-:W-:Y:S04]  /*157a0*/  MOV R0, UR43 ;  /* 0x0000002b00007c02 */ /* 0x002fe80008000f00 */
[----:B------:R1:W3:Y:S03]  /*157b0*/  SYNCS.PHASECHK.TRANS64.TRYWAIT P2, [R0+URZ+0x40], R3 ;  /* 0x00004003000075a7 */ /* 0x0002e600080411ff */
[----:B---3--:R-:W-:Y:S05]  /*157c0*/  @!P2 NANOSLEEP.SYNCS 0x989680 ;  /* 0x009896800000a95d */ /* 0x008fea0003900000 */
[----:B------:R-:W3:Y:S02]  /*157d0*/  @!P2 SYNCS.PHASECHK.TRANS64 P2, [R0+URZ+0x40], R3 ;  /* 0x000040030000a5a7 */ /* 0x000ee400080410ff */
[----:B---3--:R-:W-:Y:S05]  /*157e0*/  @!P2 BRA `(.L_x_634) ;  /* 0xfffffffc00eca947 */ /* 0x008fea000383ffff */
[----:B------:R-:W-:Y:S05]  /*157f0*/  BRA `(.L_x_633) ;  /* 0xffffff9400a87947 */ /* 0x000fea000383ffff */
.L_x_642:
[----:B--2---:R-:W-:Y:S04]  /*15800*/  MOV R0, UR43 ;  /* 0x0000002b00007c02 */ /* 0x004fe80008000f00 */
[----:B------:R2:W1:Y:S03]  /*15810*/  SYNCS.PHASECHK.TRANS64.TRYWAIT P2, [R0+URZ+0x48], R3 ;  /* 0x00004803000075a7 */ /* 0x00046600080411ff */
[----:B-1----:R-:W-:Y:S05]  /*15820*/  @!P2 NANOSLEEP.SYNCS 0x989680 ;  /* 0x009896800000a95d */ /* 0x002fea0003900000 */
[----:B------:R-:W1:Y:S02]  /*15830*/  @!P2 SYNCS.PHASECHK.TRANS64 P2, [R0+URZ+0x48], R3 ;  /* 0x000048030000a5a7 */ /* 0x000e6400080410ff */
[----:B-1----:R-:W-:Y:S05]  /*15840*/  @!P2 BRA `(.L_x_642) ;  /* 0xfffffffc00eca947 */ /* 0x002fea000383ffff */
[----:B------:R-:W-:Y:S05]  /*15850*/  BRA `(.L_x_641) ;  /* 0xffffffac00407947 */ /* 0x000fea000383ffff */
.L_x_654:
[----:B------:R-:W-:Y:S07]  /*15860*/  MOV R4, UR24 ;  /* 0x0000001800047c02 */ /* 0x000fee0008000f00 */
.L_x_759:
[----:B-1----:R1:W4:Y:S02]  /*15870*/  SYNCS.PHASECHK.TRANS64.TRYWAIT P0, [R4+URZ+0x80], R5 ;  /* 0x00008005040075a7 */ /* 0x00232400080011ff */
[----:B----4-:R-:W-:Y:S05]  /*15880*/  @!P0 NANOSLEEP.SYNCS 0x989680 ;  /* 0x009896800000895d */ /* 0x010fea0003900000 */
[----:B------:R-:W4:Y:S02]  /*15890*/  @!P0 SYNCS.PHASECHK.TRANS64 P0, [R4+URZ+0x80], R5 ;  /* 0x00008005040085a7 */ /* 0x000f2400080010ff */
[----:B----4-:R-:W-:Y:S05]  /*158a0*/  @!P0 BRA `(.L_x_759) ;  /* 0xfffffffc00f08947 */ /* 0x010fea000383ffff */
[----:B------:R-:W-:Y:S05]  /*158b0*/  BRA `(.L_x_760) ;  /* 0xffffffcc007c7947 */ /* 0x000fea000383ffff */
.L_x_657:
[----:B------:R-:W-:Y:S07]  /*158c0*/  MOV R4, UR24 ;  /* 0x0000001800047c02 */ /* 0x000fee0008000f00 */
.L_x_761:
[----:B-1----:R1:W4:Y:S02]  /*158d0*/  SYNCS.PHASECHK.TRANS64.TRYWAIT P1, [R4+URZ+0x180], R5 ;  /* 0x00018005040075a7 */ /* 0x00232400080211ff */
[----:B----4-:R-:W-:Y:S05]  /*158e0*/  @!P1 NANOSLEEP.SYNCS 0x989680 ;  /* 0x009896800000995d */ /* 0x010fea0003900000 */
[----:B------:R-:W4:Y:S02]  /*158f0*/  @!P1 SYNCS.PHASECHK.TRANS64 P1, [R4+URZ+0x180], R5 ;  /* 0x00018005040095a7 */ /* 0x000f2400080210ff */
[----:B----4-:R-:W-:Y:S05]  /*15900*/  @!P1 BRA `(.L_x_761) ;  /* 0xfffffffc00f09947 */ /* 0x010fea000383ffff */
[----:B------:R-:W-:Y:S05]  /*15910*/  BRA `(.L_x_762) ;  /* 0xffffffcc00d87947 */ /* 0x000fea000383ffff */
.L_x_673:
[----:B-1----:R-:W-:-:S07]  /*15920*/  MOV R5, UR12 ;  /* 0x0000000c00057c02 */ /* 0x002fce0008000f00 */
.L_x_763:
[----:B-1----:R1:W3:Y:S02]  /*15930*/  SYNCS.PHASECHK.TRANS64.TRYWAIT P0, [R5+URZ+0x110], R6 ;  /* 0x00011006050075a7 */ /* 0x0022e400080011ff */
[----:B---3--:R-:W-:Y:S05]  /*15940*/  @!P0 NANOSLEEP.SYNCS 0x989680 ;  /* 0x009896800000895d */ /* 0x008fea0003900000 */
[----:B------:R-:W3:Y:S02]  /*15950*/  @!P0 SYNCS.PHASECHK.TRANS64 P0, [R5+URZ+0x110], R6 ;  /* 0x00011006050085a7 */ /* 0x000ee400080010ff */
[----:B---3--:R-:W-:Y:S05]  /*15960*/  @!P0 BRA `(.L_x_763) ;  /* 0xfffffffc00f08947 */ /* 0x008fea000383ffff */
[----:B------:R-:W-:Y:S05]  /*15970*/  BRA `(.L_x_764) ;  /* 0xffffffe400587947 */ /* 0x000fea000383ffff */
.L_x_675:
[----:B------:R-:W-:Y:S07]  /*15980*/  MOV R5, UR10 ;  /* 0x0000000a00057c02 */ /* 0x000fee0008000f00 */
.L_x_765:
[----:B-1----:R1:W2:Y:S02]  /*15990*/  SYNCS.PHASECHK.TRANS64.TRYWAIT P0, [R5+URZ], R6 ;  /* 0x00000006050075a7 */ /* 0x0022a400080011ff */
[----:B--2---:R-:W-:Y:S05]  /*159a0*/  @!P0 NANOSLEEP.SYNCS 0x989680 ;  /* 0x009896800000895d */ /* 0x004fea0003900000 */
[----:B------:R-:W2:Y:S02]  /*159b0*/  @!P0 SYNCS.PHASECHK.TRANS64 P0, [R5+URZ], R6 ;  /* 0x00000006050085a7 */ /* 0x000ea400080010ff */
[----:B--2---:R-:W-:Y:S05]  /*159c0*/  @!P0 BRA `(.L_x_765) ;  /* 0xfffffffc00f08947 */ /* 0x004fea000383ffff */
[----:B------:R-:W-:Y:S05]  /*159d0*/  BRA `(.L_x_674) ;  /* 0xffffffe400907947 */ /* 0x000fea000383ffff */
.L_x_679:
[----:B------:R-:W-:-:S07]  /*159e0*/  MOV R5, UR9 ;  /* 0x0000000900057c02 */ /* 0x000fce0008000f00 */
.L_x_766:
[----:B-1----:R1:W4:Y:S02]  /*159f0*/  SYNCS.PHASECHK.TRANS64.TRYWAIT P0, [R5+URZ+0x140], R6 ;  /* 0x00014006050075a7 */ /* 0x00232400080011ff */
[----:B----4-:R-:W-:Y:S05]  /*15a00*/  @!P0 NANOSLEEP.SYNCS 0x989680 ;  /* 0x009896800000895d */ /* 0x010fea0003900000 */
[----:B------:R-:W4:Y:S02]  /*15a10*/  @!P0 SYNCS.PHASECHK.TRANS64 P0, [R5+URZ+0x140], R6 ;  /* 0x00014006050085a7 */ /* 0x000f2400080010ff */
[----:B----4-:R-:W-:Y:S05]  /*15a20*/  @!P0 BRA `(.L_x_766) ;  /* 0xfffffffc00f08947 */ /* 0x010fea000383ffff */
[----:B------:R-:W-:Y:S05]  /*15a30*/  BRA `(.L_x_767) ;  /* 0xffffffe800587947 */ /* 0x000fea000383ffff */
.L_x_683:
[----:B-1----:R-:W-:-:S07]  /*15a40*/  MOV R0, UR5 ;  /* 0x0000000500007c02 */ /* 0x002fce0008000f00 */
.L_x_768:
[----:B------:R1:W1:Y:S02]  /*15a50*/  SYNCS.PHASECHK.TRANS64.TRYWAIT P0, [R0+URZ+0x110], R3 ;  /* 0x00011003000075a7 */ /* 0x00026400080011ff */
[----:B-1----:R-:W-:Y:S05]  /*15a60*/  @!P0 NANOSLEEP.SYNCS 0x989680 ;  /* 0x009896800000895d */ /* 0x002fea0003900000 */
[----:B------:R-:W1:Y:S02]  /*15a70*/  @!P0 SYNCS.PHASECHK.TRANS64 P0, [R0+URZ+0x110], R3 ;  /* 0x00011003000085a7 */ /* 0x000e6400080010ff */
[----:B-1----:R-:W-:Y:S05]  /*15a80*/  @!P0 BRA `(.L_x_768) ;  /* 0xfffffffc00f08947 */ /* 0x002fea000383ffff */
[----:B------:R-:W-:Y:S05]  /*15a90*/  BRA `(.L_x_769) ;  /* 0xffffffe800cc7947 */ /* 0x000fea000383ffff */
.L_x_685:
[----:B-1----:R-:W-:-:S07]  /*15aa0*/  MOV R0, UR17 ;  /* 0x0000001100007c02 */ /* 0x002fce0008000f00 */
.L_x_770:
[----:B------:R1:W1:Y:S02]  /*15ab0*/  SYNCS.PHASECHK.TRANS64.TRYWAIT P0, [R0+URZ+0x110], R3 ;  /* 0x00011003000075a7 */ /* 0x00026400080011ff */
[----:B-1----:R-:W-:Y:S05]  /*15ac0*/  @!P0 NANOSLEEP.SYNCS 0x989680 ;  /* 0x009896800000895d */ /* 0x002fea0003900000 */
[----:B------:R-:W1:Y:S02]  /*15ad0*/  @!P0 SYNCS.PHASECHK.TRANS64 P0, [R0+URZ+0x110], R3 ;  /* 0x00011003000085a7 */ /* 0x000e6400080010ff */
[----:B-1----:R-:W-:Y:S05]  /*15ae0*/  @!P0 BRA `(.L_x_770) ;  /* 0xfffffffc00f08947 */ /* 0x002fea000383ffff */
[----:B------:R-:W-:Y:S05]  /*15af0*/  BRA `(.L_x_771) ;  /* 0xffffffe800dc7947 */ /* 0x000fea000383ffff */
        .weak           $__internal_4_$__cuda_sm10x_tcgen05_guardrail_trap_col_being_dealloced_not_returned_by_alloc
        .type           $__internal_4_$__cuda_sm10x_tcgen05_guardrail_trap_col_being_dealloced_not_returned_by_alloc,@function
        .size           $__internal_4_$__cuda_sm10x_tcgen05_guardrail_trap_col_being_dealloced_not_returned_by_alloc,($__internal_5_$__cuda_sm10x_tcgen05_guardrail_trap_phase_invalid_during_alloc - $__internal_4_$__cuda_sm10x_tcgen05_guardrail_trap_col_being_dealloced_not_returned_by_alloc)
$__internal_4_$__cuda_sm10x_tcgen05_guardrail_trap_col_being_dealloced_not_returned_by_alloc:
[----:B------:R-:W-:Y:S05]  /*15b00*/  BPT.TRAP 0x1 ;  /* 0x000000040000795c */ /* 0x000fea0000300000 */
[----:B------:R-:W-:-:S04]  /*15b10*/  HFMA2 R3, -RZ, RZ, 0, 0 ;  /* 0x00000000ff037431 */ /* 0x000fc800000001ff */
[----:B------:R-:W-:Y:S05]  /*15b20*/  RET.REL.NODEC R2 `(_ZN7cutlass13device_kernelINS_4gemm6kernel13GemmUniversalINS1_17GroupProblemShapeIN4cute5tupleIJiiiEEEEENS1_10collective13CollectiveMmaINS1_40MainloopSm100ArrayTmaUmmaWarpSpecializedILi3ELi8ELi2ENS6_IJiiNS5_1CILi1EEEEEEEENS6_IJNSC_ILi128EEENSC_ILi256EEESG_EEENS_12float_e4m3_tEPNS6_IJlSD_NSC_ILi0EEEEEESJ_SM_NS5_8TiledMMAINS5_8MMA_AtomIJNS5_10MMA_TraitsINS5_19SM100_MMA_F8F6F4_SSEJSJ_SJ_fSG_SH_NS5_17integral_constantINS5_4UMMA5MajorELST_0EEESU_NSR_INSS_7ScaleInELSV_0EEESW_EEEEEENS5_6LayoutINS6_IJSD_SD_SD_EEENS6_IJSK_SK_SK_EEEEENS6_IJNS5_10UnderscoreES13_S13_EEEEENS5_23SM90_TMA_LOAD_MULTICASTENS5_14ComposedLayoutINS5_7SwizzleILi3ELi4ELi3EEENS5_18smem_ptr_flag_bitsILi8EEENSZ_INS6_IJNSC_ILi8EEESG_EEENS6_IJSG_SD_EEEEEEEvNS5_8identityES16_S1G_vS1H_EENS_8epilogue10collective18CollectiveEpilogueINS1J_31Sm100PtrArrayTmaWarpSpecializedILi4ELi2ELi64ELb1ELb0EEEJSI_NS6_IJNSZ_ISG_SD_EENSZ_INSC_ILi64EEESD_EEEEENS_6half_tEPNS6_IJSD_lSK_EEES1S_S1U_NS1J_6fusion15FusionCallbacksIS1N_NS1V_17LinearCombinationIS1S_fS1S_fLNS_15FloatRoundStyleE2EEESI_S1R_JEEENS5_5SM1004TMEM4LOAD26SM100_TMEM_LOAD_16dp256b8xENS5_13SM90_TMA_LOADENS17_IS19_NS1A_ILi16EEENSZ_INS6_IJS1P_S1C_EEENS6_IJSD_S1P_EEEEEEENS5_17SM75_U16x8_LDSM_TENS5_14SM90_TMA_STOREES2A_NS5_17SM90_U16x8_STSM_TENS5_39AutoVectorizingCopyWithAssumedAlignmentILi128EEEEEEvvEEEEvNT_6ParamsE) ;  /* 0xfffffea402347950 */ /* 0x000fea0003c3ffff */
        .weak           $__internal_5_$__cuda_sm10x_tcgen05_guardrail_trap_phase_invalid_during_alloc
        .type           $__internal_5_$__cuda_sm10x_tcgen05_guardrail_trap_phase_invalid_during_alloc,@function
        .size           $__internal_5_$__cuda_sm10x_tcgen05_guardrail_trap_phase_invalid_during_alloc,($__internal_6_$__cuda_sm10x_tcgen05_guardrail_trap_unallocated_columns_being_dealloced - $__internal_5_$__cuda_sm10x_tcgen05_guardrail_trap_phase_invalid_during_alloc)
$__internal_5_$__cuda_sm10x_tcgen05_guardrail_trap_phase_invalid_during_alloc:
[----:B------:R-:W-:Y:S05]  /*15b30*/  BPT.TRAP 0x1 ;  /* 0x000000040000795c */ /* 0x000fea0000300000 */
[----:B------:R-:W-:-:S04]  /*15b40*/  MOV R5, 0x0 ;  /* 0x0000000000057802 */ /* 0x000fc80000000f00 */
[----:B------:R-:W-:Y:S05]  /*15b50*/  RET.REL.NODEC R4 `(_ZN7cutlass13device_kernelINS_4gemm6kernel13GemmUniversalINS1_17GroupProblemShapeIN4cute5tupleIJiiiEEEEENS1_10collective13CollectiveMmaINS1_40MainloopSm100ArrayTmaUmmaWarpSpecializedILi3ELi8ELi2ENS6_IJiiNS5_1CILi1EEEEEEEENS6_IJNSC_ILi128EEENSC_ILi256EEESG_EEENS_12float_e4m3_tEPNS6_IJlSD_NSC_ILi0EEEEEESJ_SM_NS5_8TiledMMAINS5_8MMA_AtomIJNS5_10MMA_TraitsINS5_19SM100_MMA_F8F6F4_SSEJSJ_SJ_fSG_SH_NS5_17integral_constantINS5_4UMMA5MajorELST_0EEESU_NSR_INSS_7ScaleInELSV_0EEESW_EEEEEENS5_6LayoutINS6_IJSD_SD_SD_EEENS6_IJSK_SK_SK_EEEEENS6_IJNS5_10UnderscoreES13_S13_EEEEENS5_23SM90_TMA_LOAD_MULTICASTENS5_14ComposedLayoutINS5_7SwizzleILi3ELi4ELi3EEENS5_18smem_ptr_flag_bitsILi8EEENSZ_INS6_IJNSC_ILi8EEESG_EEENS6_IJSG_SD_EEEEEEEvNS5_8identityES16_S1G_vS1H_EENS_8epilogue10collective18CollectiveEpilogueINS1J_31Sm100PtrArrayTmaWarpSpecializedILi4ELi2ELi64ELb1ELb0EEEJSI_NS6_IJNSZ_ISG_SD_EENSZ_INSC_ILi64EEESD_EEEEENS_6half_tEPNS6_IJSD_lSK_EEES1S_S1U_NS1J_6fusion15FusionCallbacksIS1N_NS1V_17LinearCombinationIS1S_fS1S_fLNS_15FloatRoundStyleE2EEESI_S1R_JEEENS5_5SM1004TMEM4LOAD26SM100_TMEM_LOAD_16dp256b8xENS5_13SM90_TMA_LOADENS17_IS19_NS1A_ILi16EEENSZ_INS6_IJS1P_S1C_EEENS6_IJSD_S1P_EEEEEEENS5_17SM75_U16x8_LDSM_TENS5_14SM90_TMA_STOREES2A_NS5_17SM90_U16x8_STSM_TENS5_39AutoVectorizingCopyWithAssumedAlignmentILi128EEEEEEvvEEEEvNT_6ParamsE) ;  /* 0xfffffea404287950 */ /* 0x000fea0003c3ffff */
        .weak           $__internal_6_$__cuda_sm10x_tcgen05_guardrail_trap_unallocated_columns_being_dealloced
        .type           $__internal_6_$__cuda_sm10x_tcgen05_guardrail_trap_unallocated_columns_being_dealloced,@function
        .size           $__internal_6_$__cuda_sm10x_tcgen05_guardrail_trap_unallocated_columns_being_dealloced,($__internal_7_$__cuda_sm20_div_u64 - $__internal_6_$__cuda_sm10x_tcgen05_guardrail_trap_unallocated_columns_being_dealloced)
$__internal_6_$__cuda_sm10x_tcgen05_guardrail_trap_unallocated_columns_being_dealloced:
[----:B------:R-:W-:Y:S05]  /*15b60*/  BPT.TRAP 0x1 ;  /* 0x000000040000795c */ /* 0x000fea0000300000 */
[----:B------:R-:W-:-:S04]  /*15b70*/  HFMA2 R3, -RZ, RZ, 0, 0 ;  /* 0x00000000ff037431 */ /* 0x000fc800000001ff */
[----:B------:R-:W-:Y:S05]  /*15b80*/  RET.REL.NODEC R2 `(_ZN7cutlass13device_kernelINS_4gemm6kernel13GemmUniversalINS1_17GroupProblemShapeIN4cute5tupleIJiiiEEEEENS1_10collective13CollectiveMmaINS1_40MainloopSm100ArrayTmaUmmaWarpSpecializedILi3ELi8ELi2ENS6_IJiiNS5_1CILi1EEEEEEEENS6_IJNSC_ILi128EEENSC_ILi256EEESG_EEENS_12float_e4m3_tEPNS6_IJlSD_NSC_ILi0EEEEEESJ_SM_NS5_8TiledMMAINS5_8MMA_AtomIJNS5_10MMA_TraitsINS5_19SM100_MMA_F8F6F4_SSEJSJ_SJ_fSG_SH_NS5_17integral_constantINS5_4UMMA5MajorELST_0EEESU_NSR_INSS_7ScaleInELSV_0EEESW_EEEEEENS5_6LayoutINS6_IJSD_SD_SD_EEENS6_IJSK_SK_SK_EEEEENS6_IJNS5_10UnderscoreES13_S13_EEEEENS5_23SM90_TMA_LOAD_MULTICASTENS5_14ComposedLayoutINS5_7SwizzleILi3ELi4ELi3EEENS5_18smem_ptr_flag_bitsILi8EEENSZ_INS6_IJNSC_ILi8EEESG_EEENS6_IJSG_SD_EEEEEEEvNS5_8identityES16_S1G_vS1H_EENS_8epilogue10collective18CollectiveEpilogueINS1J_31Sm100PtrArrayTmaWarpSpecializedILi4ELi2ELi64ELb1ELb0EEEJSI_NS6_IJNSZ_ISG_SD_EENSZ_INSC_ILi64EEESD_EEEEENS_6half_tEPNS6_IJSD_lSK_EEES1S_S1U_NS1J_6fusion15FusionCallbacksIS1N_NS1V_17LinearCombinationIS1S_fS1S_fLNS_15FloatRoundStyleE2EEESI_S1R_JEEENS5_5SM1004TMEM4LOAD26SM100_TMEM_LOAD_16dp256b8xENS5_13SM90_TMA_LOADENS17_IS19_NS1A_ILi16EEENSZ_INS6_IJS1P_S1C_EEENS6_IJSD_S1P_EEEEEEENS5_17SM75_U16x8_LDSM_TENS5_14SM90_TMA_STOREES2A_NS5_17SM90_U16x8_STSM_TENS5_39AutoVectorizingCopyWithAssumedAlignmentILi128EEEEEEvvEEEEvNT_6ParamsE) ;  /* 0xfffffea4021c7950 */ /* 0x000fea0003c3ffff */
        .weak           $__internal_7_$__cuda_sm20_div_u64
        .type           $__internal_7_$__cuda_sm20_div_u64,@function
        .size           $__internal_7_$__cuda_sm20_div_u64,(.L_x_529 - $__internal_7_$__cuda_sm20_div_u64)
$__internal_7_$__cuda_sm20_div_u64:
        /* <DEDUP_REMOVED lines=72> */
[----:B------:R-:W-:Y:S11]  /*16010*/  RET.REL.NODEC R20 `(_ZN7cutlass13device_kernelINS_4gemm6kernel13GemmUniversalINS1_17GroupProblemShapeIN4cute5tupleIJiiiEEEEENS1_10collective13CollectiveMmaINS1_40MainloopSm100ArrayTmaUmmaWarpSpecializedILi3ELi8ELi2ENS6_IJiiNS5_1CILi1EEEEEEEENS6_IJNSC_ILi128EEENSC_ILi256EEESG_EEENS_12float_e4m3_tEPNS6_IJlSD_NSC_ILi0EEEEEESJ_SM_NS5_8TiledMMAINS5_8MMA_AtomIJNS5_10MMA_TraitsINS5_19SM100_MMA_F8F6F4_SSEJSJ_SJ_fSG_SH_NS5_17integral_constantINS5_4UMMA5MajorELST_0EEESU_NSR_INSS_7ScaleInELSV_0EEESW_EEEEEENS5_6LayoutINS6_IJSD_SD_SD_EEENS6_IJSK_SK_SK_EEEEENS6_IJNS5_10UnderscoreES13_S13_EEEEENS5_23SM90_TMA_LOAD_MULTICASTENS5_14ComposedLayoutINS5_7SwizzleILi3ELi4ELi3EEENS5_18smem_ptr_flag_bitsILi8EEENSZ_INS6_IJNSC_ILi8EEESG_EEENS6_IJSG_SD_EEEEEEEvNS5_8identityES16_S1G_vS1H_EENS_8epilogue10collective18CollectiveEpilogueINS1J_31Sm100PtrArrayTmaWarpSpecializedILi4ELi2ELi64ELb1ELb0EEEJSI_NS6_IJNSZ_ISG_SD_EENSZ_INSC_ILi64EEESD_EEEEENS_6half_tEPNS6_IJSD_lSK_EEES1S_S1U_NS1J_6fusion15FusionCallbacksIS1N_NS1V_17LinearCombinationIS1S_fS1S_fLNS_15FloatRoundStyleE2EEESI_S1R_JEEENS5_5SM1004TMEM4LOAD26SM100_TMEM_LOAD_16dp256b8xENS5_13SM90_TMA_LOADENS17_IS19_NS1A_ILi16EEENSZ_INS6_IJS1P_S1C_EEENS6_IJSD_S1P_EEEEEEENS5_17SM75_U16x8_LDSM_TENS5_14SM90_TMA_STOREES2A_NS5_17SM90_U16x8_STSM_TENS5_39AutoVectorizingCopyWithAssumedAlignmentILi128EEEEEEvvEEEEvNT_6ParamsE) ;  /* 0xfffffe9c14f87950 */ /* 0x000ff60003c3ffff */
.L_x_529:
        /* <DEDUP_REMOVED lines=63> */
[----:B------:R-:W-:Y:S06]  /*16410*/  RET.REL.NODEC R20 `(_ZN7cutlass13device_kernelINS_4gemm6kernel13GemmUniversalINS1_17GroupProblemShapeIN4cute5tupleIJiiiEEEEENS1_10collective13CollectiveMmaINS1_40MainloopSm100ArrayTmaUmmaWarpSpecializedILi3ELi8ELi2ENS6_IJiiNS5_1CILi1EEEEEEEENS6_IJNSC_ILi128EEENSC_ILi256EEESG_EEENS_12float_e4m3_tEPNS6_IJlSD_NSC_ILi0EEEEEESJ_SM_NS5_8TiledMMAINS5_8MMA_AtomIJNS5_10MMA_TraitsINS5_19SM100_MMA_F8F6F4_SSEJSJ_SJ_fSG_SH_NS5_17integral_constantINS5_4UMMA5MajorELST_0EEESU_NSR_INSS_7ScaleInELSV_0EEESW_EEEEEENS5_6LayoutINS6_IJSD_SD_SD_EEENS6_IJSK_SK_SK_EEEEENS6_IJNS5_10UnderscoreES13_S13_EEEEENS5_23SM90_TMA_LOAD_MULTICASTENS5_14ComposedLayoutINS5_7SwizzleILi3ELi4ELi3EEENS5_18smem_ptr_flag_bitsILi8EEENSZ_INS6_IJNSC_ILi8EEESG_EEENS6_IJSG_SD_EEEEEEEvNS5_8identityES16_S1G_vS1H_EENS_8epilogue10collective18CollectiveEpilogueINS1J_31Sm100PtrArrayTmaWarpSpecializedILi4ELi2ELi64ELb1ELb0EEEJSI_NS6_IJNSZ_ISG_SD_EENSZ_INSC_ILi64EEESD_EEEEENS_6half_tEPNS6_IJSD_lSK_EEES1S_S1U_NS1J_6fusion15FusionCallbacksIS1N_NS1V_17LinearCombinationIS1S_fS1S_fLNS_15FloatRoundStyleE2EEESI_S1R_JEEENS5_5SM1004TMEM4LOAD26SM100_TMEM_LOAD_16dp256b8xENS5_13SM90_TMA_LOADENS17_IS19_NS1A_ILi16EEENSZ_INS6_IJS1P_S1C_EEENS6_IJSD_S1P_EEEEEEENS5_17SM75_U16x8_LDSM_TENS5_14SM90_TMA_STOREES2A_NS5_17SM90_U16x8_STSM_TENS5_39AutoVectorizingCopyWithAssumedAlignmentILi128EEEEEEvvEEEEvNT_6ParamsE) ;  /* 0xfffffe9814f87950 */ /* 0x000fec0003c3ffff */
.L_x_772:
        /* <DEDUP_REMOVED lines=14> */
.L_x_800:


//--------------------- .nv.global.init           --------------------------
	.section	.nv.global.init,"aw",@progbits
	.align	4
.nv.global.init:
	.type		mrg32k3aM2SubSeq,@object
	.size		mrg32k3aM2SubSeq,(mrg32k3aM1SubSeq - mrg32k3aM2SubSeq)
mrg32k3aM2SubSeq:
        /*0000*/ 	.byte	0xf0, 0x03, 0x15, 0x5a, 0x0e, 0xfd, 0x10, 0xe0, 0xc0, 0xca, 0x02, 0x60, 0x4b, 0x3b, 0xde, 0xff
        /* <DEDUP_REMOVED lines=125> */
	.type		mrg32k3aM1SubSeq,@object
	.size		mrg32k3aM1SubSeq,(mrg32k3aM2Seq - mrg32k3aM1SubSeq)
mrg32k3aM1SubSeq:
        /* <DEDUP_REMOVED lines=126> */
	.type		mrg32k3aM2Seq,@object
	.size		mrg32k3aM2Seq,(mrg32k3aM2 - mrg32k3aM2Seq)
mrg32k3aM2Seq:
        /* <DEDUP_REMOVED lines=144> */
	.type		mrg32k3aM2,@object
	.size		mrg32k3aM2,(mrg32k3aM1 - mrg32k3aM2)
mrg32k3aM2:
        /* <DEDUP_REMOVED lines=144> */
	.type		mrg32k3aM1,@object
	.size		mrg32k3aM1,(mrg32k3aM1Seq - mrg32k3aM1)
mrg32k3aM1:
        /* <DEDUP_REMOVED lines=144> */
	.type		mrg32k3aM1Seq,@object
	.size		mrg32k3aM1Seq,(precalc_xorwow_offset_matrix - mrg32k3aM1Seq)
mrg32k3aM1Seq:
        /* <DEDUP_REMOVED lines=144> */
	.type		precalc_xorwow_offset_matrix,@object
	.size		precalc_xorwow_offset_matrix,(precalc_xorwow_matrix - precalc_xorwow_offset_matrix)
precalc_xorwow_offset_matrix:
        /* <DEDUP_REMOVED lines=6400> */
	.type		precalc_xorwow_matrix,@object
	.size		precalc_xorwow_matrix,($str$40 - precalc_xorwow_matrix)
precalc_xorwow_matrix:
        /* <DEDUP_REMOVED lines=6400> */
	.type		$str$40,@object
	.size		$str$40,($str$22 - $str$40)
$str$40:
        /*353c0*/ 	.byte	0x28, 0x61, 0x64, 0x64, 0x72, 0x65, 0x73, 0x73, 0x20, 0x26, 0x20, 0x6d, 0x61, 0x73, 0x6b, 0x29
        /*353d0*/ 	.byte	0x20, 0x3d, 0x3d, 0x20, 0x30, 0x00
	.type		$str$22,@object
	.size		$str$22,($str$23 - $str$22)
$str$22:
        /*353d6*/ 	.byte	0x61, 0x72, 0x72, 0x69, 0x76, 0x65, 0x5f, 0x63, 0x6f, 0x75, 0x6e, 0x74, 0x20, 0x21, 0x3d, 0x20
        /*353e6*/ 	.byte	0x30, 0x20, 0x26, 0x26, 0x20, 0x22, 0x41, 0x72, 0x72, 0x69, 0x76, 0x65, 0x20, 0x63, 0x6f, 0x75
        /*353f6*/ 	.byte	0x6e, 0x74, 0x20, 0x6d, 0x75, 0x73, 0x74, 0x20, 0x62, 0x65, 0x20, 0x6e, 0x6f, 0x6e, 0x2d, 0x7a
        /*35406*/ 	.byte	0x65, 0x72, 0x6f, 0x22, 0x00
	.type		$str$23,@object
	.size		$str$23,($str$41 - $str$23)
$str$23:
        /*3540b*/ 	.byte	0x2f, 0x74, 0x6d, 0x70, 0x2f, 0x63, 0x75, 0x74, 0x6c, 0x61, 0x73, 0x73, 0x5f, 0x73, 0x77, 0x65
        /*3541b*/ 	.byte	0x65, 0x70, 0x5f, 0x73, 0x72, 0x63, 0x2f, 0x69, 0x6e, 0x63, 0x6c, 0x75, 0x64, 0x65, 0x2f, 0x63
        /*3542b*/ 	.byte	0x75, 0x74, 0x6c, 0x61, 0x73, 0x73, 0x2f, 0x61, 0x72, 0x63, 0x68, 0x2f, 0x62, 0x61, 0x72, 0x72
        /*3543b*/ 	.byte	0x69, 0x65, 0x72, 0x2e, 0x68, 0x00
	.type		$str$41,@object
	.size		$str$41,($str$39 - $str$41)
$str$41:
        /*35441*/ 	.byte	0x2f, 0x74, 0x6d, 0x70, 0x2f, 0x63, 0x75, 0x74, 0x6c, 0x61, 0x73, 0x73, 0x5f, 0x73, 0x77, 0x65
        /*35451*/ 	.byte	0x65, 0x70, 0x5f, 0x73, 0x72, 0x63, 0x2f, 0x69, 0x6e, 0x63, 0x6c, 0x75, 0x64, 0x65, 0x2f, 0x63
        /*35461*/ 	.byte	0x75, 0x74, 0x65, 0x2f, 0x70, 0x6f, 0x69, 0x6e, 0x74, 0x65, 0x72, 0x5f, 0x66, 0x6c, 0x61, 0x67
        /*35471*/ 	.byte	0x67, 0x65, 0x64, 0x2e, 0x68, 0x70, 0x70, 0x00
	.type		$str$39,@object
	.size		$str$39,($str$21 - $str$39)
$str$39:
        /*35479*/ 	.byte	0x2f, 0x74, 0x6d, 0x70, 0x2f, 0x63, 0x75, 0x74, 0x6c, 0x61, 0x73, 0x73, 0x5f, 0x73, 0x77, 0x65
        /*35489*/ 	.byte	0x65, 0x70, 0x5f, 0x73, 0x72, 0x63, 0x2f, 0x69, 0x6e, 0x63, 0x6c, 0x75, 0x64, 0x65, 0x2f, 0x63
        /*35499*/ 	.byte	0x75, 0x74, 0x65, 0x2f, 0x61, 0x74, 0x6f, 0x6d, 0x2f, 0x63, 0x6f, 0x70, 0x79, 0x5f, 0x74, 0x72
        /*354a9*/ 	.byte	0x61, 0x69, 0x74, 0x73, 0x5f, 0x73, 0x6d, 0x31, 0x30, 0x30, 0x2e, 0x68, 0x70, 0x70, 0x00
	.type		$str$21,@object
	.size		$str$21,($str$38 - $str$21)
$str$21:
        /*354b8*/ 	.byte	0x2f, 0x74, 0x6d, 0x70, 0x2f, 0x63, 0x75, 0x74, 0x6c, 0x61, 0x73, 0x73, 0x5f, 0x73, 0x77, 0x65
        /*354c8*/ 	.byte	0x65, 0x70, 0x5f, 0x73, 0x72, 0x63, 0x2f, 0x69, 0x6e, 0x63, 0x6c, 0x75, 0x64, 0x65, 0x2f, 0x63
        /*354d8*/ 	.byte	0x75, 0x74, 0x6c, 0x61, 0x73, 0x73, 0x2f, 0x70, 0x69, 0x70, 0x65, 0x6c, 0x69, 0x6e, 0x65, 0x2f
        /*354e8*/ 	.byte	0x73, 0x6d, 0x31, 0x30, 0x30, 0x5f, 0x70, 0x69, 0x70, 0x65, 0x6c, 0x69, 0x6e, 0x65, 0x2e, 0x68
        /*354f8*/ 	.byte	0x70, 0x70, 0x00
	.type		$str$38,@object
	.size		$str$38,(__unnamed_1 - $str$38)
$str$38:
        /*354fb*/ 	.byte	0x28, 0x28, 0x75, 0x69, 0x6e, 0x74, 0x33, 0x32, 0x5f, 0x74, 0x28, 0x74, 0x68, 0x72, 0x65, 0x61
        /*3550b*/ 	.byte	0x64, 0x49, 0x64, 0x78, 0x2e, 0x78, 0x29, 0x20, 0x2f, 0x20, 0x33, 0x32, 0x29, 0x20, 0x25, 0x20
        /*3551b*/ 	.byte	0x34, 0x29, 0x20, 0x3d, 0x3d, 0x20, 0x28, 0x28, 0x28, 0x74, 0x6d, 0x65, 0x6d, 0x5f, 0x61, 0x64
        /*3552b*/ 	.byte	0x64, 0x72, 0x20, 0x3e, 0x3e, 0x20, 0x31, 0x36, 0x29, 0x20, 0x2f, 0x20, 0x33, 0x32, 0x29, 0x20
        /*3553b*/ 	.byte	0x25, 0x20, 0x34, 0x29, 0x00
	.type		__unnamed_1,@object
	.size		__unnamed_1,($str$20 - __unnamed_1)
__unnamed_1:
        /*35540*/ 	.byte	0x73, 0x74, 0x61, 0x74, 0x69, 0x63, 0x20, 0x76, 0x6f, 0x69, 0x64, 0x20, 0x63, 0x75, 0x74, 0x6c
        /*35550*/ 	.byte	0x61, 0x73, 0x73, 0x3a, 0x3a, 0x61, 0x72, 0x63, 0x68, 0x3a, 0x3a, 0x43, 0x6c, 0x75, 0x73, 0x74
        /*35560*/ 	.byte	0x65, 0x72, 0x42, 0x61, 0x72, 0x72, 0x69, 0x65, 0x72, 0x3a, 0x3a, 0x69, 0x6e, 0x69, 0x74, 0x28
        /*35570*/ 	.byte	0x63, 0x6f, 0x6e, 0x73, 0x74, 0x20, 0x75, 0x6e, 0x73, 0x69, 0x67, 0x6e, 0x65, 0x64, 0x20, 0x6c
        /*35580*/ 	.byte	0x6f, 0x6e, 0x67, 0x20, 0x2a, 0x2c, 0x20, 0x75, 0x6e, 0x73, 0x69, 0x67, 0x6e, 0x65, 0x64, 0x20
        /*35590*/ 	.byte	0x69, 0x6e, 0x74, 0x29, 0x00
	.type		$str$20,@object
	.size		$str$20,(__unnamed_3 - $str$20)
$str$20:
        /*35595*/ 	.byte	0x6d, 0x75, 0x6c, 0x74, 0x69, 0x63, 0x61, 0x73, 0x74, 0x5f, 0x63, 0x6f, 0x6e, 0x73, 0x75, 0x6d
        /*355a5*/ 	.byte	0x65, 0x72, 0x5f, 0x61, 0x72, 0x72, 0x69, 0x76, 0x61, 0x6c, 0x5f, 0x63, 0x6f, 0x75, 0x6e, 0x74
        /*355b5*/ 	.byte	0x20, 0x3e, 0x20, 0x30, 0x20, 0x26, 0x26, 0x20, 0x22, 0x4d, 0x75, 0x6c, 0x74, 0x69, 0x63, 0x61
        /*355c5*/ 	.byte	0x73, 0x74, 0x20, 0x63, 0x6f, 0x6e, 0x73, 0x75, 0x6d, 0x65, 0x72, 0x20, 0x61, 0x72, 0x72, 0x69
        /*355d5*/ 	.byte	0x76, 0x61, 0x6c, 0x20, 0x63, 0x6f, 0x75, 0x6e, 0x74, 0x20, 0x6d, 0x75, 0x73, 0x74, 0x20, 0x62
        /*355e5*/ 	.byte	0x65, 0x20, 0x6e, 0x6f, 0x6e, 0x2d, 0x7a, 0x65, 0x72, 0x6f, 0x22, 0x00
	.type		__unnamed_3,@object
	.size		__unnamed_3,(__unnamed_5 - __unnamed_3)
__unnamed_3:
        /* <DEDUP_REMOVED lines=25> */
        /*35781*/ 	.byte	0x39, 0x32, 0x3e, 0x3e, 0x3e, 0x3e, 0x5d, 0x00
	.type		__unnamed_5,@object
	.size		__unnamed_5,(__unnamed_2 - __unnamed_5)
__unnamed_5:
        /* <DEDUP_REMOVED lines=31> */
	.type		__unnamed_2,@object
	.size		__unnamed_2,(__unnamed_4 - __unnamed_2)
__unnamed_2:
        /* <DEDUP_REMOVED lines=31> */
	.type		__unnamed_4,@object
	.size		__unnamed_4,(.L_13 - __unnamed_4)
__unnamed_4:
        /* <DEDUP_REMOVED lines=42> */
        /*35e09*/ 	.byte	0x3e, 0x5d, 0x00
.L_13:


//--------------------- .nv.shared._ZN7cutlass9reference6device6kernel17BlockCompareEqualINS_6half_tEEEvPiPKT_S8_m --------------------------
	.section	.nv.shared._ZN7cutlass9reference6device6kernel17BlockCompareEqualINS_6half_tEEEvPiPKT_S8_m,"aw",@nobits
	.sectionflags	@""
	.align	16
	.zero		1024


//--------------------- .nv.shared.reserved.0     --------------------------
	.section	.nv.shared.reserved.0,"aw",@nobits
	.weak		__nv_reservedSMEM_offset_0_alias
	.size		__nv_reservedSMEM_offset_0_alias, 0, 64
	.other		__nv_reservedSMEM_offset_0_alias,@"STO_CUDA_RESERVED_SHARED STV_DEFAULT"
__nv_reservedSMEM_offset_0_alias:
	.zero		0
.nv.shared.reserved.0:
	.zero		64
	.weak		__nv_reservedSMEM_tcgen05_partition
	.type		__nv_reservedSMEM_tcgen05_partition,@object
	.size		__nv_reservedSMEM_tcgen05_partition,(.L_0 - __nv_reservedSMEM_tcgen05_partition)
__nv_reservedSMEM_tcgen05_partition:
	.zero		32
.L_0:


//--------------------- .nv.global                --------------------------
	.section	.nv.global,"aw",@nobits
.nv.global:
	.type		_ZN34_INTERNAL_66b66d02_4_k_cu_offset_A4cute1_E,@object
	.size		_ZN34_INTERNAL_66b66d02_4_k_cu_offset_A4cute1_E,(_ZN34_INTERNAL_66b66d02_4_k_cu_offset_A4cuda3std3__45__cpo6cbeginE - _ZN34_INTERNAL_66b66d02_4_k_cu_offset_A4cute1_E)
_ZN34_INTERNAL_66b66d02_4_k_cu_offset_A4cute1_E:
	.zero		1
	.type		_ZN34_INTERNAL_66b66d02_4_k_cu_offset_A4cuda3std3__45__cpo6cbeginE,@object
	.size		_ZN34_INTERNAL_66b66d02_4_k_cu_offset_A4cuda3std3__45__cpo6cbeginE,(_ZN34_INTERNAL_66b66d02_4_k_cu_offset_A4cuda3std3__48in_placeE - _ZN34_INTERNAL_66b66d02_4_k_cu_offset_A4cuda3std3__45__cpo6cbeginE)
_ZN34_INTERNAL_66b66d02_4_k_cu_offset_A4cuda3std3__45__cpo6cbeginE:
	.zero		1
	.type		_ZN34_INTERNAL_66b66d02_4_k_cu_offset_A4cuda3std3__48in_placeE,@object
	.size		_ZN34_INTERNAL_66b66d02_4_k_cu_offset_A4cuda3std3__48in_placeE,(_ZN34_INTERNAL_66b66d02_4_k_cu_offset_A4cuda3std6ranges3__45__cpo9iter_moveE - _ZN34_INTERNAL_66b66d02_4_k_cu_offset_A4cuda3std3__48in_placeE)
_ZN34_INTERNAL_66b66d02_4_k_cu_offset_A4cuda3std3__48in_placeE:
	.zero		1
	.type		_ZN34_INTERNAL_66b66d02_4_k_cu_offset_A4cuda3std6ranges3__45__cpo9iter_moveE,@object
	.size		_ZN34_INTERNAL_66b66d02_4_k_cu_offset_A4cuda3std6ranges3__45__cpo9iter_moveE,(_ZN34_INTERNAL_66b66d02_4_k_cu_offset_A4cuda3std3__45__cpo5beginE - _ZN34_INTERNAL_66b66d02_4_k_cu_offset_A4cuda3std6ranges3__45__cpo9iter_moveE)
_ZN34_INTERNAL_66b66d02_4_k_cu_offset_A4cuda3std6ranges3__45__cpo9iter_moveE:
	.zero		1
	.type		_ZN34_INTERNAL_66b66d02_4_k_cu_offset_A4cuda3std3__45__cpo5beginE,@object
	.size		_ZN34_INTERNAL_66b66d02_4_k_cu_offset_A4cuda3std3__45__cpo5beginE,(_ZN34_INTERNAL_66b66d02_4_k_cu_offset_A4cuda3std3__436_GLOBAL__N__66b66d02_4_k_cu_offset_A6ignoreE - _ZN34_INTERNAL_66b66d02_4_k_cu_offset_A4cuda3std3__45__cpo5beginE)
_ZN34_INTERNAL_66b66d02_4_k_cu_offset_A4cuda3std3__45__cpo5beginE:
	.zero		1
	.type		_ZN34_INTERNAL_66b66d02_4_k_cu_offset_A4cuda3std3__436_GLOBAL__N__66b66d02_4_k_cu_offset_A6ignoreE,@object
	.size		_ZN34_INTERNAL_66b66d02_4_k_cu_offset_A4cuda3std3__436_GLOBAL__N__66b66d02_4_k_cu_offset_A6ignoreE,(_ZN34_INTERNAL_66b66d02_4_k_cu_offset_A4cute7productE - _ZN34_INTERNAL_66b66d02_4_k_cu_offset_A4cuda3std3__436_GLOBAL__N__66b66d02_4_k_cu_offset_A6ignoreE)
_ZN34_INTERNAL_66b66d02_4_k_cu_offset_A4cuda3std3__436_GLOBAL__N__66b66d02_4_k_cu_offset_A6ignoreE:
	.zero		1
	.type		_ZN34_INTERNAL_66b66d02_4_k_cu_offset_A4cute7productE,@object
	.size		_ZN34_INTERNAL_66b66d02_4_k_cu_offset_A4cute7productE,(_ZN34_INTERNAL_66b66d02_4_k_cu_offset_A4cuda3std3__45__cpo3endE - _ZN34_INTERNAL_66b66d02_4_k_cu_offset_A4cute7productE)
_ZN34_INTERNAL_66b66d02_4_k_cu_offset_A4cute7productE:
	.zero		1
	.type		_ZN34_INTERNAL_66b66d02_4_k_cu_offset_A4cuda3std3__45__cpo3endE,@object
	.size		_ZN34_INTERNAL_66b66d02_4_k_cu_offset_A4cuda3std3__45__cpo3endE,(_ZN34_INTERNAL_66b66d02_4_k_cu_offset_A4cuda3std3__419piecewise_constructE - _ZN34_INTERNAL_66b66d02_4_k_cu_offset_A4cuda3std3__45__cpo3endE)
_ZN34_INTERNAL_66b66d02_4_k_cu_offset_A4cuda3std3__45__cpo3endE:
	.zero		1
	.type		_ZN34_INTERNAL_66b66d02_4_k_cu_offset_A4cuda3std3__419piecewise_constructE,@object
	.size		_ZN34_INTERNAL_66b66d02_4_k_cu_offset_A4cuda3std3__419piecewise_constructE,(_ZN34_INTERNAL_66b66d02_4_k_cu_offset_A4cuda3std3__45__cpo4cendE - _ZN34_INTERNAL_66b66d02_4_k_cu_offset_A4cuda3std3__419piecewise_constructE)
_ZN34_INTERNAL_66b66d02_4_k_cu_offset_A4cuda3std3__419piecewise_constructE:
	.zero		1
	.type		_ZN34_INTERNAL_66b66d02_4_k_cu_offset_A4cuda3std3__45__cpo4cendE,@object
	.size		_ZN34_INTERNAL_66b66d02_4_k_cu_offset_A4cuda3std3__45__cpo4cendE,(_ZN34_INTERNAL_66b66d02_4_k_cu_offset_A4cuda3std6ranges3__45__cpo4swapE - _ZN34_INTERNAL_66b66d02_4_k_cu_offset_A4cuda3std3__45__cpo4cendE)
_ZN34_INTERNAL_66b66d02_4_k_cu_offset_A4cuda3std3__45__cpo4cendE:
	.zero		1
	.type		_ZN34_INTERNAL_66b66d02_4_k_cu_offset_A4cuda3std6ranges3__45__cpo4swapE,@object
	.size		_ZN34_INTERNAL_66b66d02_4_k_cu_offset_A4cuda3std6ranges3__45__cpo4swapE,(.L_22 - _ZN34_INTERNAL_66b66d02_4_k_cu_offset_A4cuda3std6ranges3__45__cpo4swapE)
_ZN34_INTERNAL_66b66d02_4_k_cu_offset_A4cuda3std6ranges3__45__cpo4swapE:
	.zero		1
.L_22:


//--------------------- .nv.shared._ZN7cutlass9reference6device6kernel4GemmINS_9TensorRefINS_12float_e4m3_tENS_6layout8RowMajorEEENS4_IS5_NS6_11ColumnMajorEEENS4_INS_6half_tES9_EEffNS_11MatrixShapeILi4ELi4EEENS_12multiply_addIfffEENS_16NumericConverterISB_fLNS_15FloatRoundStyleE2EEEEEvNS_4gemm9GemmCoordET2_T_T0_SM_T1_SP_T3_ --------------------------
	.section	.nv.shared._ZN7cutlass9reference6device6kernel4GemmINS_9TensorRefINS_12float_e4m3_tENS_6layout8RowMajorEEENS4_IS5_NS6_11ColumnMajorEEENS4_INS_6half_tES9_EEffNS_11MatrixShapeILi4ELi4EEENS_12multiply_addIfffEENS_16NumericConverterISB_fLNS_15FloatRoundStyleE2EEEEEvNS_4gemm9GemmCoordET2_T_T0_SM_T1_SP_T3_,"aw",@nobits
	.sectionflags	@""
	.align	16
	.zero		1024


//--------------------- .nv.shared._ZN7cutlass9reference6device6kernel12BlockForEachINS_6half_tENS1_6detail17RandomUniformFuncIS4_EEEEvPT_mNT0_6ParamsE --------------------------
	.section	.nv.shared._ZN7cutlass9reference6device6kernel12BlockForEachINS_6half_tENS1_6detail17RandomUniformFuncIS4_EEEEvPT_mNT0_6ParamsE,"aw",@nobits
	.sectionflags	@""
	.align	16
	.zero		1024


//--------------------- .nv.shared._ZN7cutlass9reference6device6kernel12BlockForEachINS_12float_e4m3_tENS1_6detail17RandomUniformFuncIS4_EEEEvPT_mNT0_6ParamsE --------------------------
	.section	.nv.shared._ZN7cutlass9reference6device6kernel12BlockForEachINS_12float_e4m3_tENS1_6detail17RandomUniformFuncIS4_EEEEvPT_mNT0_6ParamsE,"aw",@nobits
	.sectionflags	@""
	.align	16
	.zero		1024


//--------------------- .nv.shared._ZN7cutlass13device_kernelINS_4gemm6kernel13GemmUniversalINS1_17GroupProblemShapeIN4cute5tupleIJiiiEEEEENS1_10collective13CollectiveMmaINS1_40MainloopSm100ArrayTmaUmmaWarpSpecializedILi4ELi8ELi2ENS6_IJiiNS5_1CILi1EEEEEEEENS6_IJNSC_ILi256EEESG_NSC_ILi128EEEEEENS_12float_e4m3_tEPNS6_IJlSD_NSC_ILi0EEEEEESJ_SM_NS5_8TiledMMAINS5_8MMA_AtomIJNS5_10MMA_TraitsINS5_25SM100_MMA_F8F6F4_2x1SM_SSEJSJ_SJ_fSG_SG_NS5_17integral_constantINS5_4UMMA5MajorELST_0EEESU_NSR_INSS_7ScaleInELSV_0EEESW_EEEEEENS5_6LayoutINS6_IJSD_SD_SD_EEENS6_IJSK_SK_SK_EEEEENS6_IJNS5_10UnderscoreES13_S13_EEEEENS5_28SM100_TMA_2SM_LOAD_MULTICASTENS5_14ComposedLayoutINS5_7SwizzleILi3ELi4ELi3EEENS5_18smem_ptr_flag_bitsILi8EEENSZ_INS6_IJNSC_ILi8EEESH_EEENS6_IJSH_SD_EEEEEEEvNS5_8identityES16_S1G_vS1H_EENS_8epilogue10collective18CollectiveEpilogueINS1J_31Sm100PtrArrayTmaWarpSpecializedILi4ELi2ELi64ELb1ELb0EEEJNS6_IJSH_SG_SH_EEENS6_IJNSZ_ISH_SD_EENSZ_INSC_ILi64EEESD_EEEEENS_6half_tEPNS6_IJSD_lSK_EEES1T_S1V_NS1J_6fusion15FusionCallbacksIS1N_NS1W_17LinearCombinationIS1T_fS1T_fLNS_15FloatRoundStyleE2EEES1O_S1S_JEEENS5_5SM1004TMEM4LOAD26SM100_TMEM_LOAD_16dp256b8xENS5_13SM90_TMA_LOADENS17_IS19_NS1A_ILi16EEENSZ_INS6_IJS1Q_S1C_EEENS6_IJSD_S1Q_EEEEEEENS5_17SM75_U16x8_LDSM_TENS5_14SM90_TMA_STOREES2B_NS5_17SM90_U16x8_STSM_TENS5_39AutoVectorizingCopyWithAssumedAlignmentILi128EEEEEEvvEEEEvNT_6ParamsE --------------------------
	.section	.nv.shared._ZN7cutlass13device_kernelINS_4gemm6kernel13GemmUniversalINS1_17GroupProblemShapeIN4cute5tupleIJiiiEEEEENS1_10collective13CollectiveMmaINS1_40MainloopSm100ArrayTmaUmmaWarpSpecializedILi4ELi8ELi2ENS6_IJiiNS5_1CILi1EEEEEEEENS6_IJNSC_ILi256EEESG_NSC_ILi128EEEEEENS_12float_e4m3_tEPNS6_IJlSD_NSC_ILi0EEEEEESJ_SM_NS5_8TiledMMAINS5_8MMA_AtomIJNS5_10MMA_TraitsINS5_25SM100_MMA_F8F6F4_2x1SM_SSEJSJ_SJ_fSG_SG_NS5_17integral_constantINS5_4UMMA5MajorELST_0EEESU_NSR_INSS_7ScaleInELSV_0EEESW_EEEEEENS5_6LayoutINS6_IJSD_SD_SD_EEENS6_IJSK_SK_SK_EEEEENS6_IJNS5_10UnderscoreES13_S13_EEEEENS5_28SM100_TMA_2SM_LOAD_MULTICASTENS5_14ComposedLayoutINS5_7SwizzleILi3ELi4ELi3EEENS5_18smem_ptr_flag_bitsILi8EEENSZ_INS6_IJNSC_ILi8EEESH_EEENS6_IJSH_SD_EEEEEEEvNS5_8identityES16_S1G_vS1H_EENS_8epilogue10collective18CollectiveEpilogueINS1J_31Sm100PtrArrayTmaWarpSpecializedILi4ELi2ELi64ELb1ELb0EEEJNS6_IJSH_SG_SH_EEENS6_IJNSZ_ISH_SD_EENSZ_INSC_ILi64EEESD_EEEEENS_6half_tEPNS6_IJSD_lSK_EEES1T_S1V_NS1J_6fusion15FusionCallbacksIS1N_NS1W_17LinearCombinationIS1T_fS1T_fLNS_15FloatRoundStyleE2EEES1O_S1S_JEEENS5_5SM1004TMEM4LOAD26SM100_TMEM_LOAD_16dp256b8xENS5_13SM90_TMA_LOADENS17_IS19_NS1A_ILi16EEENSZ_INS6_IJS1Q_S1C_EEENS6_IJSD_S1Q_EEEEEEENS5_17SM75_U16x8_LDSM_TENS5_14SM90_TMA_STOREES2B_NS5_17SM90_U16x8_STSM_TENS5_39AutoVectorizingCopyWithAssumedAlignmentILi128EEEEEEvvEEEEvNT_6ParamsE,"aw",@nobits
	.sectionflags	@""
	.align	16
	.zero		1024


//--------------------- .nv.shared._ZN7cutlass13device_kernelINS_4gemm6kernel13GemmUniversalINS1_17GroupProblemShapeIN4cute5tupleIJiiiEEEEENS1_10collective13CollectiveMmaINS1_40MainloopSm100ArrayTmaUmmaWarpSpecializedILi3ELi8ELi2ENS6_IJiiNS5_1CILi1EEEEEEEENS6_IJNSC_ILi128EEENSC_ILi256EEESG_EEENS_12float_e4m3_tEPNS6_IJlSD_NSC_ILi0EEEEEESJ_SM_NS5_8TiledMMAINS5_8MMA_AtomIJNS5_10MMA_TraitsINS5_19SM100_MMA_F8F6F4_SSEJSJ_SJ_fSG_SH_NS5_17integral_constantINS5_4UMMA5MajorELST_0EEESU_NSR_INSS_7ScaleInELSV_0EEESW_EEEEEENS5_6LayoutINS6_IJSD_SD_SD_EEENS6_IJSK_SK_SK_EEEEENS6_IJNS5_10UnderscoreES13_S13_EEEEENS5_23SM90_TMA_LOAD_MULTICASTENS5_14ComposedLayoutINS5_7SwizzleILi3ELi4ELi3EEENS5_18smem_ptr_flag_bitsILi8EEENSZ_INS6_IJNSC_ILi8EEESG_EEENS6_IJSG_SD_EEEEEEEvNS5_8identityES16_S1G_vS1H_EENS_8epilogue10collective18CollectiveEpilogueINS1J_31Sm100PtrArrayTmaWarpSpecializedILi4ELi2ELi64ELb1ELb0EEEJSI_NS6_IJNSZ_ISG_SD_EENSZ_INSC_ILi64EEESD_EEEEENS_6half_tEPNS6_IJSD_lSK_EEES1S_S1U_NS1J_6fusion15FusionCallbacksIS1N_NS1V_17LinearCombinationIS1S_fS1S_fLNS_15FloatRoundStyleE2EEESI_S1R_JEEENS5_5SM1004TMEM4LOAD26SM100_TMEM_LOAD_16dp256b8xENS5_13SM90_TMA_LOADENS17_IS19_NS1A_ILi16EEENSZ_INS6_IJS1P_S1C_EEENS6_IJSD_S1P_EEEEEEENS5_17SM75_U16x8_LDSM_TENS5_14SM90_TMA_STOREES2A_NS5_17SM90_U16x8_STSM_TENS5_39AutoVectorizingCopyWithAssumedAlignmentILi128EEEEEEvvEEEEvNT_6ParamsE --------------------------
	.section	.nv.shared._ZN7cutlass13device_kernelINS_4gemm6kernel13GemmUniversalINS1_17GroupProblemShapeIN4cute5tupleIJiiiEEEEENS1_10collective13CollectiveMmaINS1_40MainloopSm100ArrayTmaUmmaWarpSpecializedILi3ELi8ELi2ENS6_IJiiNS5_1CILi1EEEEEEEENS6_IJNSC_ILi128EEENSC_ILi256EEESG_EEENS_12float_e4m3_tEPNS6_IJlSD_NSC_ILi0EEEEEESJ_SM_NS5_8TiledMMAINS5_8MMA_AtomIJNS5_10MMA_TraitsINS5_19SM100_MMA_F8F6F4_SSEJSJ_SJ_fSG_SH_NS5_17integral_constantINS5_4UMMA5MajorELST_0EEESU_NSR_INSS_7ScaleInELSV_0EEESW_EEEEEENS5_6LayoutINS6_IJSD_SD_SD_EEENS6_IJSK_SK_SK_EEEEENS6_IJNS5_10UnderscoreES13_S13_EEEEENS5_23SM90_TMA_LOAD_MULTICASTENS5_14ComposedLayoutINS5_7SwizzleILi3ELi4ELi3EEENS5_18smem_ptr_flag_bitsILi8EEENSZ_INS6_IJNSC_ILi8EEESG_EEENS6_IJSG_SD_EEEEEEEvNS5_8identityES16_S1G_vS1H_EENS_8epilogue10collective18CollectiveEpilogueINS1J_31Sm100PtrArrayTmaWarpSpecializedILi4ELi2ELi64ELb1ELb0EEEJSI_NS6_IJNSZ_ISG_SD_EENSZ_INSC_ILi64EEESD_EEEEENS_6half_tEPNS6_IJSD_lSK_EEES1S_S1U_NS1J_6fusion15FusionCallbacksIS1N_NS1V_17LinearCombinationIS1S_fS1S_fLNS_15FloatRoundStyleE2EEESI_S1R_JEEENS5_5SM1004TMEM4LOAD26SM100_TMEM_LOAD_16dp256b8xENS5_13SM90_TMA_LOADENS17_IS19_NS1A_ILi16EEENSZ_INS6_IJS1P_S1C_EEENS6_IJSD_S1P_EEEEEEENS5_17SM75_U16x8_LDSM_TENS5_14SM90_TMA_STOREES2A_NS5_17SM90_U16x8_STSM_TENS5_39AutoVectorizingCopyWithAssumedAlignmentILi128EEEEEEvvEEEEvNT_6ParamsE,"aw",@nobits
	.sectionflags	@""
	.align	16
	.zero		1024


//--------------------- .nv.constant0._ZN7cutlass9reference6device6kernel17BlockCompareEqualINS_6half_tEEEvPiPKT_S8_m --------------------------
	.section	.nv.constant0._ZN7cutlass9reference6device6kernel17BlockCompareEqualINS_6half_tEEEvPiPKT_S8_m,"a",@progbits
	.sectionflags	@""
	.align	4
.nv.constant0._ZN7cutlass9reference6device6kernel17BlockCompareEqualINS_6half_tEEEvPiPKT_S8_m:
	.zero		928


//--------------------- .nv.constant0._ZN7cutlass9reference6device6kernel4GemmINS_9TensorRefINS_12float_e4m3_tENS_6layout8RowMajorEEENS4_IS5_NS6_11ColumnMajorEEENS4_INS_6half_tES9_EEffNS_11MatrixShapeILi4ELi4EEENS_12multiply_addIfffEENS_16NumericConverterISB_fLNS_15FloatRoundStyleE2EEEEEvNS_4gemm9GemmCoordET2_T_T0_SM_T1_SP_T3_ --------------------------
	.section	.nv.constant0._ZN7cutlass9reference6device6kernel4GemmINS_9TensorRefINS_12float_e4m3_tENS_6layout8RowMajorEEENS4_IS5_NS6_11ColumnMajorEEENS4_INS_6half_tES9_EEffNS_11MatrixShapeILi4ELi4EEENS_12multiply_addIfffEENS_16NumericConverterISB_fLNS_15FloatRoundStyleE2EEEEEvNS_4gemm9GemmCoordET2_T_T0_SM_T1_SP_T3_,"a",@progbits
	.sectionflags	@""
	.align	4
.nv.constant0._ZN7cutlass9reference6device6kernel4GemmINS_9TensorRefINS_12float_e4m3_tENS_6layout8RowMajorEEENS4_IS5_NS6_11ColumnMajorEEENS4_INS_6half_tES9_EEffNS_11MatrixShapeILi4ELi4EEENS_12multiply_addIfffEENS_16NumericConverterISB_fLNS_15FloatRoundStyleE2EEEEEvNS_4gemm9GemmCoordET2_T_T0_SM_T1_SP_T3_:
	.zero		988


//--------------------- .nv.constant0._ZN7cutlass9reference6device6kernel12BlockForEachINS_6half_tENS1_6detail17RandomUniformFuncIS4_EEEEvPT_mNT0_6ParamsE --------------------------
	.section	.nv.constant0._ZN7cutlass9reference6device6kernel12BlockForEachINS_6half_tENS1_6detail17RandomUniformFuncIS4_EEEEvPT_mNT0_6ParamsE,"a",@progbits
	.sectionflags	@""
	.align	4
.nv.constant0._ZN7cutlass9reference6device6kernel12BlockForEachINS_6half_tENS1_6detail17RandomUniformFuncIS4_EEEEvPT_mNT0_6ParamsE:
	.zero		960


//--------------------- .nv.constant0._ZN7cutlass9reference6device6kernel12BlockForEachINS_12float_e4m3_tENS1_6detail17RandomUniformFuncIS4_EEEEvPT_mNT0_6ParamsE --------------------------
	.section	.nv.constant0._ZN7cutlass9reference6device6kernel12BlockForEachINS_12float_e4m3_tENS1_6detail17RandomUniformFuncIS4_EEEEvPT_mNT0_6ParamsE,"a",@progbits
	.sectionflags	@""
	.align	4
.nv.constant0._ZN7cutlass9reference6device6kernel12BlockForEachINS_12float_e4m3_tENS1_6detail17RandomUniformFuncIS4_EEEEvPT_mNT0_6ParamsE:
	.zero		960


//--------------------- .nv.constant0._ZN7cutlass13device_kernelINS_4gemm6kernel13GemmUniversalINS1_17GroupProblemShapeIN4cute5tupleIJiiiEEEEENS1_10collective13CollectiveMmaINS1_40MainloopSm100ArrayTmaUmmaWarpSpecializedILi4ELi8ELi2ENS6_IJiiNS5_1CILi1EEEEEEEENS6_IJNSC_ILi256EEESG_NSC_ILi128EEEEEENS_12float_e4m3_tEPNS6_IJlSD_NSC_ILi0EEEEEESJ_SM_NS5_8TiledMMAINS5_8MMA_AtomIJNS5_10MMA_TraitsINS5_25SM100_MMA_F8F6F4_2x1SM_SSEJSJ_SJ_fSG_SG_NS5_17integral_constantINS5_4UMMA5MajorELST_0EEESU_NSR_INSS_7ScaleInELSV_0EEESW_EEEEEENS5_6LayoutINS6_IJSD_SD_SD_EEENS6_IJSK_SK_SK_EEEEENS6_IJNS5_10UnderscoreES13_S13_EEEEENS5_28SM100_TMA_2SM_LOAD_MULTICASTENS5_14ComposedLayoutINS5_7SwizzleILi3ELi4ELi3EEENS5_18smem_ptr_flag_bitsILi8EEENSZ_INS6_IJNSC_ILi8EEESH_EEENS6_IJSH_SD_EEEEEEEvNS5_8identityES16_S1G_vS1H_EENS_8epilogue10collective18CollectiveEpilogueINS1J_31Sm100PtrArrayTmaWarpSpecializedILi4ELi2ELi64ELb1ELb0EEEJNS6_IJSH_SG_SH_EEENS6_IJNSZ_ISH_SD_EENSZ_INSC_ILi64EEESD_EEEEENS_6half_tEPNS6_IJSD_lSK_EEES1T_S1V_NS1J_6fusion15FusionCallbacksIS1N_NS1W_17LinearCombinationIS1T_fS1T_fLNS_15FloatRoundStyleE2EEES1O_S1S_JEEENS5_5SM1004TMEM4LOAD26SM100_TMEM_LOAD_16dp256b8xENS5_13SM90_TMA_LOADENS17_IS19_NS1A_ILi16EEENSZ_INS6_IJS1Q_S1C_EEENS6_IJSD_S1Q_EEEEEEENS5_17SM75_U16x8_LDSM_TENS5_14SM90_TMA_STOREES2B_NS5_17SM90_U16x8_STSM_TENS5_39AutoVectorizingCopyWithAssumedAlignmentILi128EEEEEEvvEEEEvNT_6ParamsE --------------------------
	.section	.nv.constant0._ZN7cutlass13device_kernelINS_4gemm6kernel13GemmUniversalINS1_17GroupProblemShapeIN4cute5tupleIJiiiEEEEENS1_10collective13CollectiveMmaINS1_40MainloopSm100ArrayTmaUmmaWarpSpecializedILi4ELi8ELi2ENS6_IJiiNS5_1CILi1EEEEEEEENS6_IJNSC_ILi256EEESG_NSC_ILi128EEEEEENS_12float_e4m3_tEPNS6_IJlSD_NSC_ILi0EEEEEESJ_SM_NS5_8TiledMMAINS5_8MMA_AtomIJNS5_10MMA_TraitsINS5_25SM100_MMA_F8F6F4_2x1SM_SSEJSJ_SJ_fSG_SG_NS5_17integral_constantINS5_4UMMA5MajorELST_0EEESU_NSR_INSS_7ScaleInELSV_0EEESW_EEEEEENS5_6LayoutINS6_IJSD_SD_SD_EEENS6_IJSK_SK_SK_EEEEENS6_IJNS5_10UnderscoreES13_S13_EEEEENS5_28SM100_TMA_2SM_LOAD_MULTICASTENS5_14ComposedLayoutINS5_7SwizzleILi3ELi4ELi3EEENS5_18smem_ptr_flag_bitsILi8EEENSZ_INS6_IJNSC_ILi8EEESH_EEENS6_IJSH_SD_EEEEEEEvNS5_8identityES16_S1G_vS1H_EENS_8epilogue10collective18CollectiveEpilogueINS1J_31Sm100PtrArrayTmaWarpSpecializedILi4ELi2ELi64ELb1ELb0EEEJNS6_IJSH_SG_SH_EEENS6_IJNSZ_ISH_SD_EENSZ_INSC_ILi64EEESD_EEEEENS_6half_tEPNS6_IJSD_lSK_EEES1T_S1V_NS1J_6fusion15FusionCallbacksIS1N_NS1W_17LinearCombinationIS1T_fS1T_fLNS_15FloatRoundStyleE2EEES1O_S1S_JEEENS5_5SM1004TMEM4LOAD26SM100_TMEM_LOAD_16dp256b8xENS5_13SM90_TMA_LOADENS17_IS19_NS1A_ILi16EEENSZ_INS6_IJS1Q_S1C_EEENS6_IJSD_S1Q_EEEEEEENS5_17SM75_U16x8_LDSM_TENS5_14SM90_TMA_STOREES2B_NS5_17SM90_U16x8_STSM_TENS5_39AutoVectorizingCopyWithAssumedAlignmentILi128EEEEEEvvEEEEvNT_6ParamsE,"a",@progbits
	.sectionflags	@""
	.align	4
.nv.constant0._ZN7cutlass13device_kernelINS_4gemm6kernel13GemmUniversalINS1_17GroupProblemShapeIN4cute5tupleIJiiiEEEEENS1_10collective13CollectiveMmaINS1_40MainloopSm100ArrayTmaUmmaWarpSpecializedILi4ELi8ELi2ENS6_IJiiNS5_1CILi1EEEEEEEENS6_IJNSC_ILi256EEESG_NSC_ILi128EEEEEENS_12float_e4m3_tEPNS6_IJlSD_NSC_ILi0EEEEEESJ_SM_NS5_8TiledMMAINS5_8MMA_AtomIJNS5_10MMA_TraitsINS5_25SM100_MMA_F8F6F4_2x1SM_SSEJSJ_SJ_fSG_SG_NS5_17integral_constantINS5_4UMMA5MajorELST_0EEESU_NSR_INSS_7ScaleInELSV_0EEESW_EEEEEENS5_6LayoutINS6_IJSD_SD_SD_EEENS6_IJSK_SK_SK_EEEEENS6_IJNS5_10UnderscoreES13_S13_EEEEENS5_28SM100_TMA_2SM_LOAD_MULTICASTENS5_14ComposedLayoutINS5_7SwizzleILi3ELi4ELi3EEENS5_18smem_ptr_flag_bitsILi8EEENSZ_INS6_IJNSC_ILi8EEESH_EEENS6_IJSH_SD_EEEEEEEvNS5_8identityES16_S1G_vS1H_EENS_8epilogue10collective18CollectiveEpilogueINS1J_31Sm100PtrArrayTmaWarpSpecializedILi4ELi2ELi64ELb1ELb0EEEJNS6_IJSH_SG_SH_EEENS6_IJNSZ_ISH_SD_EENSZ_INSC_ILi64EEESD_EEEEENS_6half_tEPNS6_IJSD_lSK_EEES1T_S1V_NS1J_6fusion15FusionCallbacksIS1N_NS1W_17LinearCombinationIS1T_fS1T_fLNS_15FloatRoundStyleE2EEES1O_S1S_JEEENS5_5SM1004TMEM4LOAD26SM100_TMEM_LOAD_16dp256b8xENS5_13SM90_TMA_LOADENS17_IS19_NS1A_ILi16EEENSZ_INS6_IJS1Q_S1C_EEENS6_IJSD_S1Q_EEEEEEENS5_17SM75_U16x8_LDSM_TENS5_14SM90_TMA_STOREES2B_NS5_17SM90_U16x8_STSM_TENS5_39AutoVectorizingCopyWithAssumedAlignmentILi128EEEEEEvvEEEEvNT_6ParamsE:
	.zero		3200


//--------------------- .nv.constant0._ZN7cutlass13device_kernelINS_4gemm6kernel13GemmUniversalINS1_17GroupProblemShapeIN4cute5tupleIJiiiEEEEENS1_10collective13CollectiveMmaINS1_40MainloopSm100ArrayTmaUmmaWarpSpecializedILi3ELi8ELi2ENS6_IJiiNS5_1CILi1EEEEEEEENS6_IJNSC_ILi128EEENSC_ILi256EEESG_EEENS_12float_e4m3_tEPNS6_IJlSD_NSC_ILi0EEEEEESJ_SM_NS5_8TiledMMAINS5_8MMA_AtomIJNS5_10MMA_TraitsINS5_19SM100_MMA_F8F6F4_SSEJSJ_SJ_fSG_SH_NS5_17integral_constantINS5_4UMMA5MajorELST_0EEESU_NSR_INSS_7ScaleInELSV_0EEESW_EEEEEENS5_6LayoutINS6_IJSD_SD_SD_EEENS6_IJSK_SK_SK_EEEEENS6_IJNS5_10UnderscoreES13_S13_EEEEENS5_23SM90_TMA_LOAD_MULTICASTENS5_14ComposedLayoutINS5_7SwizzleILi3ELi4ELi3EEENS5_18smem_ptr_flag_bitsILi8EEENSZ_INS6_IJNSC_ILi8EEESG_EEENS6_IJSG_SD_EEEEEEEvNS5_8identityES16_S1G_vS1H_EENS_8epilogue10collective18CollectiveEpilogueINS1J_31Sm100PtrArrayTmaWarpSpecializedILi4ELi2ELi64ELb1ELb0EEEJSI_NS6_IJNSZ_ISG_SD_EENSZ_INSC_ILi64EEESD_EEEEENS_6half_tEPNS6_IJSD_lSK_EEES1S_S1U_NS1J_6fusion15FusionCallbacksIS1N_NS1V_17LinearCombinationIS1S_fS1S_fLNS_15FloatRoundStyleE2EEESI_S1R_JEEENS5_5SM1004TMEM4LOAD26SM100_TMEM_LOAD_16dp256b8xENS5_13SM90_TMA_LOADENS17_IS19_NS1A_ILi16EEENSZ_INS6_IJS1P_S1C_EEENS6_IJSD_S1P_EEEEEEENS5_17SM75_U16x8_LDSM_TENS5_14SM90_TMA_STOREES2A_NS5_17SM90_U16x8_STSM_TENS5_39AutoVectorizingCopyWithAssumedAlignmentILi128EEEEEEvvEEEEvNT_6ParamsE --------------------------
	.section	.nv.constant0._ZN7cutlass13device_kernelINS_4gemm6kernel13GemmUniversalINS1_17GroupProblemShapeIN4cute5tupleIJiiiEEEEENS1_10collective13CollectiveMmaINS1_40MainloopSm100ArrayTmaUmmaWarpSpecializedILi3ELi8ELi2ENS6_IJiiNS5_1CILi1EEEEEEEENS6_IJNSC_ILi128EEENSC_ILi256EEESG_EEENS_12float_e4m3_tEPNS6_IJlSD_NSC_ILi0EEEEEESJ_SM_NS5_8TiledMMAINS5_8MMA_AtomIJNS5_10MMA_TraitsINS5_19SM100_MMA_F8F6F4_SSEJSJ_SJ_fSG_SH_NS5_17integral_constantINS5_4UMMA5MajorELST_0EEESU_NSR_INSS_7ScaleInELSV_0EEESW_EEEEEENS5_6LayoutINS6_IJSD_SD_SD_EEENS6_IJSK_SK_SK_EEEEENS6_IJNS5_10UnderscoreES13_S13_EEEEENS5_23SM90_TMA_LOAD_MULTICASTENS5_14ComposedLayoutINS5_7SwizzleILi3ELi4ELi3EEENS5_18smem_ptr_flag_bitsILi8EEENSZ_INS6_IJNSC_ILi8EEESG_EEENS6_IJSG_SD_EEEEEEEvNS5_8identityES16_S1G_vS1H_EENS_8epilogue10collective18CollectiveEpilogueINS1J_31Sm100PtrArrayTmaWarpSpecializedILi4ELi2ELi64ELb1ELb0EEEJSI_NS6_IJNSZ_ISG_SD_EENSZ_INSC_ILi64EEESD_EEEEENS_6half_tEPNS6_IJSD_lSK_EEES1S_S1U_NS1J_6fusion15FusionCallbacksIS1N_NS1V_17LinearCombinationIS1S_fS1S_fLNS_15FloatRoundStyleE2EEESI_S1R_JEEENS5_5SM1004TMEM4LOAD26SM100_TMEM_LOAD_16dp256b8xENS5_13SM90_TMA_LOADENS17_IS19_NS1A_ILi16EEENSZ_INS6_IJS1P_S1C_EEENS6_IJSD_S1P_EEEEEEENS5_17SM75_U16x8_LDSM_TENS5_14SM90_TMA_STOREES2A_NS5_17SM90_U16x8_STSM_TENS5_39AutoVectorizingCopyWithAssumedAlignmentILi128EEEEEEvvEEEEvNT_6ParamsE,"a",@progbits
	.sectionflags	@""
	.align	4
.nv.constant0._ZN7cutlass13device_kernelINS_4gemm6kernel13GemmUniversalINS1_17GroupProblemShapeIN4cute5tupleIJiiiEEEEENS1_10collective13CollectiveMmaINS1_40MainloopSm100ArrayTmaUmmaWarpSpecializedILi3ELi8ELi2ENS6_IJiiNS5_1CILi1EEEEEEEENS6_IJNSC_ILi128EEENSC_ILi256EEESG_EEENS_12float_e4m3_tEPNS6_IJlSD_NSC_ILi0EEEEEESJ_SM_NS5_8TiledMMAINS5_8MMA_AtomIJNS5_10MMA_TraitsINS5_19SM100_MMA_F8F6F4_SSEJSJ_SJ_fSG_SH_NS5_17integral_constantINS5_4UMMA5MajorELST_0EEESU_NSR_INSS_7ScaleInELSV_0EEESW_EEEEEENS5_6LayoutINS6_IJSD_SD_SD_EEENS6_IJSK_SK_SK_EEEEENS6_IJNS5_10UnderscoreES13_S13_EEEEENS5_23SM90_TMA_LOAD_MULTICASTENS5_14ComposedLayoutINS5_7SwizzleILi3ELi4ELi3EEENS5_18smem_ptr_flag_bitsILi8EEENSZ_INS6_IJNSC_ILi8EEESG_EEENS6_IJSG_SD_EEEEEEEvNS5_8identityES16_S1G_vS1H_EENS_8epilogue10collective18CollectiveEpilogueINS1J_31Sm100PtrArrayTmaWarpSpecializedILi4ELi2ELi64ELb1ELb0EEEJSI_NS6_IJNSZ_ISG_SD_EENSZ_INSC_ILi64EEESD_EEEEENS_6half_tEPNS6_IJSD_lSK_EEES1S_S1U_NS1J_6fusion15FusionCallbacksIS1N_NS1V_17LinearCombinationIS1S_fS1S_fLNS_15FloatRoundStyleE2EEESI_S1R_JEEENS5_5SM1004TMEM4LOAD26SM100_TMEM_LOAD_16dp256b8xENS5_13SM90_TMA_LOADENS17_IS19_NS1A_ILi16EEENSZ_INS6_IJS1P_S1C_EEENS6_IJSD_S1P_EEEEEEENS5_17SM75_U16x8_LDSM_TENS5_14SM90_TMA_STOREES2A_NS5_17SM90_U16x8_STSM_TENS5_39AutoVectorizingCopyWithAssumedAlignmentILi128EEEEEEvvEEEEvNT_6ParamsE:
	.zero		3200


//--------------------- SYMBOLS --------------------------

	.type		.nv.reservedSmem.offset0,@object
	.size		.nv.reservedSmem.offset0,0x4
	.type		.nv.reservedSmem.cap,@object
	.size		.nv.reservedSmem.cap,0x4
	.type		__assertfail,@function
